//
// Generated by NVIDIA NVVM Compiler
//
// Compiler Build ID: CL-36424714
// Cuda compilation tools, release 13.0, V13.0.88
// Based on NVVM 20.0.0
//

.version 9.0
.target sm_100
.address_size 64

	// .globl	ehma_batch_f32
.extern .shared .align 16 .b8 shraw[];
.extern .shared .align 16 .b8 weights[];
.extern .shared .align 16 .b8 shared_weights[];

.visible .entry ehma_batch_f32(
	.param .u64 .ptr .align 1 ehma_batch_f32_param_0,
	.param .u64 .ptr .align 1 ehma_batch_f32_param_1,
	.param .u64 .ptr .align 1 ehma_batch_f32_param_2,
	.param .u32 ehma_batch_f32_param_3,
	.param .u32 ehma_batch_f32_param_4,
	.param .u32 ehma_batch_f32_param_5,
	.param .u64 .ptr .align 1 ehma_batch_f32_param_6
)
{
	.reg .pred 	%p<29>;
	.reg .b32 	%r<95>;
	.reg .b32 	%f<271>;
	.reg .b64 	%rd<74>;

	ld.param.u64 	%rd16, [ehma_batch_f32_param_0];
	ld.param.u64 	%rd13, [ehma_batch_f32_param_1];
	ld.param.u64 	%rd14, [ehma_batch_f32_param_2];
	ld.param.u32 	%r43, [ehma_batch_f32_param_3];
	ld.param.u32 	%r45, [ehma_batch_f32_param_4];
	ld.param.u32 	%r44, [ehma_batch_f32_param_5];
	ld.param.u64 	%rd15, [ehma_batch_f32_param_6];
	cvta.to.global.u64 	%rd1, %rd16;
	mov.u32 	%r1, %ctaid.y;
	setp.ge.s32 	%p1, %r1, %r45;
	@%p1 bra 	$L__BB0_33;
	cvta.to.global.u64 	%rd17, %rd13;
	mul.wide.u32 	%rd18, %r1, 4;
	add.s64 	%rd19, %rd17, %rd18;
	ld.global.nc.u32 	%r2, [%rd19];
	setp.lt.s32 	%p2, %r2, 1;
	setp.gt.s32 	%p3, %r2, %r44;
	or.pred  	%p4, %p2, %p3;
	@%p4 bra 	$L__BB0_33;
	mov.u32 	%r3, %tid.x;
	setp.ge.u32 	%p5, %r3, %r2;
	@%p5 bra 	$L__BB0_5;
	cvt.rn.f32.u32 	%f53, %r2;
	add.f32 	%f1, %f53, 0f3F800000;
	mov.u32 	%r4, %ntid.x;
	mov.u32 	%r51, weights;
	mov.u32 	%r83, %r3;
$L__BB0_4:
	sub.s32 	%r46, %r2, %r83;
	cvt.rn.f32.s32 	%f54, %r46;
	div.rn.f32 	%f55, %f54, %f1;
	add.f32 	%f56, %f55, %f55;
	cvt.rni.f32.f32 	%f57, %f56;
	cvt.rzi.s32.f32 	%r47, %f57;
	fma.rn.f32 	%f58, %f57, 0fBF000000, %f55;
	mul.rn.f32 	%f59, %f58, %f58;
	fma.rn.f32 	%f60, %f59, 0fBF17ACC9, 0f40233590;
	fma.rn.f32 	%f61, %f59, 0f3E684E12, 0fBFAAD2E0;
	fma.rn.f32 	%f62, %f60, %f59, 0fC0A55DF6;
	fma.rn.f32 	%f63, %f61, %f59, 0f4081E0CF;
	fma.rn.f32 	%f64, %f59, %f58, 0f00000000;
	fma.rn.f32 	%f65, %f63, %f59, 0fC09DE9E6;
	fma.rn.f32 	%f66, %f62, %f64, 0f00000000;
	fma.rn.f32 	%f67, %f65, %f59, 0f3F800000;
	fma.rn.f32 	%f68, %f58, 0f40490FDB, %f66;
	and.b32  	%r48, %r47, 1;
	setp.eq.b32 	%p6, %r48, 1;
	selp.f32 	%f69, %f67, %f68, %p6;
	and.b32  	%r49, %r47, 2;
	setp.eq.s32 	%p7, %r49, 0;
	mov.f32 	%f70, 0f00000000;
	sub.f32 	%f71, %f70, %f69;
	selp.f32 	%f72, %f69, %f71, %p7;
	cvt.rzi.f32.f32 	%f73, %f55;
	setp.eq.f32 	%p8, %f55, %f73;
	mul.rn.f32 	%f74, %f55, %f70;
	selp.f32 	%f75, %f74, %f72, %p8;
	add.f32 	%f76, %f75, %f75;
	mul.f32 	%f77, %f75, %f76;
	shl.b32 	%r50, %r83, 2;
	add.s32 	%r52, %r51, %r50;
	st.shared.f32 	[%r52], %f77;
	add.s32 	%r83, %r83, %r4;
	setp.lt.s32 	%p9, %r83, %r2;
	@%p9 bra 	$L__BB0_4;
$L__BB0_5:
	bar.sync 	0;
	cvt.rn.f32.u32 	%f78, %r2;
	add.f32 	%f79, %f78, 0f3F800000;
	rcp.rn.f32 	%f2, %f79;
	cvta.to.global.u64 	%rd20, %rd14;
	add.s64 	%rd22, %rd20, %rd18;
	ld.global.nc.u32 	%r7, [%rd22];
	mov.u32 	%r53, %ctaid.x;
	mov.u32 	%r8, %ntid.x;
	mad.lo.s32 	%r84, %r53, %r8, %r3;
	setp.ge.s32 	%p10, %r84, %r43;
	@%p10 bra 	$L__BB0_33;
	add.s32 	%r10, %r2, -4;
	shr.u32 	%r54, %r10, 2;
	add.s32 	%r55, %r54, 1;
	and.b32  	%r11, %r55, 3;
	cvta.to.global.u64 	%rd2, %rd15;
	mov.u32 	%r56, %nctaid.x;
	mul.lo.s32 	%r12, %r56, %r8;
	mul.lo.s32 	%r13, %r43, %r1;
	mul.wide.s32 	%rd24, %r2, 4;
	sub.s64 	%rd25, %rd1, %rd24;
$L__BB0_7:
	setp.lt.s32 	%p11, %r84, %r7;
	mov.f32 	%f270, 0f7FC00000;
	@%p11 bra 	$L__BB0_32;
	setp.lt.u32 	%p12, %r2, 4;
	sub.s32 	%r15, %r84, %r2;
	add.s32 	%r16, %r15, 1;
	mov.f32 	%f269, 0f00000000;
	mov.b32 	%r92, 0;
	@%p12 bra 	$L__BB0_17;
	setp.lt.u32 	%p13, %r10, 12;
	mov.f32 	%f260, 0f00000000;
	mov.b32 	%r88, 0;
	mov.f32 	%f259, %f260;
	mov.f32 	%f258, %f260;
	mov.f32 	%f257, %f260;
	@%p13 bra 	$L__BB0_12;
	shr.u32 	%r61, %r10, 2;
	add.s32 	%r62, %r61, 1;
	and.b32  	%r63, %r62, 2147483644;
	neg.s32 	%r86, %r63;
	mul.wide.s32 	%rd23, %r84, 4;
	add.s64 	%rd26, %rd25, %rd23;
	add.s64 	%rd73, %rd26, 16;
	mul.wide.s32 	%rd27, %r16, 4;
	add.s64 	%rd28, %rd1, %rd27;
	add.s64 	%rd72, %rd28, 32;
	mov.u32 	%r64, weights;
	add.s32 	%r85, %r64, 32;
	mov.f32 	%f260, 0f00000000;
	mov.b32 	%r88, 0;
$L__BB0_11:
	.pragma "nounroll";
	ld.global.nc.f32 	%f85, [%rd73+-12];
	ld.shared.v4.f32 	{%f86, %f87, %f88, %f89}, [%r85+-32];
	fma.rn.f32 	%f90, %f85, %f86, %f257;
	ld.global.nc.f32 	%f91, [%rd73+-8];
	fma.rn.f32 	%f92, %f91, %f87, %f258;
	ld.global.nc.f32 	%f93, [%rd73+-4];
	fma.rn.f32 	%f94, %f93, %f88, %f259;
	ld.global.nc.f32 	%f95, [%rd73];
	fma.rn.f32 	%f96, %f95, %f89, %f260;
	ld.global.nc.f32 	%f97, [%rd72+-16];
	ld.shared.v4.f32 	{%f98, %f99, %f100, %f101}, [%r85+-16];
	fma.rn.f32 	%f102, %f97, %f98, %f90;
	ld.global.nc.f32 	%f103, [%rd72+-12];
	fma.rn.f32 	%f104, %f103, %f99, %f92;
	ld.global.nc.f32 	%f105, [%rd72+-8];
	fma.rn.f32 	%f106, %f105, %f100, %f94;
	ld.global.nc.f32 	%f107, [%rd72+-4];
	fma.rn.f32 	%f108, %f107, %f101, %f96;
	ld.global.nc.f32 	%f109, [%rd72];
	ld.shared.v4.f32 	{%f110, %f111, %f112, %f113}, [%r85];
	fma.rn.f32 	%f114, %f109, %f110, %f102;
	ld.global.nc.f32 	%f115, [%rd72+4];
	fma.rn.f32 	%f116, %f115, %f111, %f104;
	ld.global.nc.f32 	%f117, [%rd72+8];
	fma.rn.f32 	%f118, %f117, %f112, %f106;
	ld.global.nc.f32 	%f119, [%rd72+12];
	fma.rn.f32 	%f120, %f119, %f113, %f108;
	ld.global.nc.f32 	%f121, [%rd72+16];
	ld.shared.v4.f32 	{%f122, %f123, %f124, %f125}, [%r85+16];
	fma.rn.f32 	%f257, %f121, %f122, %f114;
	ld.global.nc.f32 	%f126, [%rd72+20];
	fma.rn.f32 	%f258, %f126, %f123, %f116;
	ld.global.nc.f32 	%f127, [%rd72+24];
	fma.rn.f32 	%f259, %f127, %f124, %f118;
	ld.global.nc.f32 	%f128, [%rd72+28];
	fma.rn.f32 	%f260, %f128, %f125, %f120;
	add.s32 	%r88, %r88, 16;
	add.s32 	%r86, %r86, 4;
	add.s32 	%r85, %r85, 64;
	add.s64 	%rd73, %rd73, 64;
	add.s64 	%rd72, %rd72, 64;
	setp.ne.s32 	%p14, %r86, 0;
	@%p14 bra 	$L__BB0_11;
$L__BB0_12:
	setp.eq.s32 	%p15, %r11, 0;
	@%p15 bra 	$L__BB0_16;
	setp.eq.s32 	%p16, %r11, 1;
	cvt.s64.s32 	%rd9, %r88;
	cvt.s64.s32 	%rd29, %r15;
	add.s64 	%rd30, %rd9, %rd29;
	shl.b64 	%rd31, %rd30, 2;
	add.s64 	%rd32, %rd1, %rd31;
	ld.global.nc.f32 	%f129, [%rd32+4];
	shl.b32 	%r65, %r88, 2;
	mov.u32 	%r66, weights;
	add.s32 	%r25, %r66, %r65;
	ld.shared.v4.f32 	{%f130, %f131, %f132, %f133}, [%r25];
	fma.rn.f32 	%f257, %f129, %f130, %f257;
	ld.global.nc.f32 	%f134, [%rd32+8];
	fma.rn.f32 	%f258, %f134, %f131, %f258;
	ld.global.nc.f32 	%f135, [%rd32+12];
	fma.rn.f32 	%f259, %f135, %f132, %f259;
	ld.global.nc.f32 	%f136, [%rd32+16];
	fma.rn.f32 	%f260, %f136, %f133, %f260;
	@%p16 bra 	$L__BB0_16;
	setp.eq.s32 	%p17, %r11, 2;
	cvt.s64.s32 	%rd33, %r16;
	add.s64 	%rd34, %rd9, %rd33;
	shl.b64 	%rd35, %rd34, 2;
	add.s64 	%rd10, %rd1, %rd35;
	ld.global.nc.f32 	%f137, [%rd10+16];
	ld.shared.v4.f32 	{%f138, %f139, %f140, %f141}, [%r25+16];
	fma.rn.f32 	%f257, %f137, %f138, %f257;
	ld.global.nc.f32 	%f142, [%rd10+20];
	fma.rn.f32 	%f258, %f142, %f139, %f258;
	ld.global.nc.f32 	%f143, [%rd10+24];
	fma.rn.f32 	%f259, %f143, %f140, %f259;
	ld.global.nc.f32 	%f144, [%rd10+28];
	fma.rn.f32 	%f260, %f144, %f141, %f260;
	@%p17 bra 	$L__BB0_16;
	ld.global.nc.f32 	%f145, [%rd10+32];
	ld.shared.v4.f32 	{%f146, %f147, %f148, %f149}, [%r25+32];
	fma.rn.f32 	%f257, %f145, %f146, %f257;
	ld.global.nc.f32 	%f150, [%rd10+36];
	fma.rn.f32 	%f258, %f150, %f147, %f258;
	ld.global.nc.f32 	%f151, [%rd10+40];
	fma.rn.f32 	%f259, %f151, %f148, %f259;
	ld.global.nc.f32 	%f152, [%rd10+44];
	fma.rn.f32 	%f260, %f152, %f149, %f260;
$L__BB0_16:
	and.b32  	%r67, %r10, -4;
	add.s32 	%r92, %r67, 4;
	add.f32 	%f153, %f257, %f258;
	add.f32 	%f154, %f259, %f260;
	add.f32 	%f269, %f153, %f154;
$L__BB0_17:
	setp.ge.s32 	%p18, %r92, %r2;
	@%p18 bra 	$L__BB0_31;
	sub.s32 	%r28, %r2, %r92;
	sub.s32 	%r68, %r92, %r2;
	setp.gt.u32 	%p19, %r68, -16;
	@%p19 bra 	$L__BB0_21;
	mov.b32 	%r91, 0;
$L__BB0_20:
	.pragma "nounroll";
	cvt.s64.s32 	%rd36, %r92;
	cvt.s64.s32 	%rd37, %r15;
	add.s64 	%rd38, %rd36, %rd37;
	shl.b64 	%rd39, %rd38, 2;
	add.s64 	%rd40, %rd1, %rd39;
	ld.global.nc.f32 	%f156, [%rd40+4];
	shl.b32 	%r70, %r92, 2;
	mov.u32 	%r71, weights;
	add.s32 	%r72, %r71, %r70;
	ld.shared.f32 	%f157, [%r72];
	fma.rn.f32 	%f158, %f156, %f157, %f269;
	cvt.s64.s32 	%rd41, %r16;
	add.s64 	%rd42, %rd36, %rd41;
	shl.b64 	%rd43, %rd42, 2;
	add.s64 	%rd44, %rd1, %rd43;
	ld.global.nc.f32 	%f159, [%rd44+4];
	ld.shared.f32 	%f160, [%r72+4];
	fma.rn.f32 	%f161, %f159, %f160, %f158;
	ld.global.nc.f32 	%f162, [%rd44+8];
	ld.shared.f32 	%f163, [%r72+8];
	fma.rn.f32 	%f164, %f162, %f163, %f161;
	ld.global.nc.f32 	%f165, [%rd44+12];
	ld.shared.f32 	%f166, [%r72+12];
	fma.rn.f32 	%f167, %f165, %f166, %f164;
	ld.global.nc.f32 	%f168, [%rd44+16];
	ld.shared.f32 	%f169, [%r72+16];
	fma.rn.f32 	%f170, %f168, %f169, %f167;
	ld.global.nc.f32 	%f171, [%rd44+20];
	ld.shared.f32 	%f172, [%r72+20];
	fma.rn.f32 	%f173, %f171, %f172, %f170;
	ld.global.nc.f32 	%f174, [%rd44+24];
	ld.shared.f32 	%f175, [%r72+24];
	fma.rn.f32 	%f176, %f174, %f175, %f173;
	ld.global.nc.f32 	%f177, [%rd44+28];
	ld.shared.f32 	%f178, [%r72+28];
	fma.rn.f32 	%f179, %f177, %f178, %f176;
	ld.global.nc.f32 	%f180, [%rd44+32];
	ld.shared.f32 	%f181, [%r72+32];
	fma.rn.f32 	%f182, %f180, %f181, %f179;
	ld.global.nc.f32 	%f183, [%rd44+36];
	ld.shared.f32 	%f184, [%r72+36];
	fma.rn.f32 	%f185, %f183, %f184, %f182;
	ld.global.nc.f32 	%f186, [%rd44+40];
	ld.shared.f32 	%f187, [%r72+40];
	fma.rn.f32 	%f188, %f186, %f187, %f185;
	ld.global.nc.f32 	%f189, [%rd44+44];
	ld.shared.f32 	%f190, [%r72+44];
	fma.rn.f32 	%f191, %f189, %f190, %f188;
	ld.global.nc.f32 	%f192, [%rd44+48];
	ld.shared.f32 	%f193, [%r72+48];
	fma.rn.f32 	%f194, %f192, %f193, %f191;
	ld.global.nc.f32 	%f195, [%rd44+52];
	ld.shared.f32 	%f196, [%r72+52];
	fma.rn.f32 	%f197, %f195, %f196, %f194;
	ld.global.nc.f32 	%f198, [%rd44+56];
	ld.shared.f32 	%f199, [%r72+56];
	fma.rn.f32 	%f200, %f198, %f199, %f197;
	ld.global.nc.f32 	%f201, [%rd44+60];
	ld.shared.f32 	%f202, [%r72+60];
	fma.rn.f32 	%f269, %f201, %f202, %f200;
	add.s32 	%r92, %r92, 16;
	add.s32 	%r91, %r91, 16;
	and.b32  	%r73, %r28, -16;
	setp.ne.s32 	%p20, %r91, %r73;
	@%p20 bra 	$L__BB0_20;
$L__BB0_21:
	and.b32  	%r34, %r28, 15;
	setp.eq.s32 	%p21, %r34, 0;
	@%p21 bra 	$L__BB0_31;
	and.b32  	%r35, %r28, 7;
	setp.lt.u32 	%p22, %r34, 8;
	@%p22 bra 	$L__BB0_24;
	cvt.s64.s32 	%rd45, %r92;
	cvt.s64.s32 	%rd46, %r15;
	add.s64 	%rd47, %rd45, %rd46;
	shl.b64 	%rd48, %rd47, 2;
	add.s64 	%rd49, %rd1, %rd48;
	ld.global.nc.f32 	%f204, [%rd49+4];
	shl.b32 	%r74, %r92, 2;
	mov.u32 	%r75, weights;
	add.s32 	%r76, %r75, %r74;
	ld.shared.f32 	%f205, [%r76];
	fma.rn.f32 	%f206, %f204, %f205, %f269;
	cvt.s64.s32 	%rd50, %r16;
	add.s64 	%rd51, %rd45, %rd50;
	shl.b64 	%rd52, %rd51, 2;
	add.s64 	%rd53, %rd1, %rd52;
	ld.global.nc.f32 	%f207, [%rd53+4];
	ld.shared.f32 	%f208, [%r76+4];
	fma.rn.f32 	%f209, %f207, %f208, %f206;
	ld.global.nc.f32 	%f210, [%rd53+8];
	ld.shared.f32 	%f211, [%r76+8];
	fma.rn.f32 	%f212, %f210, %f211, %f209;
	ld.global.nc.f32 	%f213, [%rd53+12];
	ld.shared.f32 	%f214, [%r76+12];
	fma.rn.f32 	%f215, %f213, %f214, %f212;
	ld.global.nc.f32 	%f216, [%rd53+16];
	ld.shared.f32 	%f217, [%r76+16];
	fma.rn.f32 	%f218, %f216, %f217, %f215;
	ld.global.nc.f32 	%f219, [%rd53+20];
	ld.shared.f32 	%f220, [%r76+20];
	fma.rn.f32 	%f221, %f219, %f220, %f218;
	ld.global.nc.f32 	%f222, [%rd53+24];
	ld.shared.f32 	%f223, [%r76+24];
	fma.rn.f32 	%f224, %f222, %f223, %f221;
	ld.global.nc.f32 	%f225, [%rd53+28];
	ld.shared.f32 	%f226, [%r76+28];
	fma.rn.f32 	%f269, %f225, %f226, %f224;
	add.s32 	%r92, %r92, 8;
$L__BB0_24:
	setp.eq.s32 	%p23, %r35, 0;
	@%p23 bra 	$L__BB0_31;
	and.b32  	%r38, %r28, 3;
	setp.lt.u32 	%p24, %r35, 4;
	@%p24 bra 	$L__BB0_27;
	cvt.s64.s32 	%rd54, %r92;
	cvt.s64.s32 	%rd55, %r15;
	add.s64 	%rd56, %rd54, %rd55;
	shl.b64 	%rd57, %rd56, 2;
	add.s64 	%rd58, %rd1, %rd57;
	ld.global.nc.f32 	%f228, [%rd58+4];
	shl.b32 	%r77, %r92, 2;
	mov.u32 	%r78, weights;
	add.s32 	%r79, %r78, %r77;
	ld.shared.f32 	%f229, [%r79];
	fma.rn.f32 	%f230, %f228, %f229, %f269;
	cvt.s64.s32 	%rd59, %r16;
	add.s64 	%rd60, %rd54, %rd59;
	shl.b64 	%rd61, %rd60, 2;
	add.s64 	%rd62, %rd1, %rd61;
	ld.global.nc.f32 	%f231, [%rd62+4];
	ld.shared.f32 	%f232, [%r79+4];
	fma.rn.f32 	%f233, %f231, %f232, %f230;
	ld.global.nc.f32 	%f234, [%rd62+8];
	ld.shared.f32 	%f235, [%r79+8];
	fma.rn.f32 	%f236, %f234, %f235, %f233;
	ld.global.nc.f32 	%f237, [%rd62+12];
	ld.shared.f32 	%f238, [%r79+12];
	fma.rn.f32 	%f269, %f237, %f238, %f236;
	add.s32 	%r92, %r92, 4;
$L__BB0_27:
	setp.eq.s32 	%p25, %r38, 0;
	@%p25 bra 	$L__BB0_31;
	cvt.s64.s32 	%rd11, %r92;
	cvt.s64.s32 	%rd63, %r15;
	add.s64 	%rd64, %rd11, %rd63;
	shl.b64 	%rd65, %rd64, 2;
	add.s64 	%rd66, %rd1, %rd65;
	ld.global.nc.f32 	%f239, [%rd66+4];
	shl.b32 	%r80, %r92, 2;
	mov.u32 	%r81, weights;
	add.s32 	%r41, %r81, %r80;
	ld.shared.f32 	%f240, [%r41];
	fma.rn.f32 	%f269, %f239, %f240, %f269;
	setp.eq.s32 	%p26, %r38, 1;
	@%p26 bra 	$L__BB0_31;
	cvt.s64.s32 	%rd67, %r16;
	add.s64 	%rd68, %rd11, %rd67;
	shl.b64 	%rd69, %rd68, 2;
	add.s64 	%rd12, %rd1, %rd69;
	ld.global.nc.f32 	%f241, [%rd12+4];
	ld.shared.f32 	%f242, [%r41+4];
	fma.rn.f32 	%f269, %f241, %f242, %f269;
	setp.eq.s32 	%p27, %r38, 2;
	@%p27 bra 	$L__BB0_31;
	ld.global.nc.f32 	%f243, [%rd12+8];
	ld.shared.f32 	%f244, [%r41+8];
	fma.rn.f32 	%f269, %f243, %f244, %f269;
$L__BB0_31:
	mul.f32 	%f270, %f2, %f269;
$L__BB0_32:
	add.s32 	%r82, %r84, %r13;
	mul.wide.s32 	%rd70, %r82, 4;
	add.s64 	%rd71, %rd2, %rd70;
	st.global.f32 	[%rd71], %f270;
	add.s32 	%r84, %r84, %r12;
	setp.lt.s32 	%p28, %r84, %r43;
	@%p28 bra 	$L__BB0_7;
$L__BB0_33:
	ret;

}
	// .globl	ehma_multi_series_one_param_f32
.visible .entry ehma_multi_series_one_param_f32(
	.param .u64 .ptr .align 1 ehma_multi_series_one_param_f32_param_0,
	.param .u64 .ptr .align 1 ehma_multi_series_one_param_f32_param_1,
	.param .u32 ehma_multi_series_one_param_f32_param_2,
	.param .u32 ehma_multi_series_one_param_f32_param_3,
	.param .u32 ehma_multi_series_one_param_f32_param_4,
	.param .u64 .ptr .align 1 ehma_multi_series_one_param_f32_param_5,
	.param .u64 .ptr .align 1 ehma_multi_series_one_param_f32_param_6
)
{
	.reg .pred 	%p<33>;
	.reg .b32 	%r<161>;
	.reg .b32 	%f<345>;
	.reg .b64 	%rd<131>;

	ld.param.u64 	%rd15, [ehma_multi_series_one_param_f32_param_0];
	ld.param.u64 	%rd13, [ehma_multi_series_one_param_f32_param_1];
	ld.param.u32 	%r53, [ehma_multi_series_one_param_f32_param_2];
	ld.param.u32 	%r54, [ehma_multi_series_one_param_f32_param_3];
	ld.param.u32 	%r55, [ehma_multi_series_one_param_f32_param_4];
	ld.param.u64 	%rd14, [ehma_multi_series_one_param_f32_param_5];
	ld.param.u64 	%rd16, [ehma_multi_series_one_param_f32_param_6];
	cvta.to.global.u64 	%rd1, %rd15;
	cvta.to.global.u64 	%rd2, %rd16;
	mov.u32 	%r1, %tid.x;
	setp.ge.s32 	%p1, %r1, %r53;
	@%p1 bra 	$L__BB1_3;
	mov.u32 	%r2, %ntid.x;
	cvta.to.global.u64 	%rd3, %rd13;
	mov.u32 	%r57, shared_weights;
	mov.u32 	%r145, %r1;
$L__BB1_2:
	mul.wide.s32 	%rd17, %r145, 4;
	add.s64 	%rd18, %rd3, %rd17;
	ld.global.nc.f32 	%f60, [%rd18];
	shl.b32 	%r56, %r145, 2;
	add.s32 	%r58, %r57, %r56;
	st.shared.f32 	[%r58], %f60;
	add.s32 	%r145, %r145, %r2;
	setp.lt.s32 	%p2, %r145, %r53;
	@%p2 bra 	$L__BB1_2;
$L__BB1_3:
	bar.sync 	0;
	mov.u32 	%r5, %ctaid.y;
	setp.ge.s32 	%p3, %r5, %r54;
	@%p3 bra 	$L__BB1_49;
	cvta.to.global.u64 	%rd19, %rd14;
	mul.wide.u32 	%rd20, %r5, 4;
	add.s64 	%rd21, %rd19, %rd20;
	ld.global.nc.u32 	%r59, [%rd21];
	add.s32 	%r60, %r53, %r59;
	add.s32 	%r6, %r60, -1;
	mov.u32 	%r61, %ctaid.x;
	mov.u32 	%r62, %ntid.x;
	mad.lo.s32 	%r146, %r61, %r62, %r1;
	mov.u32 	%r63, %nctaid.x;
	mul.lo.s32 	%r8, %r63, %r62;
	setp.ge.s32 	%p4, %r146, %r55;
	@%p4 bra 	$L__BB1_49;
	setp.lt.s32 	%p5, %r53, 4;
	@%p5 bra 	$L__BB1_31;
	add.s32 	%r9, %r53, -4;
	and.b32  	%r10, %r53, 3;
	mul.wide.s32 	%rd8, %r54, 4;
$L__BB1_7:
	mad.lo.s32 	%r12, %r146, %r54, %r5;
	setp.lt.s32 	%p17, %r146, %r6;
	@%p17 bra 	$L__BB1_17;
	setp.lt.u32 	%p18, %r9, 12;
	sub.s32 	%r84, %r146, %r53;
	add.s32 	%r13, %r84, 1;
	mov.f32 	%f330, 0f00000000;
	mov.b32 	%r151, 0;
	mov.f32 	%f329, %f330;
	mov.f32 	%f328, %f330;
	mov.f32 	%f327, %f330;
	@%p18 bra 	$L__BB1_11;
	shr.u32 	%r87, %r9, 2;
	add.s32 	%r88, %r87, 1;
	and.b32  	%r89, %r88, 2147483644;
	neg.s32 	%r147, %r89;
	mad.lo.s32 	%r148, %r54, %r13, %r5;
	mov.u32 	%r90, shared_weights;
	add.s32 	%r149, %r90, 32;
	mov.f32 	%f330, 0f00000000;
	mov.b32 	%r151, 0;
$L__BB1_10:
	.pragma "nounroll";
	mul.wide.s32 	%rd62, %r148, 4;
	add.s64 	%rd63, %rd1, %rd62;
	ld.global.nc.f32 	%f156, [%rd63];
	ld.shared.v4.f32 	{%f157, %f158, %f159, %f160}, [%r149+-32];
	fma.rn.f32 	%f161, %f156, %f157, %f327;
	mul.wide.s32 	%rd64, %r54, 4;
	add.s64 	%rd65, %rd63, %rd64;
	ld.global.nc.f32 	%f162, [%rd65];
	fma.rn.f32 	%f163, %f162, %f158, %f328;
	add.s64 	%rd66, %rd65, %rd64;
	ld.global.nc.f32 	%f164, [%rd66];
	fma.rn.f32 	%f165, %f164, %f159, %f329;
	add.s64 	%rd67, %rd66, %rd64;
	ld.global.nc.f32 	%f166, [%rd67];
	fma.rn.f32 	%f167, %f166, %f160, %f330;
	add.s64 	%rd68, %rd67, %rd64;
	ld.global.nc.f32 	%f168, [%rd68];
	ld.shared.v4.f32 	{%f169, %f170, %f171, %f172}, [%r149+-16];
	fma.rn.f32 	%f173, %f168, %f169, %f161;
	add.s64 	%rd69, %rd68, %rd64;
	ld.global.nc.f32 	%f174, [%rd69];
	fma.rn.f32 	%f175, %f174, %f170, %f163;
	add.s64 	%rd70, %rd69, %rd64;
	ld.global.nc.f32 	%f176, [%rd70];
	fma.rn.f32 	%f177, %f176, %f171, %f165;
	add.s64 	%rd71, %rd70, %rd64;
	ld.global.nc.f32 	%f178, [%rd71];
	fma.rn.f32 	%f179, %f178, %f172, %f167;
	add.s64 	%rd72, %rd71, %rd64;
	ld.global.nc.f32 	%f180, [%rd72];
	ld.shared.v4.f32 	{%f181, %f182, %f183, %f184}, [%r149];
	fma.rn.f32 	%f185, %f180, %f181, %f173;
	add.s64 	%rd73, %rd72, %rd64;
	ld.global.nc.f32 	%f186, [%rd73];
	fma.rn.f32 	%f187, %f186, %f182, %f175;
	add.s64 	%rd74, %rd73, %rd64;
	ld.global.nc.f32 	%f188, [%rd74];
	fma.rn.f32 	%f189, %f188, %f183, %f177;
	add.s64 	%rd75, %rd74, %rd64;
	ld.global.nc.f32 	%f190, [%rd75];
	fma.rn.f32 	%f191, %f190, %f184, %f179;
	add.s64 	%rd76, %rd75, %rd64;
	ld.global.nc.f32 	%f192, [%rd76];
	ld.shared.v4.f32 	{%f193, %f194, %f195, %f196}, [%r149+16];
	fma.rn.f32 	%f327, %f192, %f193, %f185;
	add.s64 	%rd77, %rd76, %rd64;
	ld.global.nc.f32 	%f197, [%rd77];
	fma.rn.f32 	%f328, %f197, %f194, %f187;
	add.s64 	%rd78, %rd77, %rd64;
	ld.global.nc.f32 	%f198, [%rd78];
	fma.rn.f32 	%f329, %f198, %f195, %f189;
	add.s64 	%rd79, %rd78, %rd64;
	ld.global.nc.f32 	%f199, [%rd79];
	fma.rn.f32 	%f330, %f199, %f196, %f191;
	add.s32 	%r151, %r151, 16;
	add.s32 	%r149, %r149, 64;
	shl.b32 	%r91, %r54, 4;
	add.s32 	%r148, %r148, %r91;
	add.s32 	%r147, %r147, 4;
	setp.ne.s32 	%p19, %r147, 0;
	@%p19 bra 	$L__BB1_10;
$L__BB1_11:
	shr.u32 	%r92, %r9, 2;
	add.s32 	%r93, %r92, 1;
	and.b32  	%r94, %r93, 3;
	setp.eq.s32 	%p20, %r94, 0;
	@%p20 bra 	$L__BB1_15;
	setp.eq.s32 	%p21, %r94, 1;
	add.s32 	%r98, %r151, %r13;
	mad.lo.s32 	%r99, %r98, %r54, %r5;
	mul.wide.s32 	%rd80, %r99, 4;
	add.s64 	%rd81, %rd1, %rd80;
	ld.global.nc.f32 	%f200, [%rd81];
	shl.b32 	%r100, %r151, 2;
	mov.u32 	%r101, shared_weights;
	add.s32 	%r25, %r101, %r100;
	ld.shared.v4.f32 	{%f201, %f202, %f203, %f204}, [%r25];
	fma.rn.f32 	%f327, %f200, %f201, %f327;
	mul.wide.s32 	%rd4, %r54, 4;
	add.s64 	%rd82, %rd81, %rd4;
	ld.global.nc.f32 	%f205, [%rd82];
	fma.rn.f32 	%f328, %f205, %f202, %f328;
	add.s64 	%rd83, %rd82, %rd4;
	ld.global.nc.f32 	%f206, [%rd83];
	fma.rn.f32 	%f329, %f206, %f203, %f329;
	add.s64 	%rd5, %rd83, %rd4;
	ld.global.nc.f32 	%f207, [%rd5];
	fma.rn.f32 	%f330, %f207, %f204, %f330;
	@%p21 bra 	$L__BB1_15;
	setp.eq.s32 	%p22, %r94, 2;
	add.s64 	%rd84, %rd5, %rd4;
	ld.global.nc.f32 	%f208, [%rd84];
	ld.shared.v4.f32 	{%f209, %f210, %f211, %f212}, [%r25+16];
	fma.rn.f32 	%f327, %f208, %f209, %f327;
	add.s64 	%rd85, %rd84, %rd4;
	ld.global.nc.f32 	%f213, [%rd85];
	fma.rn.f32 	%f328, %f213, %f210, %f328;
	add.s64 	%rd86, %rd85, %rd4;
	ld.global.nc.f32 	%f214, [%rd86];
	fma.rn.f32 	%f329, %f214, %f211, %f329;
	add.s64 	%rd6, %rd86, %rd4;
	ld.global.nc.f32 	%f215, [%rd6];
	fma.rn.f32 	%f330, %f215, %f212, %f330;
	@%p22 bra 	$L__BB1_15;
	add.s64 	%rd87, %rd6, %rd4;
	ld.global.nc.f32 	%f216, [%rd87];
	ld.shared.v4.f32 	{%f217, %f218, %f219, %f220}, [%r25+32];
	fma.rn.f32 	%f327, %f216, %f217, %f327;
	add.s64 	%rd88, %rd87, %rd4;
	ld.global.nc.f32 	%f221, [%rd88];
	fma.rn.f32 	%f328, %f221, %f218, %f328;
	add.s64 	%rd89, %rd88, %rd4;
	ld.global.nc.f32 	%f222, [%rd89];
	fma.rn.f32 	%f329, %f222, %f219, %f329;
	add.s64 	%rd90, %rd89, %rd4;
	ld.global.nc.f32 	%f223, [%rd90];
	fma.rn.f32 	%f330, %f223, %f220, %f330;
$L__BB1_15:
	and.b32  	%r105, %r9, -4;
	add.s32 	%r154, %r105, 4;
	setp.lt.u32 	%p23, %r154, %r53;
	add.f32 	%f224, %f327, %f328;
	add.f32 	%f225, %f329, %f330;
	add.f32 	%f332, %f224, %f225;
	@%p23 bra 	$L__BB1_19;
$L__BB1_16:
	mad.lo.s32 	%r143, %r146, %r54, %r5;
	mul.wide.s32 	%rd127, %r143, 4;
	add.s64 	%rd128, %rd2, %rd127;
	st.global.f32 	[%rd128], %f332;
	bra.uni 	$L__BB1_18;
$L__BB1_17:
	mul.wide.s32 	%rd129, %r12, 4;
	add.s64 	%rd130, %rd2, %rd129;
	mov.b32 	%r144, 2143289344;
	st.global.u32 	[%rd130], %r144;
$L__BB1_18:
	add.s32 	%r146, %r146, %r8;
	setp.lt.s32 	%p32, %r146, %r55;
	@%p32 bra 	$L__BB1_7;
	bra.uni 	$L__BB1_49;
$L__BB1_19:
	sub.s32 	%r107, %r53, %r105;
	add.s32 	%r108, %r107, -5;
	setp.lt.u32 	%p24, %r108, 15;
	@%p24 bra 	$L__BB1_22;
	mov.b32 	%r153, 0;
$L__BB1_21:
	.pragma "nounroll";
	add.s32 	%r110, %r154, %r13;
	mad.lo.s32 	%r111, %r110, %r54, %r5;
	mul.wide.s32 	%rd91, %r111, 4;
	add.s64 	%rd92, %rd1, %rd91;
	ld.global.nc.f32 	%f227, [%rd92];
	shl.b32 	%r112, %r154, 2;
	mov.u32 	%r113, shared_weights;
	add.s32 	%r114, %r113, %r112;
	ld.shared.v4.f32 	{%f228, %f229, %f230, %f231}, [%r114];
	fma.rn.f32 	%f232, %f227, %f228, %f332;
	mul.wide.s32 	%rd93, %r54, 4;
	add.s64 	%rd94, %rd92, %rd93;
	ld.global.nc.f32 	%f233, [%rd94];
	fma.rn.f32 	%f234, %f233, %f229, %f232;
	add.s64 	%rd95, %rd94, %rd93;
	ld.global.nc.f32 	%f235, [%rd95];
	fma.rn.f32 	%f236, %f235, %f230, %f234;
	add.s64 	%rd96, %rd95, %rd93;
	ld.global.nc.f32 	%f237, [%rd96];
	fma.rn.f32 	%f238, %f237, %f231, %f236;
	add.s64 	%rd97, %rd96, %rd93;
	ld.global.nc.f32 	%f239, [%rd97];
	ld.shared.v4.f32 	{%f240, %f241, %f242, %f243}, [%r114+16];
	fma.rn.f32 	%f244, %f239, %f240, %f238;
	add.s64 	%rd98, %rd97, %rd93;
	ld.global.nc.f32 	%f245, [%rd98];
	fma.rn.f32 	%f246, %f245, %f241, %f244;
	add.s64 	%rd99, %rd98, %rd93;
	ld.global.nc.f32 	%f247, [%rd99];
	fma.rn.f32 	%f248, %f247, %f242, %f246;
	add.s64 	%rd100, %rd99, %rd93;
	ld.global.nc.f32 	%f249, [%rd100];
	fma.rn.f32 	%f250, %f249, %f243, %f248;
	add.s64 	%rd101, %rd100, %rd93;
	ld.global.nc.f32 	%f251, [%rd101];
	ld.shared.v4.f32 	{%f252, %f253, %f254, %f255}, [%r114+32];
	fma.rn.f32 	%f256, %f251, %f252, %f250;
	add.s64 	%rd102, %rd101, %rd93;
	ld.global.nc.f32 	%f257, [%rd102];
	fma.rn.f32 	%f258, %f257, %f253, %f256;
	add.s64 	%rd103, %rd102, %rd93;
	ld.global.nc.f32 	%f259, [%rd103];
	fma.rn.f32 	%f260, %f259, %f254, %f258;
	add.s64 	%rd104, %rd103, %rd93;
	ld.global.nc.f32 	%f261, [%rd104];
	fma.rn.f32 	%f262, %f261, %f255, %f260;
	add.s64 	%rd105, %rd104, %rd93;
	ld.global.nc.f32 	%f263, [%rd105];
	ld.shared.v4.f32 	{%f264, %f265, %f266, %f267}, [%r114+48];
	fma.rn.f32 	%f268, %f263, %f264, %f262;
	add.s64 	%rd106, %rd105, %rd93;
	ld.global.nc.f32 	%f269, [%rd106];
	fma.rn.f32 	%f270, %f269, %f265, %f268;
	add.s64 	%rd107, %rd106, %rd93;
	ld.global.nc.f32 	%f271, [%rd107];
	fma.rn.f32 	%f272, %f271, %f266, %f270;
	add.s64 	%rd108, %rd107, %rd93;
	ld.global.nc.f32 	%f273, [%rd108];
	fma.rn.f32 	%f332, %f273, %f267, %f272;
	add.s32 	%r154, %r154, 16;
	add.s32 	%r153, %r153, 16;
	setp.eq.s32 	%p25, %r153, 0;
	@%p25 bra 	$L__BB1_22;
	bra.uni 	$L__BB1_21;
$L__BB1_22:
	setp.eq.s32 	%p26, %r10, 0;
	@%p26 bra 	$L__BB1_16;
	and.b32  	%r115, %r9, 12;
	sub.s32 	%r116, %r53, %r115;
	add.s32 	%r117, %r116, 12;
	and.b32  	%r118, %r117, 15;
	add.s32 	%r119, %r118, -1;
	setp.lt.u32 	%p27, %r119, 7;
	@%p27 bra 	$L__BB1_25;
	add.s32 	%r120, %r154, %r13;
	mad.lo.s32 	%r121, %r120, %r54, %r5;
	mul.wide.s32 	%rd109, %r121, 4;
	add.s64 	%rd110, %rd1, %rd109;
	ld.global.nc.f32 	%f275, [%rd110];
	shl.b32 	%r122, %r154, 2;
	mov.u32 	%r123, shared_weights;
	add.s32 	%r124, %r123, %r122;
	ld.shared.f32 	%f276, [%r124];
	fma.rn.f32 	%f277, %f275, %f276, %f332;
	mul.wide.s32 	%rd111, %r54, 4;
	add.s64 	%rd112, %rd110, %rd111;
	ld.global.nc.f32 	%f278, [%rd112];
	ld.shared.f32 	%f279, [%r124+4];
	fma.rn.f32 	%f280, %f278, %f279, %f277;
	add.s64 	%rd113, %rd112, %rd111;
	ld.global.nc.f32 	%f281, [%rd113];
	ld.shared.f32 	%f282, [%r124+8];
	fma.rn.f32 	%f283, %f281, %f282, %f280;
	add.s64 	%rd114, %rd113, %rd111;
	ld.global.nc.f32 	%f284, [%rd114];
	ld.shared.f32 	%f285, [%r124+12];
	fma.rn.f32 	%f286, %f284, %f285, %f283;
	add.s64 	%rd115, %rd114, %rd111;
	ld.global.nc.f32 	%f287, [%rd115];
	ld.shared.f32 	%f288, [%r124+16];
	fma.rn.f32 	%f289, %f287, %f288, %f286;
	add.s64 	%rd116, %rd115, %rd111;
	ld.global.nc.f32 	%f290, [%rd116];
	ld.shared.f32 	%f291, [%r124+20];
	fma.rn.f32 	%f292, %f290, %f291, %f289;
	add.s64 	%rd117, %rd116, %rd111;
	ld.global.nc.f32 	%f293, [%rd117];
	ld.shared.f32 	%f294, [%r124+24];
	fma.rn.f32 	%f295, %f293, %f294, %f292;
	add.s64 	%rd118, %rd117, %rd111;
	ld.global.nc.f32 	%f296, [%rd118];
	ld.shared.f32 	%f297, [%r124+28];
	fma.rn.f32 	%f332, %f296, %f297, %f295;
	add.s32 	%r154, %r154, 8;
$L__BB1_25:
	and.b32  	%r125, %r9, 4;
	sub.s32 	%r126, %r53, %r125;
	add.s32 	%r127, %r126, 12;
	and.b32  	%r128, %r127, 7;
	setp.eq.s32 	%p28, %r128, 0;
	@%p28 bra 	$L__BB1_16;
	xor.b32  	%r129, %r53, 4;
	sub.s32 	%r131, %r129, %r125;
	and.b32  	%r132, %r131, 7;
	add.s32 	%r133, %r132, -1;
	setp.lt.u32 	%p29, %r133, 3;
	@%p29 bra 	$L__BB1_28;
	add.s32 	%r134, %r154, %r13;
	mad.lo.s32 	%r135, %r134, %r54, %r5;
	mul.wide.s32 	%rd119, %r135, 4;
	add.s64 	%rd120, %rd1, %rd119;
	ld.global.nc.f32 	%f298, [%rd120];
	shl.b32 	%r136, %r154, 2;
	mov.u32 	%r137, shared_weights;
	add.s32 	%r138, %r137, %r136;
	ld.shared.f32 	%f299, [%r138];
	fma.rn.f32 	%f300, %f298, %f299, %f332;
	add.s64 	%rd122, %rd120, %rd8;
	ld.global.nc.f32 	%f301, [%rd122];
	ld.shared.f32 	%f302, [%r138+4];
	fma.rn.f32 	%f303, %f301, %f302, %f300;
	add.s64 	%rd123, %rd122, %rd8;
	ld.global.nc.f32 	%f304, [%rd123];
	ld.shared.f32 	%f305, [%r138+8];
	fma.rn.f32 	%f306, %f304, %f305, %f303;
	add.s64 	%rd124, %rd123, %rd8;
	ld.global.nc.f32 	%f307, [%rd124];
	ld.shared.f32 	%f308, [%r138+12];
	fma.rn.f32 	%f332, %f307, %f308, %f306;
	add.s32 	%r154, %r154, 4;
$L__BB1_28:
	setp.eq.s32 	%p30, %r10, 1;
	add.s32 	%r139, %r154, %r13;
	mad.lo.s32 	%r140, %r139, %r54, %r5;
	mul.wide.s32 	%rd125, %r140, 4;
	add.s64 	%rd7, %rd1, %rd125;
	ld.global.nc.f32 	%f309, [%rd7];
	shl.b32 	%r141, %r154, 2;
	mov.u32 	%r142, shared_weights;
	add.s32 	%r37, %r142, %r141;
	ld.shared.f32 	%f310, [%r37];
	fma.rn.f32 	%f332, %f309, %f310, %f332;
	@%p30 bra 	$L__BB1_16;
	setp.eq.s32 	%p31, %r10, 2;
	add.s64 	%rd9, %rd7, %rd8;
	ld.global.nc.f32 	%f311, [%rd9];
	ld.shared.f32 	%f312, [%r37+4];
	fma.rn.f32 	%f332, %f311, %f312, %f332;
	@%p31 bra 	$L__BB1_16;
	add.s64 	%rd126, %rd9, %rd8;
	ld.global.nc.f32 	%f313, [%rd126];
	ld.shared.f32 	%f314, [%r37+8];
	fma.rn.f32 	%f332, %f313, %f314, %f332;
	bra.uni 	$L__BB1_16;
$L__BB1_31:
	and.b32  	%r38, %r53, 15;
	add.s32 	%r39, %r38, -1;
	and.b32  	%r40, %r53, 7;
	add.s32 	%r41, %r40, -1;
	and.b32  	%r42, %r53, 3;
	mul.wide.s32 	%rd11, %r54, 4;
$L__BB1_32:
	mad.lo.s32 	%r44, %r146, %r54, %r5;
	setp.ge.s32 	%p6, %r146, %r6;
	@%p6 bra 	$L__BB1_34;
	mul.wide.s32 	%rd60, %r44, 4;
	add.s64 	%rd61, %rd2, %rd60;
	mov.b32 	%r82, 2143289344;
	st.global.u32 	[%rd61], %r82;
	bra.uni 	$L__BB1_48;
$L__BB1_34:
	setp.lt.s32 	%p7, %r53, 1;
	sub.s32 	%r64, %r146, %r53;
	add.s32 	%r45, %r64, 1;
	mov.f32 	%f344, 0f00000000;
	@%p7 bra 	$L__BB1_47;
	setp.lt.u32 	%p8, %r53, 16;
	mov.b32 	%r159, 0;
	mov.f32 	%f344, 0f00000000;
	@%p8 bra 	$L__BB1_37;
	mad.lo.s32 	%r67, %r45, %r54, %r5;
	mul.wide.s32 	%rd22, %r67, 4;
	add.s64 	%rd23, %rd1, %rd22;
	ld.global.nc.f32 	%f64, [%rd23];
	ld.shared.v4.f32 	{%f65, %f66, %f67, %f68}, [shared_weights];
	fma.rn.f32 	%f69, %f64, %f65, 0f00000000;
	add.s64 	%rd25, %rd23, %rd11;
	ld.global.nc.f32 	%f70, [%rd25];
	fma.rn.f32 	%f71, %f70, %f66, %f69;
	add.s64 	%rd26, %rd25, %rd11;
	ld.global.nc.f32 	%f72, [%rd26];
	fma.rn.f32 	%f73, %f72, %f67, %f71;
	add.s64 	%rd27, %rd26, %rd11;
	ld.global.nc.f32 	%f74, [%rd27];
	fma.rn.f32 	%f75, %f74, %f68, %f73;
	add.s64 	%rd28, %rd27, %rd11;
	ld.global.nc.f32 	%f76, [%rd28];
	ld.shared.v4.f32 	{%f77, %f78, %f79, %f80}, [shared_weights+16];
	fma.rn.f32 	%f81, %f76, %f77, %f75;
	add.s64 	%rd29, %rd28, %rd11;
	ld.global.nc.f32 	%f82, [%rd29];
	fma.rn.f32 	%f83, %f82, %f78, %f81;
	add.s64 	%rd30, %rd29, %rd11;
	ld.global.nc.f32 	%f84, [%rd30];
	fma.rn.f32 	%f85, %f84, %f79, %f83;
	add.s64 	%rd31, %rd30, %rd11;
	ld.global.nc.f32 	%f86, [%rd31];
	fma.rn.f32 	%f87, %f86, %f80, %f85;
	add.s64 	%rd32, %rd31, %rd11;
	ld.global.nc.f32 	%f88, [%rd32];
	ld.shared.v4.f32 	{%f89, %f90, %f91, %f92}, [shared_weights+32];
	fma.rn.f32 	%f93, %f88, %f89, %f87;
	add.s64 	%rd33, %rd32, %rd11;
	ld.global.nc.f32 	%f94, [%rd33];
	fma.rn.f32 	%f95, %f94, %f90, %f93;
	add.s64 	%rd34, %rd33, %rd11;
	ld.global.nc.f32 	%f96, [%rd34];
	fma.rn.f32 	%f97, %f96, %f91, %f95;
	add.s64 	%rd35, %rd34, %rd11;
	ld.global.nc.f32 	%f98, [%rd35];
	fma.rn.f32 	%f99, %f98, %f92, %f97;
	add.s64 	%rd36, %rd35, %rd11;
	ld.global.nc.f32 	%f100, [%rd36];
	ld.shared.v4.f32 	{%f101, %f102, %f103, %f104}, [shared_weights+48];
	fma.rn.f32 	%f105, %f100, %f101, %f99;
	add.s64 	%rd37, %rd36, %rd11;
	ld.global.nc.f32 	%f106, [%rd37];
	fma.rn.f32 	%f107, %f106, %f102, %f105;
	add.s64 	%rd38, %rd37, %rd11;
	ld.global.nc.f32 	%f108, [%rd38];
	fma.rn.f32 	%f109, %f108, %f103, %f107;
	add.s64 	%rd39, %rd38, %rd11;
	ld.global.nc.f32 	%f110, [%rd39];
	fma.rn.f32 	%f344, %f110, %f104, %f109;
	mov.b32 	%r159, 16;
$L__BB1_37:
	setp.eq.s32 	%p9, %r38, 0;
	@%p9 bra 	$L__BB1_47;
	setp.lt.u32 	%p10, %r39, 7;
	@%p10 bra 	$L__BB1_40;
	add.s32 	%r68, %r159, %r45;
	mad.lo.s32 	%r69, %r68, %r54, %r5;
	mul.wide.s32 	%rd40, %r69, 4;
	add.s64 	%rd41, %rd1, %rd40;
	ld.global.nc.f32 	%f112, [%rd41];
	shl.b32 	%r70, %r159, 2;
	mov.u32 	%r71, shared_weights;
	add.s32 	%r72, %r71, %r70;
	ld.shared.v4.f32 	{%f113, %f114, %f115, %f116}, [%r72];
	fma.rn.f32 	%f117, %f112, %f113, %f344;
	add.s64 	%rd43, %rd41, %rd11;
	ld.global.nc.f32 	%f118, [%rd43];
	fma.rn.f32 	%f119, %f118, %f114, %f117;
	add.s64 	%rd44, %rd43, %rd11;
	ld.global.nc.f32 	%f120, [%rd44];
	fma.rn.f32 	%f121, %f120, %f115, %f119;
	add.s64 	%rd45, %rd44, %rd11;
	ld.global.nc.f32 	%f122, [%rd45];
	fma.rn.f32 	%f123, %f122, %f116, %f121;
	add.s64 	%rd46, %rd45, %rd11;
	ld.global.nc.f32 	%f124, [%rd46];
	ld.shared.v4.f32 	{%f125, %f126, %f127, %f128}, [%r72+16];
	fma.rn.f32 	%f129, %f124, %f125, %f123;
	add.s64 	%rd47, %rd46, %rd11;
	ld.global.nc.f32 	%f130, [%rd47];
	fma.rn.f32 	%f131, %f130, %f126, %f129;
	add.s64 	%rd48, %rd47, %rd11;
	ld.global.nc.f32 	%f132, [%rd48];
	fma.rn.f32 	%f133, %f132, %f127, %f131;
	add.s64 	%rd49, %rd48, %rd11;
	ld.global.nc.f32 	%f134, [%rd49];
	fma.rn.f32 	%f344, %f134, %f128, %f133;
	add.s32 	%r159, %r159, 8;
$L__BB1_40:
	setp.eq.s32 	%p11, %r40, 0;
	@%p11 bra 	$L__BB1_47;
	setp.lt.u32 	%p12, %r41, 3;
	@%p12 bra 	$L__BB1_43;
	add.s32 	%r73, %r159, %r45;
	mad.lo.s32 	%r74, %r73, %r54, %r5;
	mul.wide.s32 	%rd50, %r74, 4;
	add.s64 	%rd51, %rd1, %rd50;
	ld.global.nc.f32 	%f136, [%rd51];
	shl.b32 	%r75, %r159, 2;
	mov.u32 	%r76, shared_weights;
	add.s32 	%r77, %r76, %r75;
	ld.shared.f32 	%f137, [%r77];
	fma.rn.f32 	%f138, %f136, %f137, %f344;
	add.s64 	%rd53, %rd51, %rd11;
	ld.global.nc.f32 	%f139, [%rd53];
	ld.shared.f32 	%f140, [%r77+4];
	fma.rn.f32 	%f141, %f139, %f140, %f138;
	add.s64 	%rd54, %rd53, %rd11;
	ld.global.nc.f32 	%f142, [%rd54];
	ld.shared.f32 	%f143, [%r77+8];
	fma.rn.f32 	%f144, %f142, %f143, %f141;
	add.s64 	%rd55, %rd54, %rd11;
	ld.global.nc.f32 	%f145, [%rd55];
	ld.shared.f32 	%f146, [%r77+12];
	fma.rn.f32 	%f344, %f145, %f146, %f144;
	add.s32 	%r159, %r159, 4;
$L__BB1_43:
	setp.eq.s32 	%p13, %r42, 0;
	@%p13 bra 	$L__BB1_47;
	setp.eq.s32 	%p14, %r42, 1;
	add.s32 	%r78, %r159, %r45;
	mad.lo.s32 	%r79, %r78, %r54, %r5;
	mul.wide.s32 	%rd56, %r79, 4;
	add.s64 	%rd10, %rd1, %rd56;
	ld.global.nc.f32 	%f147, [%rd10];
	shl.b32 	%r80, %r159, 2;
	mov.u32 	%r81, shared_weights;
	add.s32 	%r51, %r81, %r80;
	ld.shared.f32 	%f148, [%r51];
	fma.rn.f32 	%f344, %f147, %f148, %f344;
	@%p14 bra 	$L__BB1_47;
	setp.eq.s32 	%p15, %r42, 2;
	add.s64 	%rd12, %rd10, %rd11;
	ld.global.nc.f32 	%f149, [%rd12];
	ld.shared.f32 	%f150, [%r51+4];
	fma.rn.f32 	%f344, %f149, %f150, %f344;
	@%p15 bra 	$L__BB1_47;
	add.s64 	%rd57, %rd12, %rd11;
	ld.global.nc.f32 	%f151, [%rd57];
	ld.shared.f32 	%f152, [%r51+8];
	fma.rn.f32 	%f344, %f151, %f152, %f344;
$L__BB1_47:
	mul.wide.s32 	%rd58, %r44, 4;
	add.s64 	%rd59, %rd2, %rd58;
	st.global.f32 	[%rd59], %f344;
$L__BB1_48:
	add.s32 	%r146, %r146, %r8;
	setp.lt.s32 	%p16, %r146, %r55;
	@%p16 bra 	$L__BB1_32;
$L__BB1_49:
	ret;

}
	// .globl	ehma_batch_tiled_f32_2x_tile128
.visible .entry ehma_batch_tiled_f32_2x_tile128(
	.param .u64 .ptr .align 1 ehma_batch_tiled_f32_2x_tile128_param_0,
	.param .u64 .ptr .align 1 ehma_batch_tiled_f32_2x_tile128_param_1,
	.param .u64 .ptr .align 1 ehma_batch_tiled_f32_2x_tile128_param_2,
	.param .u64 .ptr .align 1 ehma_batch_tiled_f32_2x_tile128_param_3,
	.param .u32 ehma_batch_tiled_f32_2x_tile128_param_4,
	.param .u32 ehma_batch_tiled_f32_2x_tile128_param_5,
	.param .u32 ehma_batch_tiled_f32_2x_tile128_param_6,
	.param .u32 ehma_batch_tiled_f32_2x_tile128_param_7,
	.param .u64 .ptr .align 1 ehma_batch_tiled_f32_2x_tile128_param_8
)
{
	.reg .pred 	%p<110>;
	.reg .b32 	%r<532>;
	.reg .b32 	%f<791>;
	.reg .b64 	%rd<97>;

	ld.param.u64 	%rd30, [ehma_batch_tiled_f32_2x_tile128_param_0];
	ld.param.u64 	%rd31, [ehma_batch_tiled_f32_2x_tile128_param_1];
	ld.param.u64 	%rd32, [ehma_batch_tiled_f32_2x_tile128_param_2];
	ld.param.u32 	%r257, [ehma_batch_tiled_f32_2x_tile128_param_4];
	ld.param.u32 	%r258, [ehma_batch_tiled_f32_2x_tile128_param_5];
	ld.param.u32 	%r259, [ehma_batch_tiled_f32_2x_tile128_param_6];
	ld.param.u32 	%r260, [ehma_batch_tiled_f32_2x_tile128_param_7];
	ld.param.u64 	%rd33, [ehma_batch_tiled_f32_2x_tile128_param_8];
	cvta.to.global.u64 	%rd1, %rd30;
	cvta.to.global.u64 	%rd2, %rd31;
	mov.u32 	%r261, %ntid.x;
	setp.ne.s32 	%p2, %r261, 64;
	@%p2 bra 	$L__BB2_126;
	mov.u32 	%r1, %ctaid.y;
	setp.ge.s32 	%p3, %r1, %r259;
	@%p3 bra 	$L__BB2_126;
	cvta.to.global.u64 	%rd34, %rd32;
	mul.wide.u32 	%rd35, %r1, 4;
	add.s64 	%rd36, %rd34, %rd35;
	ld.global.nc.u32 	%r2, [%rd36];
	mov.u32 	%r262, %ctaid.x;
	shl.b32 	%r3, %r262, 7;
	setp.ge.s32 	%p4, %r3, %r258;
	@%p4 bra 	$L__BB2_126;
	add.s32 	%r4, %r2, 127;
	shl.b32 	%r263, %r2, 2;
	add.s32 	%r264, %r263, 15;
	and.b32  	%r5, %r264, -16;
	mul.lo.s32 	%r6, %r257, %r1;
	shl.b32 	%r265, %r6, 2;
	cvt.u64.u32 	%rd37, %r265;
	add.s64 	%rd38, %rd31, %rd37;
	and.b64  	%rd39, %rd38, 15;
	setp.ne.s64 	%p5, %rd39, 0;
	@%p5 bra 	$L__BB2_14;
	shr.s32 	%r7, %r2, 2;
	mov.u32 	%r8, %tid.x;
	setp.ge.s32 	%p11, %r8, %r7;
	@%p11 bra 	$L__BB2_11;
	not.b32 	%r278, %r8;
	add.s32 	%r9, %r7, %r278;
	and.b32  	%r279, %r9, 192;
	setp.eq.s32 	%p12, %r279, 192;
	mov.u32 	%r459, %r8;
	@%p12 bra 	$L__BB2_8;
	shr.u32 	%r280, %r9, 6;
	add.s32 	%r281, %r280, 1;
	and.b32  	%r282, %r281, 3;
	mul.wide.u32 	%rd47, %r8, 16;
	mul.wide.s32 	%rd48, %r6, 4;
	add.s64 	%rd49, %rd47, %rd48;
	add.s64 	%rd89, %rd2, %rd49;
	shl.b32 	%r283, %r8, 4;
	mov.u32 	%r284, shraw;
	add.s32 	%r456, %r284, %r283;
	neg.s32 	%r455, %r282;
	shl.b32 	%r285, %r281, 6;
	and.b32  	%r286, %r285, 192;
	add.s32 	%r459, %r8, %r286;
$L__BB2_7:
	.pragma "nounroll";
	ld.global.v4.f32 	{%f184, %f185, %f186, %f187}, [%rd89];
	st.shared.v4.f32 	[%r456], {%f184, %f185, %f186, %f187};
	add.s64 	%rd89, %rd89, 1024;
	add.s32 	%r456, %r456, 1024;
	add.s32 	%r455, %r455, 1;
	setp.ne.s32 	%p13, %r455, 0;
	@%p13 bra 	$L__BB2_7;
$L__BB2_8:
	setp.lt.u32 	%p14, %r9, 192;
	@%p14 bra 	$L__BB2_11;
	shl.b32 	%r287, %r459, 4;
	mov.u32 	%r288, shraw;
	add.s32 	%r289, %r287, %r288;
	add.s32 	%r458, %r289, 2048;
	mul.wide.u32 	%rd50, %r459, 16;
	mul.wide.s32 	%rd51, %r6, 4;
	add.s64 	%rd52, %rd50, %rd51;
	add.s64 	%rd53, %rd52, %rd2;
	add.s64 	%rd90, %rd53, 2048;
$L__BB2_10:
	ld.global.v4.f32 	{%f188, %f189, %f190, %f191}, [%rd90+-2048];
	st.shared.v4.f32 	[%r458+-2048], {%f188, %f189, %f190, %f191};
	ld.global.v4.f32 	{%f192, %f193, %f194, %f195}, [%rd90+-1024];
	st.shared.v4.f32 	[%r458+-1024], {%f192, %f193, %f194, %f195};
	ld.global.v4.f32 	{%f196, %f197, %f198, %f199}, [%rd90];
	st.shared.v4.f32 	[%r458], {%f196, %f197, %f198, %f199};
	ld.global.v4.f32 	{%f200, %f201, %f202, %f203}, [%rd90+1024];
	st.shared.v4.f32 	[%r458+1024], {%f200, %f201, %f202, %f203};
	add.s32 	%r459, %r459, 256;
	add.s32 	%r458, %r458, 4096;
	add.s64 	%rd90, %rd90, 4096;
	setp.lt.s32 	%p15, %r459, %r7;
	@%p15 bra 	$L__BB2_10;
$L__BB2_11:
	setp.ne.s32 	%p16, %r8, 0;
	and.b32  	%r23, %r2, 3;
	setp.eq.s32 	%p17, %r23, 0;
	or.pred  	%p18, %p16, %p17;
	@%p18 bra 	$L__BB2_21;
	and.b32  	%r460, %r2, -4;
	neg.s32 	%r462, %r23;
	and.b32  	%r291, %r263, -16;
	mov.u32 	%r292, shraw;
	add.s32 	%r461, %r292, %r291;
	mul.wide.s32 	%rd54, %r6, 4;
	add.s64 	%rd9, %rd2, %rd54;
$L__BB2_13:
	mul.wide.s32 	%rd55, %r460, 4;
	add.s64 	%rd56, %rd9, %rd55;
	ld.global.f32 	%f204, [%rd56];
	st.shared.f32 	[%r461], %f204;
	add.s32 	%r462, %r462, 1;
	setp.eq.s32 	%p19, %r462, 0;
	add.s32 	%r461, %r461, 4;
	add.s32 	%r460, %r460, 1;
	@%p19 bra 	$L__BB2_21;
	bra.uni 	$L__BB2_13;
$L__BB2_14:
	mov.u32 	%r467, %tid.x;
	setp.ge.s32 	%p6, %r467, %r2;
	@%p6 bra 	$L__BB2_21;
	not.b32 	%r266, %r467;
	add.s32 	%r34, %r2, %r266;
	and.b32  	%r267, %r34, 192;
	setp.eq.s32 	%p7, %r267, 192;
	@%p7 bra 	$L__BB2_18;
	shr.u32 	%r268, %r34, 6;
	add.s32 	%r269, %r268, 1;
	and.b32  	%r270, %r269, 3;
	shl.b32 	%r271, %r467, 2;
	mov.u32 	%r272, shraw;
	add.s32 	%r464, %r272, %r271;
	mul.wide.s32 	%rd40, %r6, 4;
	mul.wide.u32 	%rd41, %r467, 4;
	add.s64 	%rd42, %rd40, %rd41;
	add.s64 	%rd91, %rd2, %rd42;
	neg.s32 	%r463, %r270;
	shl.b32 	%r273, %r269, 6;
	and.b32  	%r274, %r273, 192;
	add.s32 	%r467, %r467, %r274;
$L__BB2_17:
	.pragma "nounroll";
	ld.global.f32 	%f179, [%rd91];
	st.shared.f32 	[%r464], %f179;
	add.s32 	%r464, %r464, 256;
	add.s64 	%rd91, %rd91, 256;
	add.s32 	%r463, %r463, 1;
	setp.ne.s32 	%p8, %r463, 0;
	@%p8 bra 	$L__BB2_17;
$L__BB2_18:
	setp.lt.u32 	%p9, %r34, 192;
	@%p9 bra 	$L__BB2_21;
	mul.wide.s32 	%rd43, %r6, 4;
	mul.wide.u32 	%rd44, %r467, 4;
	add.s64 	%rd45, %rd43, %rd44;
	add.s64 	%rd46, %rd45, %rd2;
	add.s64 	%rd92, %rd46, 512;
	shl.b32 	%r275, %r467, 2;
	mov.u32 	%r276, shraw;
	add.s32 	%r277, %r275, %r276;
	add.s32 	%r466, %r277, 512;
$L__BB2_20:
	ld.global.f32 	%f180, [%rd92+-512];
	st.shared.f32 	[%r466+-512], %f180;
	ld.global.f32 	%f181, [%rd92+-256];
	st.shared.f32 	[%r466+-256], %f181;
	ld.global.f32 	%f182, [%rd92];
	st.shared.f32 	[%r466], %f182;
	ld.global.f32 	%f183, [%rd92+256];
	st.shared.f32 	[%r466+256], %f183;
	add.s32 	%r467, %r467, 256;
	add.s64 	%rd92, %rd92, 1024;
	add.s32 	%r466, %r466, 1024;
	setp.lt.s32 	%p10, %r467, %r2;
	@%p10 bra 	$L__BB2_20;
$L__BB2_21:
	bar.sync 	0;
	sub.s32 	%r293, %r3, %r2;
	add.s32 	%r48, %r293, 1;
	setp.lt.s32 	%p20, %r48, 0;
	add.s32 	%r294, %r3, 128;
	setp.gt.s32 	%p21, %r294, %r258;
	or.pred  	%p22, %p20, %p21;
	@%p22 bra 	$L__BB2_40;
	shl.b32 	%r310, %r48, 2;
	cvt.u64.u32 	%rd67, %r310;
	add.s64 	%rd68, %rd30, %rd67;
	and.b64  	%rd69, %rd68, 15;
	setp.ne.s64 	%p43, %rd69, 0;
	@%p43 bra 	$L__BB2_33;
	shr.s32 	%r49, %r4, 2;
	mov.u32 	%r50, %tid.x;
	setp.ge.s32 	%p49, %r50, %r49;
	@%p49 bra 	$L__BB2_30;
	not.b32 	%r325, %r50;
	add.s32 	%r51, %r49, %r325;
	and.b32  	%r326, %r51, 192;
	setp.eq.s32 	%p50, %r326, 192;
	mov.u32 	%r472, %r50;
	@%p50 bra 	$L__BB2_27;
	shr.u32 	%r327, %r51, 6;
	add.s32 	%r328, %r327, 1;
	and.b32  	%r329, %r328, 3;
	mul.wide.u32 	%rd77, %r50, 16;
	mul.wide.u32 	%rd78, %r48, 4;
	add.s64 	%rd79, %rd77, %rd78;
	add.s64 	%rd93, %rd1, %rd79;
	shl.b32 	%r330, %r50, 4;
	add.s32 	%r331, %r330, %r5;
	mov.u32 	%r332, shraw;
	add.s32 	%r469, %r332, %r331;
	neg.s32 	%r468, %r329;
	shl.b32 	%r333, %r328, 6;
	and.b32  	%r334, %r333, 192;
	add.s32 	%r472, %r50, %r334;
$L__BB2_26:
	.pragma "nounroll";
	ld.global.v4.f32 	{%f215, %f216, %f217, %f218}, [%rd93];
	st.shared.v4.f32 	[%r469], {%f215, %f216, %f217, %f218};
	add.s64 	%rd93, %rd93, 1024;
	add.s32 	%r469, %r469, 1024;
	add.s32 	%r468, %r468, 1;
	setp.ne.s32 	%p51, %r468, 0;
	@%p51 bra 	$L__BB2_26;
$L__BB2_27:
	setp.lt.u32 	%p52, %r51, 192;
	@%p52 bra 	$L__BB2_30;
	shl.b32 	%r335, %r472, 4;
	add.s32 	%r336, %r335, %r5;
	mov.u32 	%r337, shraw;
	add.s32 	%r338, %r336, %r337;
	add.s32 	%r471, %r338, 2048;
	mul.wide.u32 	%rd80, %r472, 16;
	mul.wide.u32 	%rd81, %r48, 4;
	add.s64 	%rd82, %rd80, %rd81;
	add.s64 	%rd83, %rd82, %rd1;
	add.s64 	%rd94, %rd83, 2048;
$L__BB2_29:
	ld.global.v4.f32 	{%f219, %f220, %f221, %f222}, [%rd94+-2048];
	st.shared.v4.f32 	[%r471+-2048], {%f219, %f220, %f221, %f222};
	ld.global.v4.f32 	{%f223, %f224, %f225, %f226}, [%rd94+-1024];
	st.shared.v4.f32 	[%r471+-1024], {%f223, %f224, %f225, %f226};
	ld.global.v4.f32 	{%f227, %f228, %f229, %f230}, [%rd94];
	st.shared.v4.f32 	[%r471], {%f227, %f228, %f229, %f230};
	ld.global.v4.f32 	{%f231, %f232, %f233, %f234}, [%rd94+1024];
	st.shared.v4.f32 	[%r471+1024], {%f231, %f232, %f233, %f234};
	add.s32 	%r472, %r472, 256;
	add.s32 	%r471, %r471, 4096;
	add.s64 	%rd94, %rd94, 4096;
	setp.lt.s32 	%p53, %r472, %r49;
	@%p53 bra 	$L__BB2_29;
$L__BB2_30:
	setp.ne.s32 	%p54, %r50, 0;
	and.b32  	%r65, %r4, 3;
	setp.eq.s32 	%p55, %r65, 0;
	or.pred  	%p56, %p54, %p55;
	@%p56 bra 	$L__BB2_58;
	and.b32  	%r473, %r4, -4;
	neg.s32 	%r475, %r65;
	shl.b32 	%r339, %r4, 2;
	and.b32  	%r340, %r339, -16;
	add.s32 	%r341, %r340, %r5;
	mov.u32 	%r342, shraw;
	add.s32 	%r474, %r342, %r341;
	mul.wide.u32 	%rd84, %r48, 4;
	add.s64 	%rd22, %rd1, %rd84;
$L__BB2_32:
	mul.wide.s32 	%rd85, %r473, 4;
	add.s64 	%rd86, %rd22, %rd85;
	ld.global.f32 	%f235, [%rd86];
	st.shared.f32 	[%r474], %f235;
	add.s32 	%r475, %r475, 1;
	setp.eq.s32 	%p57, %r475, 0;
	add.s32 	%r474, %r474, 4;
	add.s32 	%r473, %r473, 1;
	@%p57 bra 	$L__BB2_58;
	bra.uni 	$L__BB2_32;
$L__BB2_33:
	mov.u32 	%r480, %tid.x;
	setp.ge.s32 	%p44, %r480, %r4;
	@%p44 bra 	$L__BB2_58;
	sub.s32 	%r311, %r2, %r480;
	add.s32 	%r76, %r311, 126;
	and.b32  	%r312, %r76, 192;
	setp.eq.s32 	%p45, %r312, 192;
	@%p45 bra 	$L__BB2_37;
	shr.u32 	%r313, %r76, 6;
	add.s32 	%r314, %r313, 1;
	and.b32  	%r315, %r314, 3;
	shl.b32 	%r316, %r480, 2;
	add.s32 	%r317, %r5, %r316;
	mov.u32 	%r318, shraw;
	add.s32 	%r477, %r318, %r317;
	mul.wide.u32 	%rd70, %r480, 4;
	mul.wide.u32 	%rd71, %r48, 4;
	add.s64 	%rd72, %rd70, %rd71;
	add.s64 	%rd95, %rd1, %rd72;
	neg.s32 	%r476, %r315;
	shl.b32 	%r319, %r314, 6;
	and.b32  	%r320, %r319, 192;
	add.s32 	%r480, %r480, %r320;
$L__BB2_36:
	.pragma "nounroll";
	ld.global.f32 	%f210, [%rd95];
	st.shared.f32 	[%r477], %f210;
	add.s32 	%r477, %r477, 256;
	add.s64 	%rd95, %rd95, 256;
	add.s32 	%r476, %r476, 1;
	setp.ne.s32 	%p46, %r476, 0;
	@%p46 bra 	$L__BB2_36;
$L__BB2_37:
	setp.lt.u32 	%p47, %r76, 192;
	@%p47 bra 	$L__BB2_58;
	mul.wide.u32 	%rd73, %r480, 4;
	mul.wide.u32 	%rd74, %r48, 4;
	add.s64 	%rd75, %rd73, %rd74;
	add.s64 	%rd76, %rd75, %rd1;
	add.s64 	%rd96, %rd76, 512;
	shl.b32 	%r321, %r480, 2;
	add.s32 	%r322, %r5, %r321;
	mov.u32 	%r323, shraw;
	add.s32 	%r324, %r322, %r323;
	add.s32 	%r479, %r324, 512;
$L__BB2_39:
	ld.global.f32 	%f211, [%rd96+-512];
	st.shared.f32 	[%r479+-512], %f211;
	ld.global.f32 	%f212, [%rd96+-256];
	st.shared.f32 	[%r479+-256], %f212;
	ld.global.f32 	%f213, [%rd96];
	st.shared.f32 	[%r479], %f213;
	ld.global.f32 	%f214, [%rd96+256];
	st.shared.f32 	[%r479+256], %f214;
	add.s32 	%r480, %r480, 256;
	add.s64 	%rd96, %rd96, 1024;
	add.s32 	%r479, %r479, 1024;
	setp.lt.s32 	%p48, %r480, %r4;
	@%p48 bra 	$L__BB2_39;
	bra.uni 	$L__BB2_58;
$L__BB2_40:
	mov.u32 	%r485, %tid.x;
	setp.ge.s32 	%p23, %r485, %r4;
	@%p23 bra 	$L__BB2_58;
	sub.s32 	%r295, %r2, %r485;
	add.s32 	%r91, %r295, 126;
	and.b32  	%r296, %r91, 192;
	setp.eq.s32 	%p24, %r296, 192;
	@%p24 bra 	$L__BB2_47;
	add.s32 	%r484, %r485, 1;
	shl.b32 	%r297, %r485, 2;
	add.s32 	%r298, %r5, %r297;
	mov.u32 	%r299, shraw;
	add.s32 	%r483, %r299, %r298;
	add.s32 	%r300, %r485, %r3;
	sub.s32 	%r482, %r300, %r2;
	shr.u32 	%r301, %r91, 6;
	add.s32 	%r302, %r301, 1;
	and.b32  	%r303, %r302, 3;
	neg.s32 	%r481, %r303;
$L__BB2_43:
	.pragma "nounroll";
	add.s32 	%r100, %r482, 1;
	setp.lt.s32 	%p25, %r100, 0;
	setp.ge.s32 	%p26, %r100, %r258;
	mov.f32 	%f670, 0f00000000;
	or.pred  	%p27, %p25, %p26;
	@%p27 bra 	$L__BB2_45;
	mul.wide.u32 	%rd57, %r100, 4;
	add.s64 	%rd58, %rd1, %rd57;
	ld.global.f32 	%f670, [%rd58];
$L__BB2_45:
	st.shared.f32 	[%r483], %f670;
	add.s32 	%r484, %r484, 64;
	add.s32 	%r483, %r483, 256;
	add.s32 	%r482, %r482, 64;
	add.s32 	%r481, %r481, 1;
	setp.ne.s32 	%p28, %r481, 0;
	@%p28 bra 	$L__BB2_43;
	add.s32 	%r485, %r484, -1;
$L__BB2_47:
	setp.lt.u32 	%p29, %r91, 192;
	@%p29 bra 	$L__BB2_58;
	add.s32 	%r488, %r485, 129;
	add.s32 	%r304, %r485, %r3;
	sub.s32 	%r487, %r304, %r2;
	shl.b32 	%r305, %r485, 2;
	add.s32 	%r306, %r5, %r305;
	mov.u32 	%r307, shraw;
	add.s32 	%r308, %r306, %r307;
	add.s32 	%r486, %r308, 512;
$L__BB2_49:
	add.s32 	%r113, %r487, 1;
	setp.lt.s32 	%p30, %r113, 0;
	setp.ge.s32 	%p31, %r113, %r258;
	mov.f32 	%f671, 0f00000000;
	or.pred  	%p32, %p30, %p31;
	@%p32 bra 	$L__BB2_51;
	mul.wide.u32 	%rd59, %r113, 4;
	add.s64 	%rd60, %rd1, %rd59;
	ld.global.f32 	%f671, [%rd60];
$L__BB2_51:
	st.shared.f32 	[%r486+-512], %f671;
	add.s32 	%r114, %r487, 65;
	setp.lt.s32 	%p33, %r114, 0;
	setp.ge.s32 	%p34, %r114, %r258;
	mov.f32 	%f672, 0f00000000;
	or.pred  	%p35, %p33, %p34;
	@%p35 bra 	$L__BB2_53;
	mul.wide.u32 	%rd61, %r114, 4;
	add.s64 	%rd62, %rd1, %rd61;
	ld.global.f32 	%f672, [%rd62];
$L__BB2_53:
	st.shared.f32 	[%r486+-256], %f672;
	add.s32 	%r115, %r487, 129;
	setp.lt.s32 	%p36, %r115, 0;
	setp.ge.s32 	%p37, %r115, %r258;
	mov.f32 	%f673, 0f00000000;
	or.pred  	%p38, %p36, %p37;
	@%p38 bra 	$L__BB2_55;
	mul.wide.u32 	%rd63, %r115, 4;
	add.s64 	%rd64, %rd1, %rd63;
	ld.global.f32 	%f673, [%rd64];
$L__BB2_55:
	st.shared.f32 	[%r486], %f673;
	add.s32 	%r116, %r487, 193;
	setp.lt.s32 	%p39, %r116, 0;
	setp.ge.s32 	%p40, %r116, %r258;
	mov.f32 	%f674, 0f00000000;
	or.pred  	%p41, %p39, %p40;
	@%p41 bra 	$L__BB2_57;
	mul.wide.u32 	%rd65, %r116, 4;
	add.s64 	%rd66, %rd1, %rd65;
	ld.global.f32 	%f674, [%rd66];
$L__BB2_57:
	st.shared.f32 	[%r486+256], %f674;
	add.s32 	%r117, %r488, 256;
	add.s32 	%r309, %r488, 127;
	add.s32 	%r487, %r487, 256;
	add.s32 	%r486, %r486, 1024;
	setp.lt.s32 	%p42, %r309, %r4;
	mov.u32 	%r488, %r117;
	@%p42 bra 	$L__BB2_49;
$L__BB2_58:
	bar.sync 	0;
	mov.u32 	%r120, %tid.x;
	shl.b32 	%r121, %r120, 1;
	add.s32 	%r122, %r3, %r121;
	setp.ge.s32 	%p58, %r122, %r258;
	@%p58 bra 	$L__BB2_126;
	mov.u32 	%r343, shraw;
	add.s32 	%r123, %r343, %r5;
	add.s32 	%r344, %r260, %r2;
	add.s32 	%r124, %r344, -1;
	setp.lt.s32 	%p59, %r122, %r124;
	add.s32 	%r125, %r122, 1;
	setp.lt.s32 	%p60, %r125, %r258;
	setp.ge.s32 	%p61, %r125, %r124;
	and.pred  	%p1, %p60, %p61;
	not.pred 	%p63, %p1;
	or.pred  	%p64, %p59, %p63;
	@%p64 bra 	$L__BB2_80;
	setp.lt.s32 	%p95, %r2, 4;
	mov.f32 	%f789, 0f00000000;
	mov.b32 	%r519, 0;
	mov.f32 	%f790, %f789;
	@%p95 bra 	$L__BB2_68;
	add.s32 	%r415, %r2, -4;
	shr.u32 	%r416, %r415, 2;
	add.s32 	%r126, %r416, 1;
	and.b32  	%r127, %r126, 3;
	setp.lt.u32 	%p96, %r415, 12;
	mov.f32 	%f714, 0f00000000;
	mov.b32 	%r492, 0;
	mov.f32 	%f712, %f714;
	mov.f32 	%f710, %f714;
	mov.f32 	%f707, %f714;
	mov.f32 	%f709, %f714;
	mov.f32 	%f711, %f714;
	mov.f32 	%f713, %f714;
	mov.f32 	%f708, %f714;
	@%p96 bra 	$L__BB2_64;
	shl.b32 	%r419, %r120, 3;
	add.s32 	%r128, %r5, %r419;
	and.b32  	%r420, %r126, 2147483644;
	neg.s32 	%r489, %r420;
	mov.f32 	%f714, 0f00000000;
	mov.b32 	%r492, 0;
	mov.u32 	%r490, shraw;
$L__BB2_63:
	.pragma "nounroll";
	ld.shared.v4.f32 	{%f539, %f540, %f541, %f542}, [%r490];
	add.s32 	%r421, %r490, %r128;
	ld.shared.v2.f32 	{%f543, %f544}, [%r421];
	fma.rn.f32 	%f545, %f543, %f539, %f707;
	fma.rn.f32 	%f546, %f544, %f539, %f708;
	fma.rn.f32 	%f547, %f544, %f540, %f709;
	ld.shared.v2.f32 	{%f548, %f549}, [%r421+8];
	fma.rn.f32 	%f550, %f548, %f540, %f710;
	fma.rn.f32 	%f551, %f548, %f541, %f711;
	fma.rn.f32 	%f552, %f549, %f541, %f712;
	fma.rn.f32 	%f553, %f549, %f542, %f713;
	ld.shared.v2.f32 	{%f554, %f555}, [%r421+16];
	fma.rn.f32 	%f556, %f554, %f542, %f714;
	ld.shared.v4.f32 	{%f557, %f558, %f559, %f560}, [%r490+16];
	fma.rn.f32 	%f561, %f554, %f557, %f545;
	fma.rn.f32 	%f562, %f555, %f557, %f546;
	fma.rn.f32 	%f563, %f555, %f558, %f547;
	ld.shared.v2.f32 	{%f564, %f565}, [%r421+24];
	fma.rn.f32 	%f566, %f564, %f558, %f550;
	fma.rn.f32 	%f567, %f564, %f559, %f551;
	fma.rn.f32 	%f568, %f565, %f559, %f552;
	fma.rn.f32 	%f569, %f565, %f560, %f553;
	ld.shared.v2.f32 	{%f570, %f571}, [%r421+32];
	fma.rn.f32 	%f572, %f570, %f560, %f556;
	ld.shared.v4.f32 	{%f573, %f574, %f575, %f576}, [%r490+32];
	fma.rn.f32 	%f577, %f570, %f573, %f561;
	fma.rn.f32 	%f578, %f571, %f573, %f562;
	fma.rn.f32 	%f579, %f571, %f574, %f563;
	ld.shared.v2.f32 	{%f580, %f581}, [%r421+40];
	fma.rn.f32 	%f582, %f580, %f574, %f566;
	fma.rn.f32 	%f583, %f580, %f575, %f567;
	fma.rn.f32 	%f584, %f581, %f575, %f568;
	fma.rn.f32 	%f585, %f581, %f576, %f569;
	ld.shared.v2.f32 	{%f586, %f587}, [%r421+48];
	fma.rn.f32 	%f588, %f586, %f576, %f572;
	ld.shared.v4.f32 	{%f589, %f590, %f591, %f592}, [%r490+48];
	fma.rn.f32 	%f707, %f586, %f589, %f577;
	fma.rn.f32 	%f708, %f587, %f589, %f578;
	fma.rn.f32 	%f709, %f587, %f590, %f579;
	ld.shared.v2.f32 	{%f593, %f594}, [%r421+56];
	fma.rn.f32 	%f710, %f593, %f590, %f582;
	fma.rn.f32 	%f711, %f593, %f591, %f583;
	fma.rn.f32 	%f712, %f594, %f591, %f584;
	fma.rn.f32 	%f713, %f594, %f592, %f585;
	ld.shared.f32 	%f595, [%r421+64];
	fma.rn.f32 	%f714, %f595, %f592, %f588;
	add.s32 	%r492, %r492, 16;
	add.s32 	%r490, %r490, 64;
	add.s32 	%r489, %r489, 4;
	setp.ne.s32 	%p97, %r489, 0;
	@%p97 bra 	$L__BB2_63;
$L__BB2_64:
	setp.eq.s32 	%p98, %r127, 0;
	@%p98 bra 	$L__BB2_67;
	neg.s32 	%r494, %r127;
	shl.b32 	%r422, %r120, 3;
	add.s32 	%r138, %r5, %r422;
	shl.b32 	%r423, %r492, 2;
	mov.u32 	%r424, shraw;
	add.s32 	%r493, %r424, %r423;
$L__BB2_66:
	.pragma "nounroll";
	ld.shared.v4.f32 	{%f596, %f597, %f598, %f599}, [%r493];
	add.s32 	%r425, %r493, %r138;
	ld.shared.v2.f32 	{%f600, %f601}, [%r425];
	fma.rn.f32 	%f707, %f600, %f596, %f707;
	fma.rn.f32 	%f708, %f601, %f596, %f708;
	fma.rn.f32 	%f709, %f601, %f597, %f709;
	ld.shared.v2.f32 	{%f602, %f603}, [%r425+8];
	fma.rn.f32 	%f710, %f602, %f597, %f710;
	fma.rn.f32 	%f711, %f602, %f598, %f711;
	fma.rn.f32 	%f712, %f603, %f598, %f712;
	fma.rn.f32 	%f713, %f603, %f599, %f713;
	ld.shared.f32 	%f604, [%r425+16];
	fma.rn.f32 	%f714, %f604, %f599, %f714;
	add.s32 	%r494, %r494, 1;
	setp.ne.s32 	%p99, %r494, 0;
	add.s32 	%r493, %r493, 16;
	@%p99 bra 	$L__BB2_66;
$L__BB2_67:
	add.f32 	%f605, %f709, %f707;
	add.f32 	%f606, %f713, %f711;
	add.f32 	%f789, %f606, %f605;
	add.f32 	%f607, %f708, %f710;
	add.f32 	%f608, %f712, %f714;
	add.f32 	%f790, %f607, %f608;
	add.s32 	%r426, %r2, -4;
	and.b32  	%r427, %r426, -4;
	add.s32 	%r519, %r427, 4;
$L__BB2_68:
	setp.ge.s32 	%p100, %r519, %r2;
	@%p100 bra 	$L__BB2_124;
	sub.s32 	%r146, %r2, %r519;
	and.b32  	%r147, %r146, 7;
	sub.s32 	%r428, %r519, %r2;
	setp.gt.u32 	%p101, %r428, -8;
	@%p101 bra 	$L__BB2_72;
	and.b32  	%r429, %r146, -8;
	neg.s32 	%r497, %r429;
	shl.b32 	%r430, %r519, 2;
	mov.u32 	%r431, shraw;
	add.s32 	%r432, %r430, %r431;
	add.s32 	%r496, %r432, 16;
	shl.b32 	%r433, %r120, 3;
	add.s32 	%r150, %r5, %r433;
$L__BB2_71:
	.pragma "nounroll";
	ld.shared.f32 	%f610, [%r496+-16];
	add.s32 	%r434, %r496, %r150;
	ld.shared.f32 	%f611, [%r434+-16];
	fma.rn.f32 	%f612, %f611, %f610, %f789;
	ld.shared.f32 	%f613, [%r434+-12];
	fma.rn.f32 	%f614, %f613, %f610, %f790;
	ld.shared.f32 	%f615, [%r496+-12];
	fma.rn.f32 	%f616, %f613, %f615, %f612;
	ld.shared.f32 	%f617, [%r434+-8];
	fma.rn.f32 	%f618, %f617, %f615, %f614;
	ld.shared.f32 	%f619, [%r496+-8];
	fma.rn.f32 	%f620, %f617, %f619, %f616;
	ld.shared.f32 	%f621, [%r434+-4];
	fma.rn.f32 	%f622, %f621, %f619, %f618;
	ld.shared.f32 	%f623, [%r496+-4];
	fma.rn.f32 	%f624, %f621, %f623, %f620;
	ld.shared.f32 	%f625, [%r434];
	fma.rn.f32 	%f626, %f625, %f623, %f622;
	ld.shared.f32 	%f627, [%r496];
	fma.rn.f32 	%f628, %f625, %f627, %f624;
	ld.shared.f32 	%f629, [%r434+4];
	fma.rn.f32 	%f630, %f629, %f627, %f626;
	ld.shared.f32 	%f631, [%r496+4];
	fma.rn.f32 	%f632, %f629, %f631, %f628;
	ld.shared.f32 	%f633, [%r434+8];
	fma.rn.f32 	%f634, %f633, %f631, %f630;
	ld.shared.f32 	%f635, [%r496+8];
	fma.rn.f32 	%f636, %f633, %f635, %f632;
	ld.shared.f32 	%f637, [%r434+12];
	fma.rn.f32 	%f638, %f637, %f635, %f634;
	ld.shared.f32 	%f639, [%r496+12];
	fma.rn.f32 	%f789, %f637, %f639, %f636;
	ld.shared.f32 	%f640, [%r434+16];
	fma.rn.f32 	%f790, %f640, %f639, %f638;
	add.s32 	%r519, %r519, 8;
	add.s32 	%r497, %r497, 8;
	add.s32 	%r496, %r496, 32;
	setp.eq.s32 	%p102, %r497, 0;
	@%p102 bra 	$L__BB2_72;
	bra.uni 	$L__BB2_71;
$L__BB2_72:
	setp.eq.s32 	%p103, %r147, 0;
	@%p103 bra 	$L__BB2_124;
	and.b32  	%r224, %r146, 3;
	setp.lt.u32 	%p104, %r147, 4;
	@%p104 bra 	$L__BB2_75;
	shl.b32 	%r435, %r519, 2;
	mov.u32 	%r436, shraw;
	add.s32 	%r437, %r436, %r435;
	ld.shared.f32 	%f642, [%r437];
	add.s32 	%r438, %r519, %r121;
	shl.b32 	%r439, %r438, 2;
	add.s32 	%r440, %r123, %r439;
	ld.shared.f32 	%f643, [%r440];
	fma.rn.f32 	%f644, %f643, %f642, %f789;
	ld.shared.f32 	%f645, [%r440+4];
	fma.rn.f32 	%f646, %f645, %f642, %f790;
	ld.shared.f32 	%f647, [%r437+4];
	fma.rn.f32 	%f648, %f645, %f647, %f644;
	ld.shared.f32 	%f649, [%r440+8];
	fma.rn.f32 	%f650, %f649, %f647, %f646;
	ld.shared.f32 	%f651, [%r437+8];
	fma.rn.f32 	%f652, %f649, %f651, %f648;
	ld.shared.f32 	%f653, [%r440+12];
	fma.rn.f32 	%f654, %f653, %f651, %f650;
	ld.shared.f32 	%f655, [%r437+12];
	fma.rn.f32 	%f789, %f653, %f655, %f652;
	ld.shared.f32 	%f656, [%r440+16];
	fma.rn.f32 	%f790, %f656, %f655, %f654;
	add.s32 	%r519, %r519, 4;
$L__BB2_75:
	setp.eq.s32 	%p105, %r224, 0;
	@%p105 bra 	$L__BB2_124;
	setp.eq.s32 	%p106, %r224, 1;
	@%p106 bra 	$L__BB2_78;
	shl.b32 	%r441, %r519, 2;
	mov.u32 	%r442, shraw;
	add.s32 	%r443, %r442, %r441;
	ld.shared.f32 	%f658, [%r443];
	add.s32 	%r444, %r519, %r121;
	shl.b32 	%r445, %r444, 2;
	add.s32 	%r446, %r123, %r445;
	ld.shared.f32 	%f659, [%r446];
	fma.rn.f32 	%f660, %f659, %f658, %f789;
	ld.shared.f32 	%f661, [%r446+4];
	fma.rn.f32 	%f662, %f661, %f658, %f790;
	ld.shared.f32 	%f663, [%r443+4];
	fma.rn.f32 	%f789, %f661, %f663, %f660;
	ld.shared.f32 	%f664, [%r446+8];
	fma.rn.f32 	%f790, %f664, %f663, %f662;
	add.s32 	%r519, %r519, 2;
$L__BB2_78:
	and.b32  	%r447, %r146, 1;
	setp.eq.b32 	%p107, %r447, 1;
	not.pred 	%p108, %p107;
	@%p108 bra 	$L__BB2_124;
	shl.b32 	%r448, %r519, 2;
	mov.u32 	%r449, shraw;
	add.s32 	%r450, %r449, %r448;
	ld.shared.f32 	%f665, [%r450];
	add.s32 	%r451, %r519, %r121;
	shl.b32 	%r452, %r451, 2;
	add.s32 	%r453, %r123, %r452;
	ld.shared.f32 	%f666, [%r453];
	fma.rn.f32 	%f789, %f666, %f665, %f789;
	ld.shared.f32 	%f667, [%r453+4];
	fma.rn.f32 	%f790, %f667, %f665, %f790;
	bra.uni 	$L__BB2_124;
$L__BB2_80:
	setp.lt.s32 	%p65, %r122, %r124;
	mov.f32 	%f789, 0f7FC00000;
	mov.f32 	%f790, 0f7FC00000;
	@%p65 bra 	$L__BB2_102;
	shl.b32 	%r380, %r121, 2;
	add.s32 	%r157, %r123, %r380;
	setp.lt.s32 	%p81, %r2, 4;
	mov.f32 	%f789, 0f00000000;
	mov.b32 	%r522, 0;
	@%p81 bra 	$L__BB2_89;
	add.s32 	%r382, %r2, -4;
	shr.u32 	%r383, %r382, 2;
	and.b32  	%r158, %r382, -4;
	add.s32 	%r159, %r383, 1;
	and.b32  	%r160, %r159, 3;
	setp.lt.u32 	%p82, %r382, 12;
	mov.f32 	%f738, 0f00000000;
	mov.b32 	%r502, 0;
	mov.f32 	%f737, %f738;
	mov.f32 	%f736, %f738;
	mov.f32 	%f735, %f738;
	@%p82 bra 	$L__BB2_85;
	and.b32  	%r386, %r159, 2147483644;
	neg.s32 	%r500, %r386;
	shl.b32 	%r387, %r120, 3;
	add.s32 	%r162, %r5, %r387;
	mov.u32 	%r388, shraw;
	add.s32 	%r499, %r388, 32;
	mov.f32 	%f738, 0f00000000;
	mov.b32 	%r502, 0;
$L__BB2_84:
	.pragma "nounroll";
	add.s32 	%r389, %r499, %r162;
	ld.shared.v2.f32 	{%f390, %f391}, [%r389+-32];
	ld.shared.v4.f32 	{%f392, %f393, %f394, %f395}, [%r499+-32];
	fma.rn.f32 	%f396, %f390, %f392, %f735;
	fma.rn.f32 	%f397, %f391, %f393, %f736;
	ld.shared.v2.f32 	{%f398, %f399}, [%r389+-24];
	fma.rn.f32 	%f400, %f398, %f394, %f737;
	fma.rn.f32 	%f401, %f399, %f395, %f738;
	ld.shared.v2.f32 	{%f402, %f403}, [%r389+-16];
	ld.shared.v4.f32 	{%f404, %f405, %f406, %f407}, [%r499+-16];
	fma.rn.f32 	%f408, %f402, %f404, %f396;
	fma.rn.f32 	%f409, %f403, %f405, %f397;
	ld.shared.v2.f32 	{%f410, %f411}, [%r389+-8];
	fma.rn.f32 	%f412, %f410, %f406, %f400;
	fma.rn.f32 	%f413, %f411, %f407, %f401;
	ld.shared.v2.f32 	{%f414, %f415}, [%r389];
	ld.shared.v4.f32 	{%f416, %f417, %f418, %f419}, [%r499];
	fma.rn.f32 	%f420, %f414, %f416, %f408;
	fma.rn.f32 	%f421, %f415, %f417, %f409;
	ld.shared.v2.f32 	{%f422, %f423}, [%r389+8];
	fma.rn.f32 	%f424, %f422, %f418, %f412;
	fma.rn.f32 	%f425, %f423, %f419, %f413;
	ld.shared.v2.f32 	{%f426, %f427}, [%r389+16];
	ld.shared.v4.f32 	{%f428, %f429, %f430, %f431}, [%r499+16];
	fma.rn.f32 	%f735, %f426, %f428, %f420;
	fma.rn.f32 	%f736, %f427, %f429, %f421;
	ld.shared.v2.f32 	{%f432, %f433}, [%r389+24];
	fma.rn.f32 	%f737, %f432, %f430, %f424;
	fma.rn.f32 	%f738, %f433, %f431, %f425;
	add.s32 	%r502, %r502, 16;
	add.s32 	%r500, %r500, 4;
	add.s32 	%r499, %r499, 64;
	setp.ne.s32 	%p83, %r500, 0;
	@%p83 bra 	$L__BB2_84;
$L__BB2_85:
	setp.eq.s32 	%p84, %r160, 0;
	@%p84 bra 	$L__BB2_88;
	shl.b32 	%r390, %r502, 2;
	mov.u32 	%r391, shraw;
	add.s32 	%r504, %r391, %r390;
	shl.b32 	%r392, %r120, 3;
	add.s32 	%r171, %r5, %r392;
	neg.s32 	%r503, %r160;
$L__BB2_87:
	.pragma "nounroll";
	add.s32 	%r393, %r504, %r171;
	ld.shared.v2.f32 	{%f434, %f435}, [%r393];
	ld.shared.v4.f32 	{%f436, %f437, %f438, %f439}, [%r504];
	fma.rn.f32 	%f735, %f434, %f436, %f735;
	fma.rn.f32 	%f736, %f435, %f437, %f736;
	ld.shared.v2.f32 	{%f440, %f441}, [%r393+8];
	fma.rn.f32 	%f737, %f440, %f438, %f737;
	fma.rn.f32 	%f738, %f441, %f439, %f738;
	add.s32 	%r504, %r504, 16;
	add.s32 	%r503, %r503, 1;
	setp.ne.s32 	%p85, %r503, 0;
	@%p85 bra 	$L__BB2_87;
$L__BB2_88:
	add.f32 	%f442, %f735, %f736;
	add.f32 	%f443, %f737, %f738;
	add.f32 	%f789, %f442, %f443;
	add.s32 	%r522, %r158, 4;
$L__BB2_89:
	setp.ge.s32 	%p86, %r522, %r2;
	@%p86 bra 	$L__BB2_124;
	sub.s32 	%r179, %r2, %r522;
	and.b32  	%r180, %r179, 15;
	sub.s32 	%r394, %r522, %r2;
	setp.gt.u32 	%p87, %r394, -16;
	@%p87 bra 	$L__BB2_93;
	and.b32  	%r395, %r179, -16;
	neg.s32 	%r507, %r395;
	shl.b32 	%r396, %r120, 3;
	add.s32 	%r182, %r5, %r396;
	shl.b32 	%r397, %r522, 2;
	mov.u32 	%r398, shraw;
	add.s32 	%r399, %r397, %r398;
	add.s32 	%r506, %r399, 32;
$L__BB2_92:
	.pragma "nounroll";
	add.s32 	%r400, %r506, %r182;
	ld.shared.f32 	%f446, [%r400+-32];
	ld.shared.f32 	%f447, [%r506+-32];
	fma.rn.f32 	%f448, %f446, %f447, %f789;
	ld.shared.f32 	%f449, [%r400+-28];
	ld.shared.f32 	%f450, [%r506+-28];
	fma.rn.f32 	%f451, %f449, %f450, %f448;
	ld.shared.f32 	%f452, [%r400+-24];
	ld.shared.f32 	%f453, [%r506+-24];
	fma.rn.f32 	%f454, %f452, %f453, %f451;
	ld.shared.f32 	%f455, [%r400+-20];
	ld.shared.f32 	%f456, [%r506+-20];
	fma.rn.f32 	%f457, %f455, %f456, %f454;
	ld.shared.f32 	%f458, [%r400+-16];
	ld.shared.f32 	%f459, [%r506+-16];
	fma.rn.f32 	%f460, %f458, %f459, %f457;
	ld.shared.f32 	%f461, [%r400+-12];
	ld.shared.f32 	%f462, [%r506+-12];
	fma.rn.f32 	%f463, %f461, %f462, %f460;
	ld.shared.f32 	%f464, [%r400+-8];
	ld.shared.f32 	%f465, [%r506+-8];
	fma.rn.f32 	%f466, %f464, %f465, %f463;
	ld.shared.f32 	%f467, [%r400+-4];
	ld.shared.f32 	%f468, [%r506+-4];
	fma.rn.f32 	%f469, %f467, %f468, %f466;
	ld.shared.f32 	%f470, [%r400];
	ld.shared.f32 	%f471, [%r506];
	fma.rn.f32 	%f472, %f470, %f471, %f469;
	ld.shared.f32 	%f473, [%r400+4];
	ld.shared.f32 	%f474, [%r506+4];
	fma.rn.f32 	%f475, %f473, %f474, %f472;
	ld.shared.f32 	%f476, [%r400+8];
	ld.shared.f32 	%f477, [%r506+8];
	fma.rn.f32 	%f478, %f476, %f477, %f475;
	ld.shared.f32 	%f479, [%r400+12];
	ld.shared.f32 	%f480, [%r506+12];
	fma.rn.f32 	%f481, %f479, %f480, %f478;
	ld.shared.f32 	%f482, [%r400+16];
	ld.shared.f32 	%f483, [%r506+16];
	fma.rn.f32 	%f484, %f482, %f483, %f481;
	ld.shared.f32 	%f485, [%r400+20];
	ld.shared.f32 	%f486, [%r506+20];
	fma.rn.f32 	%f487, %f485, %f486, %f484;
	ld.shared.f32 	%f488, [%r400+24];
	ld.shared.f32 	%f489, [%r506+24];
	fma.rn.f32 	%f490, %f488, %f489, %f487;
	ld.shared.f32 	%f491, [%r400+28];
	ld.shared.f32 	%f492, [%r506+28];
	fma.rn.f32 	%f789, %f491, %f492, %f490;
	add.s32 	%r522, %r522, 16;
	add.s32 	%r507, %r507, 16;
	add.s32 	%r506, %r506, 64;
	setp.eq.s32 	%p88, %r507, 0;
	@%p88 bra 	$L__BB2_93;
	bra.uni 	$L__BB2_92;
$L__BB2_93:
	setp.eq.s32 	%p89, %r180, 0;
	@%p89 bra 	$L__BB2_124;
	and.b32  	%r230, %r179, 7;
	setp.lt.u32 	%p90, %r180, 8;
	@%p90 bra 	$L__BB2_96;
	shl.b32 	%r401, %r522, 2;
	add.s32 	%r402, %r157, %r401;
	ld.shared.f32 	%f495, [%r402];
	mov.u32 	%r403, shraw;
	add.s32 	%r404, %r403, %r401;
	ld.shared.f32 	%f496, [%r404];
	fma.rn.f32 	%f497, %f495, %f496, %f789;
	ld.shared.f32 	%f498, [%r402+4];
	ld.shared.f32 	%f499, [%r404+4];
	fma.rn.f32 	%f500, %f498, %f499, %f497;
	ld.shared.f32 	%f501, [%r402+8];
	ld.shared.f32 	%f502, [%r404+8];
	fma.rn.f32 	%f503, %f501, %f502, %f500;
	ld.shared.f32 	%f504, [%r402+12];
	ld.shared.f32 	%f505, [%r404+12];
	fma.rn.f32 	%f506, %f504, %f505, %f503;
	ld.shared.f32 	%f507, [%r402+16];
	ld.shared.f32 	%f508, [%r404+16];
	fma.rn.f32 	%f509, %f507, %f508, %f506;
	ld.shared.f32 	%f510, [%r402+20];
	ld.shared.f32 	%f511, [%r404+20];
	fma.rn.f32 	%f512, %f510, %f511, %f509;
	ld.shared.f32 	%f513, [%r402+24];
	ld.shared.f32 	%f514, [%r404+24];
	fma.rn.f32 	%f515, %f513, %f514, %f512;
	ld.shared.f32 	%f516, [%r402+28];
	ld.shared.f32 	%f517, [%r404+28];
	fma.rn.f32 	%f789, %f516, %f517, %f515;
	add.s32 	%r522, %r522, 8;
$L__BB2_96:
	setp.eq.s32 	%p91, %r230, 0;
	@%p91 bra 	$L__BB2_124;
	and.b32  	%r233, %r179, 3;
	setp.lt.u32 	%p92, %r230, 4;
	@%p92 bra 	$L__BB2_99;
	shl.b32 	%r405, %r522, 2;
	add.s32 	%r406, %r157, %r405;
	ld.shared.f32 	%f520, [%r406];
	mov.u32 	%r407, shraw;
	add.s32 	%r408, %r407, %r405;
	ld.shared.f32 	%f521, [%r408];
	fma.rn.f32 	%f522, %f520, %f521, %f789;
	ld.shared.f32 	%f523, [%r406+4];
	ld.shared.f32 	%f524, [%r408+4];
	fma.rn.f32 	%f525, %f523, %f524, %f522;
	ld.shared.f32 	%f526, [%r406+8];
	ld.shared.f32 	%f527, [%r408+8];
	fma.rn.f32 	%f528, %f526, %f527, %f525;
	ld.shared.f32 	%f529, [%r406+12];
	ld.shared.f32 	%f530, [%r408+12];
	fma.rn.f32 	%f789, %f529, %f530, %f528;
	add.s32 	%r522, %r522, 4;
$L__BB2_99:
	setp.eq.s32 	%p93, %r233, 0;
	@%p93 bra 	$L__BB2_124;
	shl.b32 	%r409, %r522, 2;
	mov.u32 	%r410, shraw;
	add.s32 	%r526, %r410, %r409;
	shl.b32 	%r411, %r120, 3;
	add.s32 	%r237, %r5, %r411;
	neg.s32 	%r525, %r233;
$L__BB2_101:
	.pragma "nounroll";
	add.s32 	%r412, %r526, %r237;
	ld.shared.f32 	%f533, [%r412];
	ld.shared.f32 	%f534, [%r526];
	fma.rn.f32 	%f789, %f533, %f534, %f789;
	add.s32 	%r526, %r526, 4;
	add.s32 	%r525, %r525, 1;
	setp.eq.s32 	%p94, %r525, 0;
	@%p94 bra 	$L__BB2_124;
	bra.uni 	$L__BB2_101;
$L__BB2_102:
	@%p63 bra 	$L__BB2_124;
	shl.b32 	%r346, %r121, 2;
	add.s32 	%r190, %r123, %r346;
	setp.lt.s32 	%p67, %r2, 4;
	mov.f32 	%f790, 0f00000000;
	mov.b32 	%r527, 0;
	@%p67 bra 	$L__BB2_111;
	add.s32 	%r348, %r2, -4;
	shr.u32 	%r349, %r348, 2;
	and.b32  	%r191, %r348, -4;
	add.s32 	%r192, %r349, 1;
	and.b32  	%r193, %r192, 3;
	setp.lt.u32 	%p68, %r348, 12;
	mov.f32 	%f760, 0f00000000;
	mov.b32 	%r512, 0;
	mov.f32 	%f759, %f760;
	mov.f32 	%f758, %f760;
	mov.f32 	%f757, %f760;
	@%p68 bra 	$L__BB2_107;
	shl.b32 	%r352, %r120, 3;
	add.s32 	%r194, %r5, %r352;
	and.b32  	%r353, %r192, 2147483644;
	neg.s32 	%r509, %r353;
	mov.f32 	%f760, 0f00000000;
	mov.b32 	%r512, 0;
	mov.u32 	%r510, %r343;
$L__BB2_106:
	.pragma "nounroll";
	add.s32 	%r354, %r510, %r194;
	ld.shared.f32 	%f241, [%r354+4];
	ld.shared.v4.f32 	{%f242, %f243, %f244, %f245}, [%r510];
	fma.rn.f32 	%f246, %f241, %f242, %f757;
	ld.shared.v2.f32 	{%f247, %f248}, [%r354+8];
	fma.rn.f32 	%f249, %f247, %f243, %f758;
	fma.rn.f32 	%f250, %f248, %f244, %f759;
	ld.shared.v2.f32 	{%f251, %f252}, [%r354+16];
	fma.rn.f32 	%f253, %f251, %f245, %f760;
	ld.shared.v4.f32 	{%f254, %f255, %f256, %f257}, [%r510+16];
	fma.rn.f32 	%f258, %f252, %f254, %f246;
	ld.shared.v2.f32 	{%f259, %f260}, [%r354+24];
	fma.rn.f32 	%f261, %f259, %f255, %f249;
	fma.rn.f32 	%f262, %f260, %f256, %f250;
	ld.shared.v2.f32 	{%f263, %f264}, [%r354+32];
	fma.rn.f32 	%f265, %f263, %f257, %f253;
	ld.shared.v4.f32 	{%f266, %f267, %f268, %f269}, [%r510+32];
	fma.rn.f32 	%f270, %f264, %f266, %f258;
	ld.shared.v2.f32 	{%f271, %f272}, [%r354+40];
	fma.rn.f32 	%f273, %f271, %f267, %f261;
	fma.rn.f32 	%f274, %f272, %f268, %f262;
	ld.shared.v2.f32 	{%f275, %f276}, [%r354+48];
	fma.rn.f32 	%f277, %f275, %f269, %f265;
	ld.shared.v4.f32 	{%f278, %f279, %f280, %f281}, [%r510+48];
	fma.rn.f32 	%f757, %f276, %f278, %f270;
	ld.shared.v2.f32 	{%f282, %f283}, [%r354+56];
	fma.rn.f32 	%f758, %f282, %f279, %f273;
	fma.rn.f32 	%f759, %f283, %f280, %f274;
	ld.shared.f32 	%f284, [%r354+64];
	fma.rn.f32 	%f760, %f284, %f281, %f277;
	add.s32 	%r512, %r512, 16;
	add.s32 	%r510, %r510, 64;
	add.s32 	%r509, %r509, 4;
	setp.ne.s32 	%p69, %r509, 0;
	@%p69 bra 	$L__BB2_106;
$L__BB2_107:
	setp.eq.s32 	%p70, %r193, 0;
	@%p70 bra 	$L__BB2_110;
	shl.b32 	%r355, %r120, 3;
	add.s32 	%r203, %r5, %r355;
	shl.b32 	%r356, %r512, 2;
	mov.u32 	%r357, shraw;
	add.s32 	%r514, %r357, %r356;
	neg.s32 	%r513, %r193;
$L__BB2_109:
	.pragma "nounroll";
	add.s32 	%r358, %r514, %r203;
	ld.shared.f32 	%f285, [%r358+4];
	ld.shared.v4.f32 	{%f286, %f287, %f288, %f289}, [%r514];
	fma.rn.f32 	%f757, %f285, %f286, %f757;
	ld.shared.v2.f32 	{%f290, %f291}, [%r358+8];
	fma.rn.f32 	%f758, %f290, %f287, %f758;
	fma.rn.f32 	%f759, %f291, %f288, %f759;
	ld.shared.f32 	%f292, [%r358+16];
	fma.rn.f32 	%f760, %f292, %f289, %f760;
	add.s32 	%r514, %r514, 16;
	add.s32 	%r513, %r513, 1;
	setp.ne.s32 	%p71, %r513, 0;
	@%p71 bra 	$L__BB2_109;
$L__BB2_110:
	add.f32 	%f293, %f757, %f758;
	add.f32 	%f294, %f759, %f760;
	add.f32 	%f790, %f293, %f294;
	add.s32 	%r527, %r191, 4;
$L__BB2_111:
	setp.ge.s32 	%p72, %r527, %r2;
	@%p72 bra 	$L__BB2_124;
	sub.s32 	%r212, %r2, %r527;
	and.b32  	%r213, %r212, 15;
	sub.s32 	%r359, %r527, %r2;
	setp.gt.u32 	%p73, %r359, -16;
	@%p73 bra 	$L__BB2_115;
	and.b32  	%r360, %r212, -16;
	neg.s32 	%r517, %r360;
	shl.b32 	%r361, %r527, 2;
	add.s32 	%r363, %r361, %r343;
	add.s32 	%r516, %r363, 32;
	shl.b32 	%r364, %r120, 3;
	add.s32 	%r216, %r5, %r364;
$L__BB2_114:
	.pragma "nounroll";
	add.s32 	%r365, %r516, %r216;
	ld.shared.f32 	%f297, [%r365+-28];
	ld.shared.f32 	%f298, [%r516+-32];
	fma.rn.f32 	%f299, %f297, %f298, %f790;
	ld.shared.f32 	%f300, [%r365+-24];
	ld.shared.f32 	%f301, [%r516+-28];
	fma.rn.f32 	%f302, %f300, %f301, %f299;
	ld.shared.f32 	%f303, [%r365+-20];
	ld.shared.f32 	%f304, [%r516+-24];
	fma.rn.f32 	%f305, %f303, %f304, %f302;
	ld.shared.f32 	%f306, [%r365+-16];
	ld.shared.f32 	%f307, [%r516+-20];
	fma.rn.f32 	%f308, %f306, %f307, %f305;
	ld.shared.f32 	%f309, [%r365+-12];
	ld.shared.f32 	%f310, [%r516+-16];
	fma.rn.f32 	%f311, %f309, %f310, %f308;
	ld.shared.f32 	%f312, [%r365+-8];
	ld.shared.f32 	%f313, [%r516+-12];
	fma.rn.f32 	%f314, %f312, %f313, %f311;
	ld.shared.f32 	%f315, [%r365+-4];
	ld.shared.f32 	%f316, [%r516+-8];
	fma.rn.f32 	%f317, %f315, %f316, %f314;
	ld.shared.f32 	%f318, [%r365];
	ld.shared.f32 	%f319, [%r516+-4];
	fma.rn.f32 	%f320, %f318, %f319, %f317;
	ld.shared.f32 	%f321, [%r365+4];
	ld.shared.f32 	%f322, [%r516];
	fma.rn.f32 	%f323, %f321, %f322, %f320;
	ld.shared.f32 	%f324, [%r365+8];
	ld.shared.f32 	%f325, [%r516+4];
	fma.rn.f32 	%f326, %f324, %f325, %f323;
	ld.shared.f32 	%f327, [%r365+12];
	ld.shared.f32 	%f328, [%r516+8];
	fma.rn.f32 	%f329, %f327, %f328, %f326;
	ld.shared.f32 	%f330, [%r365+16];
	ld.shared.f32 	%f331, [%r516+12];
	fma.rn.f32 	%f332, %f330, %f331, %f329;
	ld.shared.f32 	%f333, [%r365+20];
	ld.shared.f32 	%f334, [%r516+16];
	fma.rn.f32 	%f335, %f333, %f334, %f332;
	ld.shared.f32 	%f336, [%r365+24];
	ld.shared.f32 	%f337, [%r516+20];
	fma.rn.f32 	%f338, %f336, %f337, %f335;
	ld.shared.f32 	%f339, [%r365+28];
	ld.shared.f32 	%f340, [%r516+24];
	fma.rn.f32 	%f341, %f339, %f340, %f338;
	ld.shared.f32 	%f342, [%r365+32];
	ld.shared.f32 	%f343, [%r516+28];
	fma.rn.f32 	%f790, %f342, %f343, %f341;
	add.s32 	%r527, %r527, 16;
	add.s32 	%r517, %r517, 16;
	add.s32 	%r516, %r516, 64;
	setp.eq.s32 	%p74, %r517, 0;
	@%p74 bra 	$L__BB2_115;
	bra.uni 	$L__BB2_114;
$L__BB2_115:
	setp.eq.s32 	%p75, %r213, 0;
	@%p75 bra 	$L__BB2_124;
	and.b32  	%r244, %r212, 7;
	setp.lt.u32 	%p76, %r213, 8;
	@%p76 bra 	$L__BB2_118;
	shl.b32 	%r366, %r527, 2;
	add.s32 	%r367, %r190, %r366;
	ld.shared.f32 	%f346, [%r367+4];
	add.s32 	%r369, %r343, %r366;
	ld.shared.f32 	%f347, [%r369];
	fma.rn.f32 	%f348, %f346, %f347, %f790;
	ld.shared.f32 	%f349, [%r367+8];
	ld.shared.f32 	%f350, [%r369+4];
	fma.rn.f32 	%f351, %f349, %f350, %f348;
	ld.shared.f32 	%f352, [%r367+12];
	ld.shared.f32 	%f353, [%r369+8];
	fma.rn.f32 	%f354, %f352, %f353, %f351;
	ld.shared.f32 	%f355, [%r367+16];
	ld.shared.f32 	%f356, [%r369+12];
	fma.rn.f32 	%f357, %f355, %f356, %f354;
	ld.shared.f32 	%f358, [%r367+20];
	ld.shared.f32 	%f359, [%r369+16];
	fma.rn.f32 	%f360, %f358, %f359, %f357;
	ld.shared.f32 	%f361, [%r367+24];
	ld.shared.f32 	%f362, [%r369+20];
	fma.rn.f32 	%f363, %f361, %f362, %f360;
	ld.shared.f32 	%f364, [%r367+28];
	ld.shared.f32 	%f365, [%r369+24];
	fma.rn.f32 	%f366, %f364, %f365, %f363;
	ld.shared.f32 	%f367, [%r367+32];
	ld.shared.f32 	%f368, [%r369+28];
	fma.rn.f32 	%f790, %f367, %f368, %f366;
	add.s32 	%r527, %r527, 8;
$L__BB2_118:
	setp.eq.s32 	%p77, %r244, 0;
	@%p77 bra 	$L__BB2_124;
	and.b32  	%r247, %r212, 3;
	setp.lt.u32 	%p78, %r244, 4;
	@%p78 bra 	$L__BB2_121;
	shl.b32 	%r370, %r527, 2;
	add.s32 	%r371, %r190, %r370;
	ld.shared.f32 	%f371, [%r371+4];
	add.s32 	%r373, %r343, %r370;
	ld.shared.f32 	%f372, [%r373];
	fma.rn.f32 	%f373, %f371, %f372, %f790;
	ld.shared.f32 	%f374, [%r371+8];
	ld.shared.f32 	%f375, [%r373+4];
	fma.rn.f32 	%f376, %f374, %f375, %f373;
	ld.shared.f32 	%f377, [%r371+12];
	ld.shared.f32 	%f378, [%r373+8];
	fma.rn.f32 	%f379, %f377, %f378, %f376;
	ld.shared.f32 	%f380, [%r371+16];
	ld.shared.f32 	%f381, [%r373+12];
	fma.rn.f32 	%f790, %f380, %f381, %f379;
	add.s32 	%r527, %r527, 4;
$L__BB2_121:
	setp.eq.s32 	%p79, %r247, 0;
	@%p79 bra 	$L__BB2_124;
	shl.b32 	%r374, %r120, 3;
	add.s32 	%r375, %r5, %r374;
	add.s32 	%r250, %r375, 4;
	shl.b32 	%r376, %r527, 2;
	add.s32 	%r531, %r343, %r376;
	neg.s32 	%r530, %r247;
$L__BB2_123:
	.pragma "nounroll";
	add.s32 	%r378, %r531, %r250;
	ld.shared.f32 	%f384, [%r378];
	ld.shared.f32 	%f385, [%r531];
	fma.rn.f32 	%f790, %f384, %f385, %f790;
	add.s32 	%r531, %r531, 4;
	add.s32 	%r530, %r530, 1;
	setp.ne.s32 	%p80, %r530, 0;
	@%p80 bra 	$L__BB2_123;
$L__BB2_124:
	setp.ge.s32 	%p109, %r125, %r258;
	mad.lo.s32 	%r454, %r258, %r1, %r122;
	cvta.to.global.u64 	%rd87, %rd33;
	mul.wide.s32 	%rd88, %r454, 4;
	add.s64 	%rd29, %rd87, %rd88;
	st.global.f32 	[%rd29], %f789;
	@%p109 bra 	$L__BB2_126;
	st.global.f32 	[%rd29+4], %f790;
$L__BB2_126:
	ret;

}
	// .globl	ehma_batch_tiled_f32_2x_tile256
.visible .entry ehma_batch_tiled_f32_2x_tile256(
	.param .u64 .ptr .align 1 ehma_batch_tiled_f32_2x_tile256_param_0,
	.param .u64 .ptr .align 1 ehma_batch_tiled_f32_2x_tile256_param_1,
	.param .u64 .ptr .align 1 ehma_batch_tiled_f32_2x_tile256_param_2,
	.param .u64 .ptr .align 1 ehma_batch_tiled_f32_2x_tile256_param_3,
	.param .u32 ehma_batch_tiled_f32_2x_tile256_param_4,
	.param .u32 ehma_batch_tiled_f32_2x_tile256_param_5,
	.param .u32 ehma_batch_tiled_f32_2x_tile256_param_6,
	.param .u32 ehma_batch_tiled_f32_2x_tile256_param_7,
	.param .u64 .ptr .align 1 ehma_batch_tiled_f32_2x_tile256_param_8
)
{
	.reg .pred 	%p<110>;
	.reg .b32 	%r<532>;
	.reg .b32 	%f<791>;
	.reg .b64 	%rd<97>;

	ld.param.u64 	%rd30, [ehma_batch_tiled_f32_2x_tile256_param_0];
	ld.param.u64 	%rd31, [ehma_batch_tiled_f32_2x_tile256_param_1];
	ld.param.u64 	%rd32, [ehma_batch_tiled_f32_2x_tile256_param_2];
	ld.param.u32 	%r257, [ehma_batch_tiled_f32_2x_tile256_param_4];
	ld.param.u32 	%r258, [ehma_batch_tiled_f32_2x_tile256_param_5];
	ld.param.u32 	%r259, [ehma_batch_tiled_f32_2x_tile256_param_6];
	ld.param.u32 	%r260, [ehma_batch_tiled_f32_2x_tile256_param_7];
	ld.param.u64 	%rd33, [ehma_batch_tiled_f32_2x_tile256_param_8];
	cvta.to.global.u64 	%rd1, %rd30;
	cvta.to.global.u64 	%rd2, %rd31;
	mov.u32 	%r261, %ntid.x;
	setp.ne.s32 	%p2, %r261, 128;
	@%p2 bra 	$L__BB3_126;
	mov.u32 	%r1, %ctaid.y;
	setp.ge.s32 	%p3, %r1, %r259;
	@%p3 bra 	$L__BB3_126;
	cvta.to.global.u64 	%rd34, %rd32;
	mul.wide.u32 	%rd35, %r1, 4;
	add.s64 	%rd36, %rd34, %rd35;
	ld.global.nc.u32 	%r2, [%rd36];
	mov.u32 	%r262, %ctaid.x;
	shl.b32 	%r3, %r262, 8;
	setp.ge.s32 	%p4, %r3, %r258;
	@%p4 bra 	$L__BB3_126;
	add.s32 	%r4, %r2, 255;
	shl.b32 	%r263, %r2, 2;
	add.s32 	%r264, %r263, 15;
	and.b32  	%r5, %r264, -16;
	mul.lo.s32 	%r6, %r257, %r1;
	shl.b32 	%r265, %r6, 2;
	cvt.u64.u32 	%rd37, %r265;
	add.s64 	%rd38, %rd31, %rd37;
	and.b64  	%rd39, %rd38, 15;
	setp.ne.s64 	%p5, %rd39, 0;
	@%p5 bra 	$L__BB3_14;
	shr.s32 	%r7, %r2, 2;
	mov.u32 	%r8, %tid.x;
	setp.ge.s32 	%p11, %r8, %r7;
	@%p11 bra 	$L__BB3_11;
	not.b32 	%r278, %r8;
	add.s32 	%r9, %r7, %r278;
	and.b32  	%r279, %r9, 384;
	setp.eq.s32 	%p12, %r279, 384;
	mov.u32 	%r459, %r8;
	@%p12 bra 	$L__BB3_8;
	shr.u32 	%r280, %r9, 7;
	add.s32 	%r281, %r280, 1;
	and.b32  	%r282, %r281, 3;
	mul.wide.u32 	%rd47, %r8, 16;
	mul.wide.s32 	%rd48, %r6, 4;
	add.s64 	%rd49, %rd47, %rd48;
	add.s64 	%rd89, %rd2, %rd49;
	shl.b32 	%r283, %r8, 4;
	mov.u32 	%r284, shraw;
	add.s32 	%r456, %r284, %r283;
	neg.s32 	%r455, %r282;
	shl.b32 	%r285, %r281, 7;
	and.b32  	%r286, %r285, 384;
	add.s32 	%r459, %r8, %r286;
$L__BB3_7:
	.pragma "nounroll";
	ld.global.v4.f32 	{%f184, %f185, %f186, %f187}, [%rd89];
	st.shared.v4.f32 	[%r456], {%f184, %f185, %f186, %f187};
	add.s64 	%rd89, %rd89, 2048;
	add.s32 	%r456, %r456, 2048;
	add.s32 	%r455, %r455, 1;
	setp.ne.s32 	%p13, %r455, 0;
	@%p13 bra 	$L__BB3_7;
$L__BB3_8:
	setp.lt.u32 	%p14, %r9, 384;
	@%p14 bra 	$L__BB3_11;
	shl.b32 	%r287, %r459, 4;
	mov.u32 	%r288, shraw;
	add.s32 	%r289, %r287, %r288;
	add.s32 	%r458, %r289, 4096;
	mul.wide.u32 	%rd50, %r459, 16;
	mul.wide.s32 	%rd51, %r6, 4;
	add.s64 	%rd52, %rd50, %rd51;
	add.s64 	%rd53, %rd52, %rd2;
	add.s64 	%rd90, %rd53, 4096;
$L__BB3_10:
	ld.global.v4.f32 	{%f188, %f189, %f190, %f191}, [%rd90+-4096];
	st.shared.v4.f32 	[%r458+-4096], {%f188, %f189, %f190, %f191};
	ld.global.v4.f32 	{%f192, %f193, %f194, %f195}, [%rd90+-2048];
	st.shared.v4.f32 	[%r458+-2048], {%f192, %f193, %f194, %f195};
	ld.global.v4.f32 	{%f196, %f197, %f198, %f199}, [%rd90];
	st.shared.v4.f32 	[%r458], {%f196, %f197, %f198, %f199};
	ld.global.v4.f32 	{%f200, %f201, %f202, %f203}, [%rd90+2048];
	st.shared.v4.f32 	[%r458+2048], {%f200, %f201, %f202, %f203};
	add.s32 	%r459, %r459, 512;
	add.s32 	%r458, %r458, 8192;
	add.s64 	%rd90, %rd90, 8192;
	setp.lt.s32 	%p15, %r459, %r7;
	@%p15 bra 	$L__BB3_10;
$L__BB3_11:
	setp.ne.s32 	%p16, %r8, 0;
	and.b32  	%r23, %r2, 3;
	setp.eq.s32 	%p17, %r23, 0;
	or.pred  	%p18, %p16, %p17;
	@%p18 bra 	$L__BB3_21;
	and.b32  	%r460, %r2, -4;
	neg.s32 	%r462, %r23;
	and.b32  	%r291, %r263, -16;
	mov.u32 	%r292, shraw;
	add.s32 	%r461, %r292, %r291;
	mul.wide.s32 	%rd54, %r6, 4;
	add.s64 	%rd9, %rd2, %rd54;
$L__BB3_13:
	mul.wide.s32 	%rd55, %r460, 4;
	add.s64 	%rd56, %rd9, %rd55;
	ld.global.f32 	%f204, [%rd56];
	st.shared.f32 	[%r461], %f204;
	add.s32 	%r462, %r462, 1;
	setp.eq.s32 	%p19, %r462, 0;
	add.s32 	%r461, %r461, 4;
	add.s32 	%r460, %r460, 1;
	@%p19 bra 	$L__BB3_21;
	bra.uni 	$L__BB3_13;
$L__BB3_14:
	mov.u32 	%r467, %tid.x;
	setp.ge.s32 	%p6, %r467, %r2;
	@%p6 bra 	$L__BB3_21;
	not.b32 	%r266, %r467;
	add.s32 	%r34, %r2, %r266;
	and.b32  	%r267, %r34, 384;
	setp.eq.s32 	%p7, %r267, 384;
	@%p7 bra 	$L__BB3_18;
	shr.u32 	%r268, %r34, 7;
	add.s32 	%r269, %r268, 1;
	and.b32  	%r270, %r269, 3;
	shl.b32 	%r271, %r467, 2;
	mov.u32 	%r272, shraw;
	add.s32 	%r464, %r272, %r271;
	mul.wide.s32 	%rd40, %r6, 4;
	mul.wide.u32 	%rd41, %r467, 4;
	add.s64 	%rd42, %rd40, %rd41;
	add.s64 	%rd91, %rd2, %rd42;
	neg.s32 	%r463, %r270;
	shl.b32 	%r273, %r269, 7;
	and.b32  	%r274, %r273, 384;
	add.s32 	%r467, %r467, %r274;
$L__BB3_17:
	.pragma "nounroll";
	ld.global.f32 	%f179, [%rd91];
	st.shared.f32 	[%r464], %f179;
	add.s32 	%r464, %r464, 512;
	add.s64 	%rd91, %rd91, 512;
	add.s32 	%r463, %r463, 1;
	setp.ne.s32 	%p8, %r463, 0;
	@%p8 bra 	$L__BB3_17;
$L__BB3_18:
	setp.lt.u32 	%p9, %r34, 384;
	@%p9 bra 	$L__BB3_21;
	mul.wide.s32 	%rd43, %r6, 4;
	mul.wide.u32 	%rd44, %r467, 4;
	add.s64 	%rd45, %rd43, %rd44;
	add.s64 	%rd46, %rd45, %rd2;
	add.s64 	%rd92, %rd46, 1024;
	shl.b32 	%r275, %r467, 2;
	mov.u32 	%r276, shraw;
	add.s32 	%r277, %r275, %r276;
	add.s32 	%r466, %r277, 1024;
$L__BB3_20:
	ld.global.f32 	%f180, [%rd92+-1024];
	st.shared.f32 	[%r466+-1024], %f180;
	ld.global.f32 	%f181, [%rd92+-512];
	st.shared.f32 	[%r466+-512], %f181;
	ld.global.f32 	%f182, [%rd92];
	st.shared.f32 	[%r466], %f182;
	ld.global.f32 	%f183, [%rd92+512];
	st.shared.f32 	[%r466+512], %f183;
	add.s32 	%r467, %r467, 512;
	add.s64 	%rd92, %rd92, 2048;
	add.s32 	%r466, %r466, 2048;
	setp.lt.s32 	%p10, %r467, %r2;
	@%p10 bra 	$L__BB3_20;
$L__BB3_21:
	bar.sync 	0;
	sub.s32 	%r293, %r3, %r2;
	add.s32 	%r48, %r293, 1;
	setp.lt.s32 	%p20, %r48, 0;
	add.s32 	%r294, %r3, 256;
	setp.gt.s32 	%p21, %r294, %r258;
	or.pred  	%p22, %p20, %p21;
	@%p22 bra 	$L__BB3_40;
	shl.b32 	%r310, %r48, 2;
	cvt.u64.u32 	%rd67, %r310;
	add.s64 	%rd68, %rd30, %rd67;
	and.b64  	%rd69, %rd68, 15;
	setp.ne.s64 	%p43, %rd69, 0;
	@%p43 bra 	$L__BB3_33;
	shr.s32 	%r49, %r4, 2;
	mov.u32 	%r50, %tid.x;
	setp.ge.s32 	%p49, %r50, %r49;
	@%p49 bra 	$L__BB3_30;
	not.b32 	%r325, %r50;
	add.s32 	%r51, %r49, %r325;
	and.b32  	%r326, %r51, 384;
	setp.eq.s32 	%p50, %r326, 384;
	mov.u32 	%r472, %r50;
	@%p50 bra 	$L__BB3_27;
	shr.u32 	%r327, %r51, 7;
	add.s32 	%r328, %r327, 1;
	and.b32  	%r329, %r328, 3;
	mul.wide.u32 	%rd77, %r50, 16;
	mul.wide.u32 	%rd78, %r48, 4;
	add.s64 	%rd79, %rd77, %rd78;
	add.s64 	%rd93, %rd1, %rd79;
	shl.b32 	%r330, %r50, 4;
	add.s32 	%r331, %r330, %r5;
	mov.u32 	%r332, shraw;
	add.s32 	%r469, %r332, %r331;
	neg.s32 	%r468, %r329;
	shl.b32 	%r333, %r328, 7;
	and.b32  	%r334, %r333, 384;
	add.s32 	%r472, %r50, %r334;
$L__BB3_26:
	.pragma "nounroll";
	ld.global.v4.f32 	{%f215, %f216, %f217, %f218}, [%rd93];
	st.shared.v4.f32 	[%r469], {%f215, %f216, %f217, %f218};
	add.s64 	%rd93, %rd93, 2048;
	add.s32 	%r469, %r469, 2048;
	add.s32 	%r468, %r468, 1;
	setp.ne.s32 	%p51, %r468, 0;
	@%p51 bra 	$L__BB3_26;
$L__BB3_27:
	setp.lt.u32 	%p52, %r51, 384;
	@%p52 bra 	$L__BB3_30;
	shl.b32 	%r335, %r472, 4;
	add.s32 	%r336, %r335, %r5;
	mov.u32 	%r337, shraw;
	add.s32 	%r338, %r336, %r337;
	add.s32 	%r471, %r338, 4096;
	mul.wide.u32 	%rd80, %r472, 16;
	mul.wide.u32 	%rd81, %r48, 4;
	add.s64 	%rd82, %rd80, %rd81;
	add.s64 	%rd83, %rd82, %rd1;
	add.s64 	%rd94, %rd83, 4096;
$L__BB3_29:
	ld.global.v4.f32 	{%f219, %f220, %f221, %f222}, [%rd94+-4096];
	st.shared.v4.f32 	[%r471+-4096], {%f219, %f220, %f221, %f222};
	ld.global.v4.f32 	{%f223, %f224, %f225, %f226}, [%rd94+-2048];
	st.shared.v4.f32 	[%r471+-2048], {%f223, %f224, %f225, %f226};
	ld.global.v4.f32 	{%f227, %f228, %f229, %f230}, [%rd94];
	st.shared.v4.f32 	[%r471], {%f227, %f228, %f229, %f230};
	ld.global.v4.f32 	{%f231, %f232, %f233, %f234}, [%rd94+2048];
	st.shared.v4.f32 	[%r471+2048], {%f231, %f232, %f233, %f234};
	add.s32 	%r472, %r472, 512;
	add.s32 	%r471, %r471, 8192;
	add.s64 	%rd94, %rd94, 8192;
	setp.lt.s32 	%p53, %r472, %r49;
	@%p53 bra 	$L__BB3_29;
$L__BB3_30:
	setp.ne.s32 	%p54, %r50, 0;
	and.b32  	%r65, %r4, 3;
	setp.eq.s32 	%p55, %r65, 0;
	or.pred  	%p56, %p54, %p55;
	@%p56 bra 	$L__BB3_58;
	and.b32  	%r473, %r4, -4;
	neg.s32 	%r475, %r65;
	shl.b32 	%r339, %r4, 2;
	and.b32  	%r340, %r339, -16;
	add.s32 	%r341, %r340, %r5;
	mov.u32 	%r342, shraw;
	add.s32 	%r474, %r342, %r341;
	mul.wide.u32 	%rd84, %r48, 4;
	add.s64 	%rd22, %rd1, %rd84;
$L__BB3_32:
	mul.wide.s32 	%rd85, %r473, 4;
	add.s64 	%rd86, %rd22, %rd85;
	ld.global.f32 	%f235, [%rd86];
	st.shared.f32 	[%r474], %f235;
	add.s32 	%r475, %r475, 1;
	setp.eq.s32 	%p57, %r475, 0;
	add.s32 	%r474, %r474, 4;
	add.s32 	%r473, %r473, 1;
	@%p57 bra 	$L__BB3_58;
	bra.uni 	$L__BB3_32;
$L__BB3_33:
	mov.u32 	%r480, %tid.x;
	setp.ge.s32 	%p44, %r480, %r4;
	@%p44 bra 	$L__BB3_58;
	sub.s32 	%r311, %r2, %r480;
	add.s32 	%r76, %r311, 254;
	and.b32  	%r312, %r76, 384;
	setp.eq.s32 	%p45, %r312, 384;
	@%p45 bra 	$L__BB3_37;
	shr.u32 	%r313, %r76, 7;
	add.s32 	%r314, %r313, 1;
	and.b32  	%r315, %r314, 3;
	shl.b32 	%r316, %r480, 2;
	add.s32 	%r317, %r5, %r316;
	mov.u32 	%r318, shraw;
	add.s32 	%r477, %r318, %r317;
	mul.wide.u32 	%rd70, %r480, 4;
	mul.wide.u32 	%rd71, %r48, 4;
	add.s64 	%rd72, %rd70, %rd71;
	add.s64 	%rd95, %rd1, %rd72;
	neg.s32 	%r476, %r315;
	shl.b32 	%r319, %r314, 7;
	and.b32  	%r320, %r319, 384;
	add.s32 	%r480, %r480, %r320;
$L__BB3_36:
	.pragma "nounroll";
	ld.global.f32 	%f210, [%rd95];
	st.shared.f32 	[%r477], %f210;
	add.s32 	%r477, %r477, 512;
	add.s64 	%rd95, %rd95, 512;
	add.s32 	%r476, %r476, 1;
	setp.ne.s32 	%p46, %r476, 0;
	@%p46 bra 	$L__BB3_36;
$L__BB3_37:
	setp.lt.u32 	%p47, %r76, 384;
	@%p47 bra 	$L__BB3_58;
	mul.wide.u32 	%rd73, %r480, 4;
	mul.wide.u32 	%rd74, %r48, 4;
	add.s64 	%rd75, %rd73, %rd74;
	add.s64 	%rd76, %rd75, %rd1;
	add.s64 	%rd96, %rd76, 1024;
	shl.b32 	%r321, %r480, 2;
	add.s32 	%r322, %r5, %r321;
	mov.u32 	%r323, shraw;
	add.s32 	%r324, %r322, %r323;
	add.s32 	%r479, %r324, 1024;
$L__BB3_39:
	ld.global.f32 	%f211, [%rd96+-1024];
	st.shared.f32 	[%r479+-1024], %f211;
	ld.global.f32 	%f212, [%rd96+-512];
	st.shared.f32 	[%r479+-512], %f212;
	ld.global.f32 	%f213, [%rd96];
	st.shared.f32 	[%r479], %f213;
	ld.global.f32 	%f214, [%rd96+512];
	st.shared.f32 	[%r479+512], %f214;
	add.s32 	%r480, %r480, 512;
	add.s64 	%rd96, %rd96, 2048;
	add.s32 	%r479, %r479, 2048;
	setp.lt.s32 	%p48, %r480, %r4;
	@%p48 bra 	$L__BB3_39;
	bra.uni 	$L__BB3_58;
$L__BB3_40:
	mov.u32 	%r485, %tid.x;
	setp.ge.s32 	%p23, %r485, %r4;
	@%p23 bra 	$L__BB3_58;
	sub.s32 	%r295, %r2, %r485;
	add.s32 	%r91, %r295, 254;
	and.b32  	%r296, %r91, 384;
	setp.eq.s32 	%p24, %r296, 384;
	@%p24 bra 	$L__BB3_47;
	add.s32 	%r484, %r485, 1;
	shl.b32 	%r297, %r485, 2;
	add.s32 	%r298, %r5, %r297;
	mov.u32 	%r299, shraw;
	add.s32 	%r483, %r299, %r298;
	add.s32 	%r300, %r485, %r3;
	sub.s32 	%r482, %r300, %r2;
	shr.u32 	%r301, %r91, 7;
	add.s32 	%r302, %r301, 1;
	and.b32  	%r303, %r302, 3;
	neg.s32 	%r481, %r303;
$L__BB3_43:
	.pragma "nounroll";
	add.s32 	%r100, %r482, 1;
	setp.lt.s32 	%p25, %r100, 0;
	setp.ge.s32 	%p26, %r100, %r258;
	mov.f32 	%f670, 0f00000000;
	or.pred  	%p27, %p25, %p26;
	@%p27 bra 	$L__BB3_45;
	mul.wide.u32 	%rd57, %r100, 4;
	add.s64 	%rd58, %rd1, %rd57;
	ld.global.f32 	%f670, [%rd58];
$L__BB3_45:
	st.shared.f32 	[%r483], %f670;
	add.s32 	%r484, %r484, 128;
	add.s32 	%r483, %r483, 512;
	add.s32 	%r482, %r482, 128;
	add.s32 	%r481, %r481, 1;
	setp.ne.s32 	%p28, %r481, 0;
	@%p28 bra 	$L__BB3_43;
	add.s32 	%r485, %r484, -1;
$L__BB3_47:
	setp.lt.u32 	%p29, %r91, 384;
	@%p29 bra 	$L__BB3_58;
	add.s32 	%r488, %r485, 257;
	add.s32 	%r304, %r485, %r3;
	sub.s32 	%r487, %r304, %r2;
	shl.b32 	%r305, %r485, 2;
	add.s32 	%r306, %r5, %r305;
	mov.u32 	%r307, shraw;
	add.s32 	%r308, %r306, %r307;
	add.s32 	%r486, %r308, 1024;
$L__BB3_49:
	add.s32 	%r113, %r487, 1;
	setp.lt.s32 	%p30, %r113, 0;
	setp.ge.s32 	%p31, %r113, %r258;
	mov.f32 	%f671, 0f00000000;
	or.pred  	%p32, %p30, %p31;
	@%p32 bra 	$L__BB3_51;
	mul.wide.u32 	%rd59, %r113, 4;
	add.s64 	%rd60, %rd1, %rd59;
	ld.global.f32 	%f671, [%rd60];
$L__BB3_51:
	st.shared.f32 	[%r486+-1024], %f671;
	add.s32 	%r114, %r487, 129;
	setp.lt.s32 	%p33, %r114, 0;
	setp.ge.s32 	%p34, %r114, %r258;
	mov.f32 	%f672, 0f00000000;
	or.pred  	%p35, %p33, %p34;
	@%p35 bra 	$L__BB3_53;
	mul.wide.u32 	%rd61, %r114, 4;
	add.s64 	%rd62, %rd1, %rd61;
	ld.global.f32 	%f672, [%rd62];
$L__BB3_53:
	st.shared.f32 	[%r486+-512], %f672;
	add.s32 	%r115, %r487, 257;
	setp.lt.s32 	%p36, %r115, 0;
	setp.ge.s32 	%p37, %r115, %r258;
	mov.f32 	%f673, 0f00000000;
	or.pred  	%p38, %p36, %p37;
	@%p38 bra 	$L__BB3_55;
	mul.wide.u32 	%rd63, %r115, 4;
	add.s64 	%rd64, %rd1, %rd63;
	ld.global.f32 	%f673, [%rd64];
$L__BB3_55:
	st.shared.f32 	[%r486], %f673;
	add.s32 	%r116, %r487, 385;
	setp.lt.s32 	%p39, %r116, 0;
	setp.ge.s32 	%p40, %r116, %r258;
	mov.f32 	%f674, 0f00000000;
	or.pred  	%p41, %p39, %p40;
	@%p41 bra 	$L__BB3_57;
	mul.wide.u32 	%rd65, %r116, 4;
	add.s64 	%rd66, %rd1, %rd65;
	ld.global.f32 	%f674, [%rd66];
$L__BB3_57:
	st.shared.f32 	[%r486+512], %f674;
	add.s32 	%r117, %r488, 512;
	add.s32 	%r309, %r488, 255;
	add.s32 	%r487, %r487, 512;
	add.s32 	%r486, %r486, 2048;
	setp.lt.s32 	%p42, %r309, %r4;
	mov.u32 	%r488, %r117;
	@%p42 bra 	$L__BB3_49;
$L__BB3_58:
	bar.sync 	0;
	mov.u32 	%r120, %tid.x;
	shl.b32 	%r121, %r120, 1;
	add.s32 	%r122, %r3, %r121;
	setp.ge.s32 	%p58, %r122, %r258;
	@%p58 bra 	$L__BB3_126;
	mov.u32 	%r343, shraw;
	add.s32 	%r123, %r343, %r5;
	add.s32 	%r344, %r260, %r2;
	add.s32 	%r124, %r344, -1;
	setp.lt.s32 	%p59, %r122, %r124;
	add.s32 	%r125, %r122, 1;
	setp.lt.s32 	%p60, %r125, %r258;
	setp.ge.s32 	%p61, %r125, %r124;
	and.pred  	%p1, %p60, %p61;
	not.pred 	%p63, %p1;
	or.pred  	%p64, %p59, %p63;
	@%p64 bra 	$L__BB3_80;
	setp.lt.s32 	%p95, %r2, 4;
	mov.f32 	%f789, 0f00000000;
	mov.b32 	%r519, 0;
	mov.f32 	%f790, %f789;
	@%p95 bra 	$L__BB3_68;
	add.s32 	%r415, %r2, -4;
	shr.u32 	%r416, %r415, 2;
	add.s32 	%r126, %r416, 1;
	and.b32  	%r127, %r126, 3;
	setp.lt.u32 	%p96, %r415, 12;
	mov.f32 	%f714, 0f00000000;
	mov.b32 	%r492, 0;
	mov.f32 	%f712, %f714;
	mov.f32 	%f710, %f714;
	mov.f32 	%f707, %f714;
	mov.f32 	%f709, %f714;
	mov.f32 	%f711, %f714;
	mov.f32 	%f713, %f714;
	mov.f32 	%f708, %f714;
	@%p96 bra 	$L__BB3_64;
	shl.b32 	%r419, %r120, 3;
	add.s32 	%r128, %r5, %r419;
	and.b32  	%r420, %r126, 2147483644;
	neg.s32 	%r489, %r420;
	mov.f32 	%f714, 0f00000000;
	mov.b32 	%r492, 0;
	mov.u32 	%r490, shraw;
$L__BB3_63:
	.pragma "nounroll";
	ld.shared.v4.f32 	{%f539, %f540, %f541, %f542}, [%r490];
	add.s32 	%r421, %r490, %r128;
	ld.shared.v2.f32 	{%f543, %f544}, [%r421];
	fma.rn.f32 	%f545, %f543, %f539, %f707;
	fma.rn.f32 	%f546, %f544, %f539, %f708;
	fma.rn.f32 	%f547, %f544, %f540, %f709;
	ld.shared.v2.f32 	{%f548, %f549}, [%r421+8];
	fma.rn.f32 	%f550, %f548, %f540, %f710;
	fma.rn.f32 	%f551, %f548, %f541, %f711;
	fma.rn.f32 	%f552, %f549, %f541, %f712;
	fma.rn.f32 	%f553, %f549, %f542, %f713;
	ld.shared.v2.f32 	{%f554, %f555}, [%r421+16];
	fma.rn.f32 	%f556, %f554, %f542, %f714;
	ld.shared.v4.f32 	{%f557, %f558, %f559, %f560}, [%r490+16];
	fma.rn.f32 	%f561, %f554, %f557, %f545;
	fma.rn.f32 	%f562, %f555, %f557, %f546;
	fma.rn.f32 	%f563, %f555, %f558, %f547;
	ld.shared.v2.f32 	{%f564, %f565}, [%r421+24];
	fma.rn.f32 	%f566, %f564, %f558, %f550;
	fma.rn.f32 	%f567, %f564, %f559, %f551;
	fma.rn.f32 	%f568, %f565, %f559, %f552;
	fma.rn.f32 	%f569, %f565, %f560, %f553;
	ld.shared.v2.f32 	{%f570, %f571}, [%r421+32];
	fma.rn.f32 	%f572, %f570, %f560, %f556;
	ld.shared.v4.f32 	{%f573, %f574, %f575, %f576}, [%r490+32];
	fma.rn.f32 	%f577, %f570, %f573, %f561;
	fma.rn.f32 	%f578, %f571, %f573, %f562;
	fma.rn.f32 	%f579, %f571, %f574, %f563;
	ld.shared.v2.f32 	{%f580, %f581}, [%r421+40];
	fma.rn.f32 	%f582, %f580, %f574, %f566;
	fma.rn.f32 	%f583, %f580, %f575, %f567;
	fma.rn.f32 	%f584, %f581, %f575, %f568;
	fma.rn.f32 	%f585, %f581, %f576, %f569;
	ld.shared.v2.f32 	{%f586, %f587}, [%r421+48];
	fma.rn.f32 	%f588, %f586, %f576, %f572;
	ld.shared.v4.f32 	{%f589, %f590, %f591, %f592}, [%r490+48];
	fma.rn.f32 	%f707, %f586, %f589, %f577;
	fma.rn.f32 	%f708, %f587, %f589, %f578;
	fma.rn.f32 	%f709, %f587, %f590, %f579;
	ld.shared.v2.f32 	{%f593, %f594}, [%r421+56];
	fma.rn.f32 	%f710, %f593, %f590, %f582;
	fma.rn.f32 	%f711, %f593, %f591, %f583;
	fma.rn.f32 	%f712, %f594, %f591, %f584;
	fma.rn.f32 	%f713, %f594, %f592, %f585;
	ld.shared.f32 	%f595, [%r421+64];
	fma.rn.f32 	%f714, %f595, %f592, %f588;
	add.s32 	%r492, %r492, 16;
	add.s32 	%r490, %r490, 64;
	add.s32 	%r489, %r489, 4;
	setp.ne.s32 	%p97, %r489, 0;
	@%p97 bra 	$L__BB3_63;
$L__BB3_64:
	setp.eq.s32 	%p98, %r127, 0;
	@%p98 bra 	$L__BB3_67;
	neg.s32 	%r494, %r127;
	shl.b32 	%r422, %r120, 3;
	add.s32 	%r138, %r5, %r422;
	shl.b32 	%r423, %r492, 2;
	mov.u32 	%r424, shraw;
	add.s32 	%r493, %r424, %r423;
$L__BB3_66:
	.pragma "nounroll";
	ld.shared.v4.f32 	{%f596, %f597, %f598, %f599}, [%r493];
	add.s32 	%r425, %r493, %r138;
	ld.shared.v2.f32 	{%f600, %f601}, [%r425];
	fma.rn.f32 	%f707, %f600, %f596, %f707;
	fma.rn.f32 	%f708, %f601, %f596, %f708;
	fma.rn.f32 	%f709, %f601, %f597, %f709;
	ld.shared.v2.f32 	{%f602, %f603}, [%r425+8];
	fma.rn.f32 	%f710, %f602, %f597, %f710;
	fma.rn.f32 	%f711, %f602, %f598, %f711;
	fma.rn.f32 	%f712, %f603, %f598, %f712;
	fma.rn.f32 	%f713, %f603, %f599, %f713;
	ld.shared.f32 	%f604, [%r425+16];
	fma.rn.f32 	%f714, %f604, %f599, %f714;
	add.s32 	%r494, %r494, 1;
	setp.ne.s32 	%p99, %r494, 0;
	add.s32 	%r493, %r493, 16;
	@%p99 bra 	$L__BB3_66;
$L__BB3_67:
	add.f32 	%f605, %f709, %f707;
	add.f32 	%f606, %f713, %f711;
	add.f32 	%f789, %f606, %f605;
	add.f32 	%f607, %f708, %f710;
	add.f32 	%f608, %f712, %f714;
	add.f32 	%f790, %f607, %f608;
	add.s32 	%r426, %r2, -4;
	and.b32  	%r427, %r426, -4;
	add.s32 	%r519, %r427, 4;
$L__BB3_68:
	setp.ge.s32 	%p100, %r519, %r2;
	@%p100 bra 	$L__BB3_124;
	sub.s32 	%r146, %r2, %r519;
	and.b32  	%r147, %r146, 7;
	sub.s32 	%r428, %r519, %r2;
	setp.gt.u32 	%p101, %r428, -8;
	@%p101 bra 	$L__BB3_72;
	and.b32  	%r429, %r146, -8;
	neg.s32 	%r497, %r429;
	shl.b32 	%r430, %r519, 2;
	mov.u32 	%r431, shraw;
	add.s32 	%r432, %r430, %r431;
	add.s32 	%r496, %r432, 16;
	shl.b32 	%r433, %r120, 3;
	add.s32 	%r150, %r5, %r433;
$L__BB3_71:
	.pragma "nounroll";
	ld.shared.f32 	%f610, [%r496+-16];
	add.s32 	%r434, %r496, %r150;
	ld.shared.f32 	%f611, [%r434+-16];
	fma.rn.f32 	%f612, %f611, %f610, %f789;
	ld.shared.f32 	%f613, [%r434+-12];
	fma.rn.f32 	%f614, %f613, %f610, %f790;
	ld.shared.f32 	%f615, [%r496+-12];
	fma.rn.f32 	%f616, %f613, %f615, %f612;
	ld.shared.f32 	%f617, [%r434+-8];
	fma.rn.f32 	%f618, %f617, %f615, %f614;
	ld.shared.f32 	%f619, [%r496+-8];
	fma.rn.f32 	%f620, %f617, %f619, %f616;
	ld.shared.f32 	%f621, [%r434+-4];
	fma.rn.f32 	%f622, %f621, %f619, %f618;
	ld.shared.f32 	%f623, [%r496+-4];
	fma.rn.f32 	%f624, %f621, %f623, %f620;
	ld.shared.f32 	%f625, [%r434];
	fma.rn.f32 	%f626, %f625, %f623, %f622;
	ld.shared.f32 	%f627, [%r496];
	fma.rn.f32 	%f628, %f625, %f627, %f624;
	ld.shared.f32 	%f629, [%r434+4];
	fma.rn.f32 	%f630, %f629, %f627, %f626;
	ld.shared.f32 	%f631, [%r496+4];
	fma.rn.f32 	%f632, %f629, %f631, %f628;
	ld.shared.f32 	%f633, [%r434+8];
	fma.rn.f32 	%f634, %f633, %f631, %f630;
	ld.shared.f32 	%f635, [%r496+8];
	fma.rn.f32 	%f636, %f633, %f635, %f632;
	ld.shared.f32 	%f637, [%r434+12];
	fma.rn.f32 	%f638, %f637, %f635, %f634;
	ld.shared.f32 	%f639, [%r496+12];
	fma.rn.f32 	%f789, %f637, %f639, %f636;
	ld.shared.f32 	%f640, [%r434+16];
	fma.rn.f32 	%f790, %f640, %f639, %f638;
	add.s32 	%r519, %r519, 8;
	add.s32 	%r497, %r497, 8;
	add.s32 	%r496, %r496, 32;
	setp.eq.s32 	%p102, %r497, 0;
	@%p102 bra 	$L__BB3_72;
	bra.uni 	$L__BB3_71;
$L__BB3_72:
	setp.eq.s32 	%p103, %r147, 0;
	@%p103 bra 	$L__BB3_124;
	and.b32  	%r224, %r146, 3;
	setp.lt.u32 	%p104, %r147, 4;
	@%p104 bra 	$L__BB3_75;
	shl.b32 	%r435, %r519, 2;
	mov.u32 	%r436, shraw;
	add.s32 	%r437, %r436, %r435;
	ld.shared.f32 	%f642, [%r437];
	add.s32 	%r438, %r519, %r121;
	shl.b32 	%r439, %r438, 2;
	add.s32 	%r440, %r123, %r439;
	ld.shared.f32 	%f643, [%r440];
	fma.rn.f32 	%f644, %f643, %f642, %f789;
	ld.shared.f32 	%f645, [%r440+4];
	fma.rn.f32 	%f646, %f645, %f642, %f790;
	ld.shared.f32 	%f647, [%r437+4];
	fma.rn.f32 	%f648, %f645, %f647, %f644;
	ld.shared.f32 	%f649, [%r440+8];
	fma.rn.f32 	%f650, %f649, %f647, %f646;
	ld.shared.f32 	%f651, [%r437+8];
	fma.rn.f32 	%f652, %f649, %f651, %f648;
	ld.shared.f32 	%f653, [%r440+12];
	fma.rn.f32 	%f654, %f653, %f651, %f650;
	ld.shared.f32 	%f655, [%r437+12];
	fma.rn.f32 	%f789, %f653, %f655, %f652;
	ld.shared.f32 	%f656, [%r440+16];
	fma.rn.f32 	%f790, %f656, %f655, %f654;
	add.s32 	%r519, %r519, 4;
$L__BB3_75:
	setp.eq.s32 	%p105, %r224, 0;
	@%p105 bra 	$L__BB3_124;
	setp.eq.s32 	%p106, %r224, 1;
	@%p106 bra 	$L__BB3_78;
	shl.b32 	%r441, %r519, 2;
	mov.u32 	%r442, shraw;
	add.s32 	%r443, %r442, %r441;
	ld.shared.f32 	%f658, [%r443];
	add.s32 	%r444, %r519, %r121;
	shl.b32 	%r445, %r444, 2;
	add.s32 	%r446, %r123, %r445;
	ld.shared.f32 	%f659, [%r446];
	fma.rn.f32 	%f660, %f659, %f658, %f789;
	ld.shared.f32 	%f661, [%r446+4];
	fma.rn.f32 	%f662, %f661, %f658, %f790;
	ld.shared.f32 	%f663, [%r443+4];
	fma.rn.f32 	%f789, %f661, %f663, %f660;
	ld.shared.f32 	%f664, [%r446+8];
	fma.rn.f32 	%f790, %f664, %f663, %f662;
	add.s32 	%r519, %r519, 2;
$L__BB3_78:
	and.b32  	%r447, %r146, 1;
	setp.eq.b32 	%p107, %r447, 1;
	not.pred 	%p108, %p107;
	@%p108 bra 	$L__BB3_124;
	shl.b32 	%r448, %r519, 2;
	mov.u32 	%r449, shraw;
	add.s32 	%r450, %r449, %r448;
	ld.shared.f32 	%f665, [%r450];
	add.s32 	%r451, %r519, %r121;
	shl.b32 	%r452, %r451, 2;
	add.s32 	%r453, %r123, %r452;
	ld.shared.f32 	%f666, [%r453];
	fma.rn.f32 	%f789, %f666, %f665, %f789;
	ld.shared.f32 	%f667, [%r453+4];
	fma.rn.f32 	%f790, %f667, %f665, %f790;
	bra.uni 	$L__BB3_124;
$L__BB3_80:
	setp.lt.s32 	%p65, %r122, %r124;
	mov.f32 	%f789, 0f7FC00000;
	mov.f32 	%f790, 0f7FC00000;
	@%p65 bra 	$L__BB3_102;
	shl.b32 	%r380, %r121, 2;
	add.s32 	%r157, %r123, %r380;
	setp.lt.s32 	%p81, %r2, 4;
	mov.f32 	%f789, 0f00000000;
	mov.b32 	%r522, 0;
	@%p81 bra 	$L__BB3_89;
	add.s32 	%r382, %r2, -4;
	shr.u32 	%r383, %r382, 2;
	and.b32  	%r158, %r382, -4;
	add.s32 	%r159, %r383, 1;
	and.b32  	%r160, %r159, 3;
	setp.lt.u32 	%p82, %r382, 12;
	mov.f32 	%f738, 0f00000000;
	mov.b32 	%r502, 0;
	mov.f32 	%f737, %f738;
	mov.f32 	%f736, %f738;
	mov.f32 	%f735, %f738;
	@%p82 bra 	$L__BB3_85;
	and.b32  	%r386, %r159, 2147483644;
	neg.s32 	%r500, %r386;
	shl.b32 	%r387, %r120, 3;
	add.s32 	%r162, %r5, %r387;
	mov.u32 	%r388, shraw;
	add.s32 	%r499, %r388, 32;
	mov.f32 	%f738, 0f00000000;
	mov.b32 	%r502, 0;
$L__BB3_84:
	.pragma "nounroll";
	add.s32 	%r389, %r499, %r162;
	ld.shared.v2.f32 	{%f390, %f391}, [%r389+-32];
	ld.shared.v4.f32 	{%f392, %f393, %f394, %f395}, [%r499+-32];
	fma.rn.f32 	%f396, %f390, %f392, %f735;
	fma.rn.f32 	%f397, %f391, %f393, %f736;
	ld.shared.v2.f32 	{%f398, %f399}, [%r389+-24];
	fma.rn.f32 	%f400, %f398, %f394, %f737;
	fma.rn.f32 	%f401, %f399, %f395, %f738;
	ld.shared.v2.f32 	{%f402, %f403}, [%r389+-16];
	ld.shared.v4.f32 	{%f404, %f405, %f406, %f407}, [%r499+-16];
	fma.rn.f32 	%f408, %f402, %f404, %f396;
	fma.rn.f32 	%f409, %f403, %f405, %f397;
	ld.shared.v2.f32 	{%f410, %f411}, [%r389+-8];
	fma.rn.f32 	%f412, %f410, %f406, %f400;
	fma.rn.f32 	%f413, %f411, %f407, %f401;
	ld.shared.v2.f32 	{%f414, %f415}, [%r389];
	ld.shared.v4.f32 	{%f416, %f417, %f418, %f419}, [%r499];
	fma.rn.f32 	%f420, %f414, %f416, %f408;
	fma.rn.f32 	%f421, %f415, %f417, %f409;
	ld.shared.v2.f32 	{%f422, %f423}, [%r389+8];
	fma.rn.f32 	%f424, %f422, %f418, %f412;
	fma.rn.f32 	%f425, %f423, %f419, %f413;
	ld.shared.v2.f32 	{%f426, %f427}, [%r389+16];
	ld.shared.v4.f32 	{%f428, %f429, %f430, %f431}, [%r499+16];
	fma.rn.f32 	%f735, %f426, %f428, %f420;
	fma.rn.f32 	%f736, %f427, %f429, %f421;
	ld.shared.v2.f32 	{%f432, %f433}, [%r389+24];
	fma.rn.f32 	%f737, %f432, %f430, %f424;
	fma.rn.f32 	%f738, %f433, %f431, %f425;
	add.s32 	%r502, %r502, 16;
	add.s32 	%r500, %r500, 4;
	add.s32 	%r499, %r499, 64;
	setp.ne.s32 	%p83, %r500, 0;
	@%p83 bra 	$L__BB3_84;
$L__BB3_85:
	setp.eq.s32 	%p84, %r160, 0;
	@%p84 bra 	$L__BB3_88;
	shl.b32 	%r390, %r502, 2;
	mov.u32 	%r391, shraw;
	add.s32 	%r504, %r391, %r390;
	shl.b32 	%r392, %r120, 3;
	add.s32 	%r171, %r5, %r392;
	neg.s32 	%r503, %r160;
$L__BB3_87:
	.pragma "nounroll";
	add.s32 	%r393, %r504, %r171;
	ld.shared.v2.f32 	{%f434, %f435}, [%r393];
	ld.shared.v4.f32 	{%f436, %f437, %f438, %f439}, [%r504];
	fma.rn.f32 	%f735, %f434, %f436, %f735;
	fma.rn.f32 	%f736, %f435, %f437, %f736;
	ld.shared.v2.f32 	{%f440, %f441}, [%r393+8];
	fma.rn.f32 	%f737, %f440, %f438, %f737;
	fma.rn.f32 	%f738, %f441, %f439, %f738;
	add.s32 	%r504, %r504, 16;
	add.s32 	%r503, %r503, 1;
	setp.ne.s32 	%p85, %r503, 0;
	@%p85 bra 	$L__BB3_87;
$L__BB3_88:
	add.f32 	%f442, %f735, %f736;
	add.f32 	%f443, %f737, %f738;
	add.f32 	%f789, %f442, %f443;
	add.s32 	%r522, %r158, 4;
$L__BB3_89:
	setp.ge.s32 	%p86, %r522, %r2;
	@%p86 bra 	$L__BB3_124;
	sub.s32 	%r179, %r2, %r522;
	and.b32  	%r180, %r179, 15;
	sub.s32 	%r394, %r522, %r2;
	setp.gt.u32 	%p87, %r394, -16;
	@%p87 bra 	$L__BB3_93;
	and.b32  	%r395, %r179, -16;
	neg.s32 	%r507, %r395;
	shl.b32 	%r396, %r120, 3;
	add.s32 	%r182, %r5, %r396;
	shl.b32 	%r397, %r522, 2;
	mov.u32 	%r398, shraw;
	add.s32 	%r399, %r397, %r398;
	add.s32 	%r506, %r399, 32;
$L__BB3_92:
	.pragma "nounroll";
	add.s32 	%r400, %r506, %r182;
	ld.shared.f32 	%f446, [%r400+-32];
	ld.shared.f32 	%f447, [%r506+-32];
	fma.rn.f32 	%f448, %f446, %f447, %f789;
	ld.shared.f32 	%f449, [%r400+-28];
	ld.shared.f32 	%f450, [%r506+-28];
	fma.rn.f32 	%f451, %f449, %f450, %f448;
	ld.shared.f32 	%f452, [%r400+-24];
	ld.shared.f32 	%f453, [%r506+-24];
	fma.rn.f32 	%f454, %f452, %f453, %f451;
	ld.shared.f32 	%f455, [%r400+-20];
	ld.shared.f32 	%f456, [%r506+-20];
	fma.rn.f32 	%f457, %f455, %f456, %f454;
	ld.shared.f32 	%f458, [%r400+-16];
	ld.shared.f32 	%f459, [%r506+-16];
	fma.rn.f32 	%f460, %f458, %f459, %f457;
	ld.shared.f32 	%f461, [%r400+-12];
	ld.shared.f32 	%f462, [%r506+-12];
	fma.rn.f32 	%f463, %f461, %f462, %f460;
	ld.shared.f32 	%f464, [%r400+-8];
	ld.shared.f32 	%f465, [%r506+-8];
	fma.rn.f32 	%f466, %f464, %f465, %f463;
	ld.shared.f32 	%f467, [%r400+-4];
	ld.shared.f32 	%f468, [%r506+-4];
	fma.rn.f32 	%f469, %f467, %f468, %f466;
	ld.shared.f32 	%f470, [%r400];
	ld.shared.f32 	%f471, [%r506];
	fma.rn.f32 	%f472, %f470, %f471, %f469;
	ld.shared.f32 	%f473, [%r400+4];
	ld.shared.f32 	%f474, [%r506+4];
	fma.rn.f32 	%f475, %f473, %f474, %f472;
	ld.shared.f32 	%f476, [%r400+8];
	ld.shared.f32 	%f477, [%r506+8];
	fma.rn.f32 	%f478, %f476, %f477, %f475;
	ld.shared.f32 	%f479, [%r400+12];
	ld.shared.f32 	%f480, [%r506+12];
	fma.rn.f32 	%f481, %f479, %f480, %f478;
	ld.shared.f32 	%f482, [%r400+16];
	ld.shared.f32 	%f483, [%r506+16];
	fma.rn.f32 	%f484, %f482, %f483, %f481;
	ld.shared.f32 	%f485, [%r400+20];
	ld.shared.f32 	%f486, [%r506+20];
	fma.rn.f32 	%f487, %f485, %f486, %f484;
	ld.shared.f32 	%f488, [%r400+24];
	ld.shared.f32 	%f489, [%r506+24];
	fma.rn.f32 	%f490, %f488, %f489, %f487;
	ld.shared.f32 	%f491, [%r400+28];
	ld.shared.f32 	%f492, [%r506+28];
	fma.rn.f32 	%f789, %f491, %f492, %f490;
	add.s32 	%r522, %r522, 16;
	add.s32 	%r507, %r507, 16;
	add.s32 	%r506, %r506, 64;
	setp.eq.s32 	%p88, %r507, 0;
	@%p88 bra 	$L__BB3_93;
	bra.uni 	$L__BB3_92;
$L__BB3_93:
	setp.eq.s32 	%p89, %r180, 0;
	@%p89 bra 	$L__BB3_124;
	and.b32  	%r230, %r179, 7;
	setp.lt.u32 	%p90, %r180, 8;
	@%p90 bra 	$L__BB3_96;
	shl.b32 	%r401, %r522, 2;
	add.s32 	%r402, %r157, %r401;
	ld.shared.f32 	%f495, [%r402];
	mov.u32 	%r403, shraw;
	add.s32 	%r404, %r403, %r401;
	ld.shared.f32 	%f496, [%r404];
	fma.rn.f32 	%f497, %f495, %f496, %f789;
	ld.shared.f32 	%f498, [%r402+4];
	ld.shared.f32 	%f499, [%r404+4];
	fma.rn.f32 	%f500, %f498, %f499, %f497;
	ld.shared.f32 	%f501, [%r402+8];
	ld.shared.f32 	%f502, [%r404+8];
	fma.rn.f32 	%f503, %f501, %f502, %f500;
	ld.shared.f32 	%f504, [%r402+12];
	ld.shared.f32 	%f505, [%r404+12];
	fma.rn.f32 	%f506, %f504, %f505, %f503;
	ld.shared.f32 	%f507, [%r402+16];
	ld.shared.f32 	%f508, [%r404+16];
	fma.rn.f32 	%f509, %f507, %f508, %f506;
	ld.shared.f32 	%f510, [%r402+20];
	ld.shared.f32 	%f511, [%r404+20];
	fma.rn.f32 	%f512, %f510, %f511, %f509;
	ld.shared.f32 	%f513, [%r402+24];
	ld.shared.f32 	%f514, [%r404+24];
	fma.rn.f32 	%f515, %f513, %f514, %f512;
	ld.shared.f32 	%f516, [%r402+28];
	ld.shared.f32 	%f517, [%r404+28];
	fma.rn.f32 	%f789, %f516, %f517, %f515;
	add.s32 	%r522, %r522, 8;
$L__BB3_96:
	setp.eq.s32 	%p91, %r230, 0;
	@%p91 bra 	$L__BB3_124;
	and.b32  	%r233, %r179, 3;
	setp.lt.u32 	%p92, %r230, 4;
	@%p92 bra 	$L__BB3_99;
	shl.b32 	%r405, %r522, 2;
	add.s32 	%r406, %r157, %r405;
	ld.shared.f32 	%f520, [%r406];
	mov.u32 	%r407, shraw;
	add.s32 	%r408, %r407, %r405;
	ld.shared.f32 	%f521, [%r408];
	fma.rn.f32 	%f522, %f520, %f521, %f789;
	ld.shared.f32 	%f523, [%r406+4];
	ld.shared.f32 	%f524, [%r408+4];
	fma.rn.f32 	%f525, %f523, %f524, %f522;
	ld.shared.f32 	%f526, [%r406+8];
	ld.shared.f32 	%f527, [%r408+8];
	fma.rn.f32 	%f528, %f526, %f527, %f525;
	ld.shared.f32 	%f529, [%r406+12];
	ld.shared.f32 	%f530, [%r408+12];
	fma.rn.f32 	%f789, %f529, %f530, %f528;
	add.s32 	%r522, %r522, 4;
$L__BB3_99:
	setp.eq.s32 	%p93, %r233, 0;
	@%p93 bra 	$L__BB3_124;
	shl.b32 	%r409, %r522, 2;
	mov.u32 	%r410, shraw;
	add.s32 	%r526, %r410, %r409;
	shl.b32 	%r411, %r120, 3;
	add.s32 	%r237, %r5, %r411;
	neg.s32 	%r525, %r233;
$L__BB3_101:
	.pragma "nounroll";
	add.s32 	%r412, %r526, %r237;
	ld.shared.f32 	%f533, [%r412];
	ld.shared.f32 	%f534, [%r526];
	fma.rn.f32 	%f789, %f533, %f534, %f789;
	add.s32 	%r526, %r526, 4;
	add.s32 	%r525, %r525, 1;
	setp.eq.s32 	%p94, %r525, 0;
	@%p94 bra 	$L__BB3_124;
	bra.uni 	$L__BB3_101;
$L__BB3_102:
	@%p63 bra 	$L__BB3_124;
	shl.b32 	%r346, %r121, 2;
	add.s32 	%r190, %r123, %r346;
	setp.lt.s32 	%p67, %r2, 4;
	mov.f32 	%f790, 0f00000000;
	mov.b32 	%r527, 0;
	@%p67 bra 	$L__BB3_111;
	add.s32 	%r348, %r2, -4;
	shr.u32 	%r349, %r348, 2;
	and.b32  	%r191, %r348, -4;
	add.s32 	%r192, %r349, 1;
	and.b32  	%r193, %r192, 3;
	setp.lt.u32 	%p68, %r348, 12;
	mov.f32 	%f760, 0f00000000;
	mov.b32 	%r512, 0;
	mov.f32 	%f759, %f760;
	mov.f32 	%f758, %f760;
	mov.f32 	%f757, %f760;
	@%p68 bra 	$L__BB3_107;
	shl.b32 	%r352, %r120, 3;
	add.s32 	%r194, %r5, %r352;
	and.b32  	%r353, %r192, 2147483644;
	neg.s32 	%r509, %r353;
	mov.f32 	%f760, 0f00000000;
	mov.b32 	%r512, 0;
	mov.u32 	%r510, %r343;
$L__BB3_106:
	.pragma "nounroll";
	add.s32 	%r354, %r510, %r194;
	ld.shared.f32 	%f241, [%r354+4];
	ld.shared.v4.f32 	{%f242, %f243, %f244, %f245}, [%r510];
	fma.rn.f32 	%f246, %f241, %f242, %f757;
	ld.shared.v2.f32 	{%f247, %f248}, [%r354+8];
	fma.rn.f32 	%f249, %f247, %f243, %f758;
	fma.rn.f32 	%f250, %f248, %f244, %f759;
	ld.shared.v2.f32 	{%f251, %f252}, [%r354+16];
	fma.rn.f32 	%f253, %f251, %f245, %f760;
	ld.shared.v4.f32 	{%f254, %f255, %f256, %f257}, [%r510+16];
	fma.rn.f32 	%f258, %f252, %f254, %f246;
	ld.shared.v2.f32 	{%f259, %f260}, [%r354+24];
	fma.rn.f32 	%f261, %f259, %f255, %f249;
	fma.rn.f32 	%f262, %f260, %f256, %f250;
	ld.shared.v2.f32 	{%f263, %f264}, [%r354+32];
	fma.rn.f32 	%f265, %f263, %f257, %f253;
	ld.shared.v4.f32 	{%f266, %f267, %f268, %f269}, [%r510+32];
	fma.rn.f32 	%f270, %f264, %f266, %f258;
	ld.shared.v2.f32 	{%f271, %f272}, [%r354+40];
	fma.rn.f32 	%f273, %f271, %f267, %f261;
	fma.rn.f32 	%f274, %f272, %f268, %f262;
	ld.shared.v2.f32 	{%f275, %f276}, [%r354+48];
	fma.rn.f32 	%f277, %f275, %f269, %f265;
	ld.shared.v4.f32 	{%f278, %f279, %f280, %f281}, [%r510+48];
	fma.rn.f32 	%f757, %f276, %f278, %f270;
	ld.shared.v2.f32 	{%f282, %f283}, [%r354+56];
	fma.rn.f32 	%f758, %f282, %f279, %f273;
	fma.rn.f32 	%f759, %f283, %f280, %f274;
	ld.shared.f32 	%f284, [%r354+64];
	fma.rn.f32 	%f760, %f284, %f281, %f277;
	add.s32 	%r512, %r512, 16;
	add.s32 	%r510, %r510, 64;
	add.s32 	%r509, %r509, 4;
	setp.ne.s32 	%p69, %r509, 0;
	@%p69 bra 	$L__BB3_106;
$L__BB3_107:
	setp.eq.s32 	%p70, %r193, 0;
	@%p70 bra 	$L__BB3_110;
	shl.b32 	%r355, %r120, 3;
	add.s32 	%r203, %r5, %r355;
	shl.b32 	%r356, %r512, 2;
	mov.u32 	%r357, shraw;
	add.s32 	%r514, %r357, %r356;
	neg.s32 	%r513, %r193;
$L__BB3_109:
	.pragma "nounroll";
	add.s32 	%r358, %r514, %r203;
	ld.shared.f32 	%f285, [%r358+4];
	ld.shared.v4.f32 	{%f286, %f287, %f288, %f289}, [%r514];
	fma.rn.f32 	%f757, %f285, %f286, %f757;
	ld.shared.v2.f32 	{%f290, %f291}, [%r358+8];
	fma.rn.f32 	%f758, %f290, %f287, %f758;
	fma.rn.f32 	%f759, %f291, %f288, %f759;
	ld.shared.f32 	%f292, [%r358+16];
	fma.rn.f32 	%f760, %f292, %f289, %f760;
	add.s32 	%r514, %r514, 16;
	add.s32 	%r513, %r513, 1;
	setp.ne.s32 	%p71, %r513, 0;
	@%p71 bra 	$L__BB3_109;
$L__BB3_110:
	add.f32 	%f293, %f757, %f758;
	add.f32 	%f294, %f759, %f760;
	add.f32 	%f790, %f293, %f294;
	add.s32 	%r527, %r191, 4;
$L__BB3_111:
	setp.ge.s32 	%p72, %r527, %r2;
	@%p72 bra 	$L__BB3_124;
	sub.s32 	%r212, %r2, %r527;
	and.b32  	%r213, %r212, 15;
	sub.s32 	%r359, %r527, %r2;
	setp.gt.u32 	%p73, %r359, -16;
	@%p73 bra 	$L__BB3_115;
	and.b32  	%r360, %r212, -16;
	neg.s32 	%r517, %r360;
	shl.b32 	%r361, %r527, 2;
	add.s32 	%r363, %r361, %r343;
	add.s32 	%r516, %r363, 32;
	shl.b32 	%r364, %r120, 3;
	add.s32 	%r216, %r5, %r364;
$L__BB3_114:
	.pragma "nounroll";
	add.s32 	%r365, %r516, %r216;
	ld.shared.f32 	%f297, [%r365+-28];
	ld.shared.f32 	%f298, [%r516+-32];
	fma.rn.f32 	%f299, %f297, %f298, %f790;
	ld.shared.f32 	%f300, [%r365+-24];
	ld.shared.f32 	%f301, [%r516+-28];
	fma.rn.f32 	%f302, %f300, %f301, %f299;
	ld.shared.f32 	%f303, [%r365+-20];
	ld.shared.f32 	%f304, [%r516+-24];
	fma.rn.f32 	%f305, %f303, %f304, %f302;
	ld.shared.f32 	%f306, [%r365+-16];
	ld.shared.f32 	%f307, [%r516+-20];
	fma.rn.f32 	%f308, %f306, %f307, %f305;
	ld.shared.f32 	%f309, [%r365+-12];
	ld.shared.f32 	%f310, [%r516+-16];
	fma.rn.f32 	%f311, %f309, %f310, %f308;
	ld.shared.f32 	%f312, [%r365+-8];
	ld.shared.f32 	%f313, [%r516+-12];
	fma.rn.f32 	%f314, %f312, %f313, %f311;
	ld.shared.f32 	%f315, [%r365+-4];
	ld.shared.f32 	%f316, [%r516+-8];
	fma.rn.f32 	%f317, %f315, %f316, %f314;
	ld.shared.f32 	%f318, [%r365];
	ld.shared.f32 	%f319, [%r516+-4];
	fma.rn.f32 	%f320, %f318, %f319, %f317;
	ld.shared.f32 	%f321, [%r365+4];
	ld.shared.f32 	%f322, [%r516];
	fma.rn.f32 	%f323, %f321, %f322, %f320;
	ld.shared.f32 	%f324, [%r365+8];
	ld.shared.f32 	%f325, [%r516+4];
	fma.rn.f32 	%f326, %f324, %f325, %f323;
	ld.shared.f32 	%f327, [%r365+12];
	ld.shared.f32 	%f328, [%r516+8];
	fma.rn.f32 	%f329, %f327, %f328, %f326;
	ld.shared.f32 	%f330, [%r365+16];
	ld.shared.f32 	%f331, [%r516+12];
	fma.rn.f32 	%f332, %f330, %f331, %f329;
	ld.shared.f32 	%f333, [%r365+20];
	ld.shared.f32 	%f334, [%r516+16];
	fma.rn.f32 	%f335, %f333, %f334, %f332;
	ld.shared.f32 	%f336, [%r365+24];
	ld.shared.f32 	%f337, [%r516+20];
	fma.rn.f32 	%f338, %f336, %f337, %f335;
	ld.shared.f32 	%f339, [%r365+28];
	ld.shared.f32 	%f340, [%r516+24];
	fma.rn.f32 	%f341, %f339, %f340, %f338;
	ld.shared.f32 	%f342, [%r365+32];
	ld.shared.f32 	%f343, [%r516+28];
	fma.rn.f32 	%f790, %f342, %f343, %f341;
	add.s32 	%r527, %r527, 16;
	add.s32 	%r517, %r517, 16;
	add.s32 	%r516, %r516, 64;
	setp.eq.s32 	%p74, %r517, 0;
	@%p74 bra 	$L__BB3_115;
	bra.uni 	$L__BB3_114;
$L__BB3_115:
	setp.eq.s32 	%p75, %r213, 0;
	@%p75 bra 	$L__BB3_124;
	and.b32  	%r244, %r212, 7;
	setp.lt.u32 	%p76, %r213, 8;
	@%p76 bra 	$L__BB3_118;
	shl.b32 	%r366, %r527, 2;
	add.s32 	%r367, %r190, %r366;
	ld.shared.f32 	%f346, [%r367+4];
	add.s32 	%r369, %r343, %r366;
	ld.shared.f32 	%f347, [%r369];
	fma.rn.f32 	%f348, %f346, %f347, %f790;
	ld.shared.f32 	%f349, [%r367+8];
	ld.shared.f32 	%f350, [%r369+4];
	fma.rn.f32 	%f351, %f349, %f350, %f348;
	ld.shared.f32 	%f352, [%r367+12];
	ld.shared.f32 	%f353, [%r369+8];
	fma.rn.f32 	%f354, %f352, %f353, %f351;
	ld.shared.f32 	%f355, [%r367+16];
	ld.shared.f32 	%f356, [%r369+12];
	fma.rn.f32 	%f357, %f355, %f356, %f354;
	ld.shared.f32 	%f358, [%r367+20];
	ld.shared.f32 	%f359, [%r369+16];
	fma.rn.f32 	%f360, %f358, %f359, %f357;
	ld.shared.f32 	%f361, [%r367+24];
	ld.shared.f32 	%f362, [%r369+20];
	fma.rn.f32 	%f363, %f361, %f362, %f360;
	ld.shared.f32 	%f364, [%r367+28];
	ld.shared.f32 	%f365, [%r369+24];
	fma.rn.f32 	%f366, %f364, %f365, %f363;
	ld.shared.f32 	%f367, [%r367+32];
	ld.shared.f32 	%f368, [%r369+28];
	fma.rn.f32 	%f790, %f367, %f368, %f366;
	add.s32 	%r527, %r527, 8;
$L__BB3_118:
	setp.eq.s32 	%p77, %r244, 0;
	@%p77 bra 	$L__BB3_124;
	and.b32  	%r247, %r212, 3;
	setp.lt.u32 	%p78, %r244, 4;
	@%p78 bra 	$L__BB3_121;
	shl.b32 	%r370, %r527, 2;
	add.s32 	%r371, %r190, %r370;
	ld.shared.f32 	%f371, [%r371+4];
	add.s32 	%r373, %r343, %r370;
	ld.shared.f32 	%f372, [%r373];
	fma.rn.f32 	%f373, %f371, %f372, %f790;
	ld.shared.f32 	%f374, [%r371+8];
	ld.shared.f32 	%f375, [%r373+4];
	fma.rn.f32 	%f376, %f374, %f375, %f373;
	ld.shared.f32 	%f377, [%r371+12];
	ld.shared.f32 	%f378, [%r373+8];
	fma.rn.f32 	%f379, %f377, %f378, %f376;
	ld.shared.f32 	%f380, [%r371+16];
	ld.shared.f32 	%f381, [%r373+12];
	fma.rn.f32 	%f790, %f380, %f381, %f379;
	add.s32 	%r527, %r527, 4;
$L__BB3_121:
	setp.eq.s32 	%p79, %r247, 0;
	@%p79 bra 	$L__BB3_124;
	shl.b32 	%r374, %r120, 3;
	add.s32 	%r375, %r5, %r374;
	add.s32 	%r250, %r375, 4;
	shl.b32 	%r376, %r527, 2;
	add.s32 	%r531, %r343, %r376;
	neg.s32 	%r530, %r247;
$L__BB3_123:
	.pragma "nounroll";
	add.s32 	%r378, %r531, %r250;
	ld.shared.f32 	%f384, [%r378];
	ld.shared.f32 	%f385, [%r531];
	fma.rn.f32 	%f790, %f384, %f385, %f790;
	add.s32 	%r531, %r531, 4;
	add.s32 	%r530, %r530, 1;
	setp.ne.s32 	%p80, %r530, 0;
	@%p80 bra 	$L__BB3_123;
$L__BB3_124:
	setp.ge.s32 	%p109, %r125, %r258;
	mad.lo.s32 	%r454, %r258, %r1, %r122;
	cvta.to.global.u64 	%rd87, %rd33;
	mul.wide.s32 	%rd88, %r454, 4;
	add.s64 	%rd29, %rd87, %rd88;
	st.global.f32 	[%rd29], %f789;
	@%p109 bra 	$L__BB3_126;
	st.global.f32 	[%rd29+4], %f790;
$L__BB3_126:
	ret;

}
	// .globl	ehma_batch_tiled_f32_2x_tile512
.visible .entry ehma_batch_tiled_f32_2x_tile512(
	.param .u64 .ptr .align 1 ehma_batch_tiled_f32_2x_tile512_param_0,
	.param .u64 .ptr .align 1 ehma_batch_tiled_f32_2x_tile512_param_1,
	.param .u64 .ptr .align 1 ehma_batch_tiled_f32_2x_tile512_param_2,
	.param .u64 .ptr .align 1 ehma_batch_tiled_f32_2x_tile512_param_3,
	.param .u32 ehma_batch_tiled_f32_2x_tile512_param_4,
	.param .u32 ehma_batch_tiled_f32_2x_tile512_param_5,
	.param .u32 ehma_batch_tiled_f32_2x_tile512_param_6,
	.param .u32 ehma_batch_tiled_f32_2x_tile512_param_7,
	.param .u64 .ptr .align 1 ehma_batch_tiled_f32_2x_tile512_param_8
)
{
	.reg .pred 	%p<110>;
	.reg .b32 	%r<532>;
	.reg .b32 	%f<791>;
	.reg .b64 	%rd<97>;

	ld.param.u64 	%rd30, [ehma_batch_tiled_f32_2x_tile512_param_0];
	ld.param.u64 	%rd31, [ehma_batch_tiled_f32_2x_tile512_param_1];
	ld.param.u64 	%rd32, [ehma_batch_tiled_f32_2x_tile512_param_2];
	ld.param.u32 	%r257, [ehma_batch_tiled_f32_2x_tile512_param_4];
	ld.param.u32 	%r258, [ehma_batch_tiled_f32_2x_tile512_param_5];
	ld.param.u32 	%r259, [ehma_batch_tiled_f32_2x_tile512_param_6];
	ld.param.u32 	%r260, [ehma_batch_tiled_f32_2x_tile512_param_7];
	ld.param.u64 	%rd33, [ehma_batch_tiled_f32_2x_tile512_param_8];
	cvta.to.global.u64 	%rd1, %rd30;
	cvta.to.global.u64 	%rd2, %rd31;
	mov.u32 	%r261, %ntid.x;
	setp.ne.s32 	%p2, %r261, 256;
	@%p2 bra 	$L__BB4_126;
	mov.u32 	%r1, %ctaid.y;
	setp.ge.s32 	%p3, %r1, %r259;
	@%p3 bra 	$L__BB4_126;
	cvta.to.global.u64 	%rd34, %rd32;
	mul.wide.u32 	%rd35, %r1, 4;
	add.s64 	%rd36, %rd34, %rd35;
	ld.global.nc.u32 	%r2, [%rd36];
	mov.u32 	%r262, %ctaid.x;
	shl.b32 	%r3, %r262, 9;
	setp.ge.s32 	%p4, %r3, %r258;
	@%p4 bra 	$L__BB4_126;
	add.s32 	%r4, %r2, 511;
	shl.b32 	%r263, %r2, 2;
	add.s32 	%r264, %r263, 15;
	and.b32  	%r5, %r264, -16;
	mul.lo.s32 	%r6, %r257, %r1;
	shl.b32 	%r265, %r6, 2;
	cvt.u64.u32 	%rd37, %r265;
	add.s64 	%rd38, %rd31, %rd37;
	and.b64  	%rd39, %rd38, 15;
	setp.ne.s64 	%p5, %rd39, 0;
	@%p5 bra 	$L__BB4_14;
	shr.s32 	%r7, %r2, 2;
	mov.u32 	%r8, %tid.x;
	setp.ge.s32 	%p11, %r8, %r7;
	@%p11 bra 	$L__BB4_11;
	not.b32 	%r278, %r8;
	add.s32 	%r9, %r7, %r278;
	and.b32  	%r279, %r9, 768;
	setp.eq.s32 	%p12, %r279, 768;
	mov.u32 	%r459, %r8;
	@%p12 bra 	$L__BB4_8;
	shr.u32 	%r280, %r9, 8;
	add.s32 	%r281, %r280, 1;
	and.b32  	%r282, %r281, 3;
	mul.wide.u32 	%rd47, %r8, 16;
	mul.wide.s32 	%rd48, %r6, 4;
	add.s64 	%rd49, %rd47, %rd48;
	add.s64 	%rd89, %rd2, %rd49;
	shl.b32 	%r283, %r8, 4;
	mov.u32 	%r284, shraw;
	add.s32 	%r456, %r284, %r283;
	neg.s32 	%r455, %r282;
	shl.b32 	%r285, %r281, 8;
	and.b32  	%r286, %r285, 768;
	add.s32 	%r459, %r8, %r286;
$L__BB4_7:
	.pragma "nounroll";
	ld.global.v4.f32 	{%f184, %f185, %f186, %f187}, [%rd89];
	st.shared.v4.f32 	[%r456], {%f184, %f185, %f186, %f187};
	add.s64 	%rd89, %rd89, 4096;
	add.s32 	%r456, %r456, 4096;
	add.s32 	%r455, %r455, 1;
	setp.ne.s32 	%p13, %r455, 0;
	@%p13 bra 	$L__BB4_7;
$L__BB4_8:
	setp.lt.u32 	%p14, %r9, 768;
	@%p14 bra 	$L__BB4_11;
	shl.b32 	%r287, %r459, 4;
	mov.u32 	%r288, shraw;
	add.s32 	%r289, %r287, %r288;
	add.s32 	%r458, %r289, 8192;
	mul.wide.u32 	%rd50, %r459, 16;
	mul.wide.s32 	%rd51, %r6, 4;
	add.s64 	%rd52, %rd50, %rd51;
	add.s64 	%rd53, %rd52, %rd2;
	add.s64 	%rd90, %rd53, 8192;
$L__BB4_10:
	ld.global.v4.f32 	{%f188, %f189, %f190, %f191}, [%rd90+-8192];
	st.shared.v4.f32 	[%r458+-8192], {%f188, %f189, %f190, %f191};
	ld.global.v4.f32 	{%f192, %f193, %f194, %f195}, [%rd90+-4096];
	st.shared.v4.f32 	[%r458+-4096], {%f192, %f193, %f194, %f195};
	ld.global.v4.f32 	{%f196, %f197, %f198, %f199}, [%rd90];
	st.shared.v4.f32 	[%r458], {%f196, %f197, %f198, %f199};
	ld.global.v4.f32 	{%f200, %f201, %f202, %f203}, [%rd90+4096];
	st.shared.v4.f32 	[%r458+4096], {%f200, %f201, %f202, %f203};
	add.s32 	%r459, %r459, 1024;
	add.s32 	%r458, %r458, 16384;
	add.s64 	%rd90, %rd90, 16384;
	setp.lt.s32 	%p15, %r459, %r7;
	@%p15 bra 	$L__BB4_10;
$L__BB4_11:
	setp.ne.s32 	%p16, %r8, 0;
	and.b32  	%r23, %r2, 3;
	setp.eq.s32 	%p17, %r23, 0;
	or.pred  	%p18, %p16, %p17;
	@%p18 bra 	$L__BB4_21;
	and.b32  	%r460, %r2, -4;
	neg.s32 	%r462, %r23;
	and.b32  	%r291, %r263, -16;
	mov.u32 	%r292, shraw;
	add.s32 	%r461, %r292, %r291;
	mul.wide.s32 	%rd54, %r6, 4;
	add.s64 	%rd9, %rd2, %rd54;
$L__BB4_13:
	mul.wide.s32 	%rd55, %r460, 4;
	add.s64 	%rd56, %rd9, %rd55;
	ld.global.f32 	%f204, [%rd56];
	st.shared.f32 	[%r461], %f204;
	add.s32 	%r462, %r462, 1;
	setp.eq.s32 	%p19, %r462, 0;
	add.s32 	%r461, %r461, 4;
	add.s32 	%r460, %r460, 1;
	@%p19 bra 	$L__BB4_21;
	bra.uni 	$L__BB4_13;
$L__BB4_14:
	mov.u32 	%r467, %tid.x;
	setp.ge.s32 	%p6, %r467, %r2;
	@%p6 bra 	$L__BB4_21;
	not.b32 	%r266, %r467;
	add.s32 	%r34, %r2, %r266;
	and.b32  	%r267, %r34, 768;
	setp.eq.s32 	%p7, %r267, 768;
	@%p7 bra 	$L__BB4_18;
	shr.u32 	%r268, %r34, 8;
	add.s32 	%r269, %r268, 1;
	and.b32  	%r270, %r269, 3;
	shl.b32 	%r271, %r467, 2;
	mov.u32 	%r272, shraw;
	add.s32 	%r464, %r272, %r271;
	mul.wide.s32 	%rd40, %r6, 4;
	mul.wide.u32 	%rd41, %r467, 4;
	add.s64 	%rd42, %rd40, %rd41;
	add.s64 	%rd91, %rd2, %rd42;
	neg.s32 	%r463, %r270;
	shl.b32 	%r273, %r269, 8;
	and.b32  	%r274, %r273, 768;
	add.s32 	%r467, %r467, %r274;
$L__BB4_17:
	.pragma "nounroll";
	ld.global.f32 	%f179, [%rd91];
	st.shared.f32 	[%r464], %f179;
	add.s32 	%r464, %r464, 1024;
	add.s64 	%rd91, %rd91, 1024;
	add.s32 	%r463, %r463, 1;
	setp.ne.s32 	%p8, %r463, 0;
	@%p8 bra 	$L__BB4_17;
$L__BB4_18:
	setp.lt.u32 	%p9, %r34, 768;
	@%p9 bra 	$L__BB4_21;
	mul.wide.s32 	%rd43, %r6, 4;
	mul.wide.u32 	%rd44, %r467, 4;
	add.s64 	%rd45, %rd43, %rd44;
	add.s64 	%rd46, %rd45, %rd2;
	add.s64 	%rd92, %rd46, 2048;
	shl.b32 	%r275, %r467, 2;
	mov.u32 	%r276, shraw;
	add.s32 	%r277, %r275, %r276;
	add.s32 	%r466, %r277, 2048;
$L__BB4_20:
	ld.global.f32 	%f180, [%rd92+-2048];
	st.shared.f32 	[%r466+-2048], %f180;
	ld.global.f32 	%f181, [%rd92+-1024];
	st.shared.f32 	[%r466+-1024], %f181;
	ld.global.f32 	%f182, [%rd92];
	st.shared.f32 	[%r466], %f182;
	ld.global.f32 	%f183, [%rd92+1024];
	st.shared.f32 	[%r466+1024], %f183;
	add.s32 	%r467, %r467, 1024;
	add.s64 	%rd92, %rd92, 4096;
	add.s32 	%r466, %r466, 4096;
	setp.lt.s32 	%p10, %r467, %r2;
	@%p10 bra 	$L__BB4_20;
$L__BB4_21:
	bar.sync 	0;
	sub.s32 	%r293, %r3, %r2;
	add.s32 	%r48, %r293, 1;
	setp.lt.s32 	%p20, %r48, 0;
	add.s32 	%r294, %r3, 512;
	setp.gt.s32 	%p21, %r294, %r258;
	or.pred  	%p22, %p20, %p21;
	@%p22 bra 	$L__BB4_40;
	shl.b32 	%r310, %r48, 2;
	cvt.u64.u32 	%rd67, %r310;
	add.s64 	%rd68, %rd30, %rd67;
	and.b64  	%rd69, %rd68, 15;
	setp.ne.s64 	%p43, %rd69, 0;
	@%p43 bra 	$L__BB4_33;
	shr.s32 	%r49, %r4, 2;
	mov.u32 	%r50, %tid.x;
	setp.ge.s32 	%p49, %r50, %r49;
	@%p49 bra 	$L__BB4_30;
	not.b32 	%r325, %r50;
	add.s32 	%r51, %r49, %r325;
	and.b32  	%r326, %r51, 768;
	setp.eq.s32 	%p50, %r326, 768;
	mov.u32 	%r472, %r50;
	@%p50 bra 	$L__BB4_27;
	shr.u32 	%r327, %r51, 8;
	add.s32 	%r328, %r327, 1;
	and.b32  	%r329, %r328, 3;
	mul.wide.u32 	%rd77, %r50, 16;
	mul.wide.u32 	%rd78, %r48, 4;
	add.s64 	%rd79, %rd77, %rd78;
	add.s64 	%rd93, %rd1, %rd79;
	shl.b32 	%r330, %r50, 4;
	add.s32 	%r331, %r330, %r5;
	mov.u32 	%r332, shraw;
	add.s32 	%r469, %r332, %r331;
	neg.s32 	%r468, %r329;
	shl.b32 	%r333, %r328, 8;
	and.b32  	%r334, %r333, 768;
	add.s32 	%r472, %r50, %r334;
$L__BB4_26:
	.pragma "nounroll";
	ld.global.v4.f32 	{%f215, %f216, %f217, %f218}, [%rd93];
	st.shared.v4.f32 	[%r469], {%f215, %f216, %f217, %f218};
	add.s64 	%rd93, %rd93, 4096;
	add.s32 	%r469, %r469, 4096;
	add.s32 	%r468, %r468, 1;
	setp.ne.s32 	%p51, %r468, 0;
	@%p51 bra 	$L__BB4_26;
$L__BB4_27:
	setp.lt.u32 	%p52, %r51, 768;
	@%p52 bra 	$L__BB4_30;
	shl.b32 	%r335, %r472, 4;
	add.s32 	%r336, %r335, %r5;
	mov.u32 	%r337, shraw;
	add.s32 	%r338, %r336, %r337;
	add.s32 	%r471, %r338, 8192;
	mul.wide.u32 	%rd80, %r472, 16;
	mul.wide.u32 	%rd81, %r48, 4;
	add.s64 	%rd82, %rd80, %rd81;
	add.s64 	%rd83, %rd82, %rd1;
	add.s64 	%rd94, %rd83, 8192;
$L__BB4_29:
	ld.global.v4.f32 	{%f219, %f220, %f221, %f222}, [%rd94+-8192];
	st.shared.v4.f32 	[%r471+-8192], {%f219, %f220, %f221, %f222};
	ld.global.v4.f32 	{%f223, %f224, %f225, %f226}, [%rd94+-4096];
	st.shared.v4.f32 	[%r471+-4096], {%f223, %f224, %f225, %f226};
	ld.global.v4.f32 	{%f227, %f228, %f229, %f230}, [%rd94];
	st.shared.v4.f32 	[%r471], {%f227, %f228, %f229, %f230};
	ld.global.v4.f32 	{%f231, %f232, %f233, %f234}, [%rd94+4096];
	st.shared.v4.f32 	[%r471+4096], {%f231, %f232, %f233, %f234};
	add.s32 	%r472, %r472, 1024;
	add.s32 	%r471, %r471, 16384;
	add.s64 	%rd94, %rd94, 16384;
	setp.lt.s32 	%p53, %r472, %r49;
	@%p53 bra 	$L__BB4_29;
$L__BB4_30:
	setp.ne.s32 	%p54, %r50, 0;
	and.b32  	%r65, %r4, 3;
	setp.eq.s32 	%p55, %r65, 0;
	or.pred  	%p56, %p54, %p55;
	@%p56 bra 	$L__BB4_58;
	and.b32  	%r473, %r4, -4;
	neg.s32 	%r475, %r65;
	shl.b32 	%r339, %r4, 2;
	and.b32  	%r340, %r339, -16;
	add.s32 	%r341, %r340, %r5;
	mov.u32 	%r342, shraw;
	add.s32 	%r474, %r342, %r341;
	mul.wide.u32 	%rd84, %r48, 4;
	add.s64 	%rd22, %rd1, %rd84;
$L__BB4_32:
	mul.wide.s32 	%rd85, %r473, 4;
	add.s64 	%rd86, %rd22, %rd85;
	ld.global.f32 	%f235, [%rd86];
	st.shared.f32 	[%r474], %f235;
	add.s32 	%r475, %r475, 1;
	setp.eq.s32 	%p57, %r475, 0;
	add.s32 	%r474, %r474, 4;
	add.s32 	%r473, %r473, 1;
	@%p57 bra 	$L__BB4_58;
	bra.uni 	$L__BB4_32;
$L__BB4_33:
	mov.u32 	%r480, %tid.x;
	setp.ge.s32 	%p44, %r480, %r4;
	@%p44 bra 	$L__BB4_58;
	sub.s32 	%r311, %r2, %r480;
	add.s32 	%r76, %r311, 510;
	and.b32  	%r312, %r76, 768;
	setp.eq.s32 	%p45, %r312, 768;
	@%p45 bra 	$L__BB4_37;
	shr.u32 	%r313, %r76, 8;
	add.s32 	%r314, %r313, 1;
	and.b32  	%r315, %r314, 3;
	shl.b32 	%r316, %r480, 2;
	add.s32 	%r317, %r5, %r316;
	mov.u32 	%r318, shraw;
	add.s32 	%r477, %r318, %r317;
	mul.wide.u32 	%rd70, %r480, 4;
	mul.wide.u32 	%rd71, %r48, 4;
	add.s64 	%rd72, %rd70, %rd71;
	add.s64 	%rd95, %rd1, %rd72;
	neg.s32 	%r476, %r315;
	shl.b32 	%r319, %r314, 8;
	and.b32  	%r320, %r319, 768;
	add.s32 	%r480, %r480, %r320;
$L__BB4_36:
	.pragma "nounroll";
	ld.global.f32 	%f210, [%rd95];
	st.shared.f32 	[%r477], %f210;
	add.s32 	%r477, %r477, 1024;
	add.s64 	%rd95, %rd95, 1024;
	add.s32 	%r476, %r476, 1;
	setp.ne.s32 	%p46, %r476, 0;
	@%p46 bra 	$L__BB4_36;
$L__BB4_37:
	setp.lt.u32 	%p47, %r76, 768;
	@%p47 bra 	$L__BB4_58;
	mul.wide.u32 	%rd73, %r480, 4;
	mul.wide.u32 	%rd74, %r48, 4;
	add.s64 	%rd75, %rd73, %rd74;
	add.s64 	%rd76, %rd75, %rd1;
	add.s64 	%rd96, %rd76, 2048;
	shl.b32 	%r321, %r480, 2;
	add.s32 	%r322, %r5, %r321;
	mov.u32 	%r323, shraw;
	add.s32 	%r324, %r322, %r323;
	add.s32 	%r479, %r324, 2048;
$L__BB4_39:
	ld.global.f32 	%f211, [%rd96+-2048];
	st.shared.f32 	[%r479+-2048], %f211;
	ld.global.f32 	%f212, [%rd96+-1024];
	st.shared.f32 	[%r479+-1024], %f212;
	ld.global.f32 	%f213, [%rd96];
	st.shared.f32 	[%r479], %f213;
	ld.global.f32 	%f214, [%rd96+1024];
	st.shared.f32 	[%r479+1024], %f214;
	add.s32 	%r480, %r480, 1024;
	add.s64 	%rd96, %rd96, 4096;
	add.s32 	%r479, %r479, 4096;
	setp.lt.s32 	%p48, %r480, %r4;
	@%p48 bra 	$L__BB4_39;
	bra.uni 	$L__BB4_58;
$L__BB4_40:
	mov.u32 	%r485, %tid.x;
	setp.ge.s32 	%p23, %r485, %r4;
	@%p23 bra 	$L__BB4_58;
	sub.s32 	%r295, %r2, %r485;
	add.s32 	%r91, %r295, 510;
	and.b32  	%r296, %r91, 768;
	setp.eq.s32 	%p24, %r296, 768;
	@%p24 bra 	$L__BB4_47;
	add.s32 	%r484, %r485, 1;
	shl.b32 	%r297, %r485, 2;
	add.s32 	%r298, %r5, %r297;
	mov.u32 	%r299, shraw;
	add.s32 	%r483, %r299, %r298;
	add.s32 	%r300, %r485, %r3;
	sub.s32 	%r482, %r300, %r2;
	shr.u32 	%r301, %r91, 8;
	add.s32 	%r302, %r301, 1;
	and.b32  	%r303, %r302, 3;
	neg.s32 	%r481, %r303;
$L__BB4_43:
	.pragma "nounroll";
	add.s32 	%r100, %r482, 1;
	setp.lt.s32 	%p25, %r100, 0;
	setp.ge.s32 	%p26, %r100, %r258;
	mov.f32 	%f670, 0f00000000;
	or.pred  	%p27, %p25, %p26;
	@%p27 bra 	$L__BB4_45;
	mul.wide.u32 	%rd57, %r100, 4;
	add.s64 	%rd58, %rd1, %rd57;
	ld.global.f32 	%f670, [%rd58];
$L__BB4_45:
	st.shared.f32 	[%r483], %f670;
	add.s32 	%r484, %r484, 256;
	add.s32 	%r483, %r483, 1024;
	add.s32 	%r482, %r482, 256;
	add.s32 	%r481, %r481, 1;
	setp.ne.s32 	%p28, %r481, 0;
	@%p28 bra 	$L__BB4_43;
	add.s32 	%r485, %r484, -1;
$L__BB4_47:
	setp.lt.u32 	%p29, %r91, 768;
	@%p29 bra 	$L__BB4_58;
	add.s32 	%r488, %r485, 513;
	add.s32 	%r304, %r485, %r3;
	sub.s32 	%r487, %r304, %r2;
	shl.b32 	%r305, %r485, 2;
	add.s32 	%r306, %r5, %r305;
	mov.u32 	%r307, shraw;
	add.s32 	%r308, %r306, %r307;
	add.s32 	%r486, %r308, 2048;
$L__BB4_49:
	add.s32 	%r113, %r487, 1;
	setp.lt.s32 	%p30, %r113, 0;
	setp.ge.s32 	%p31, %r113, %r258;
	mov.f32 	%f671, 0f00000000;
	or.pred  	%p32, %p30, %p31;
	@%p32 bra 	$L__BB4_51;
	mul.wide.u32 	%rd59, %r113, 4;
	add.s64 	%rd60, %rd1, %rd59;
	ld.global.f32 	%f671, [%rd60];
$L__BB4_51:
	st.shared.f32 	[%r486+-2048], %f671;
	add.s32 	%r114, %r487, 257;
	setp.lt.s32 	%p33, %r114, 0;
	setp.ge.s32 	%p34, %r114, %r258;
	mov.f32 	%f672, 0f00000000;
	or.pred  	%p35, %p33, %p34;
	@%p35 bra 	$L__BB4_53;
	mul.wide.u32 	%rd61, %r114, 4;
	add.s64 	%rd62, %rd1, %rd61;
	ld.global.f32 	%f672, [%rd62];
$L__BB4_53:
	st.shared.f32 	[%r486+-1024], %f672;
	add.s32 	%r115, %r487, 513;
	setp.lt.s32 	%p36, %r115, 0;
	setp.ge.s32 	%p37, %r115, %r258;
	mov.f32 	%f673, 0f00000000;
	or.pred  	%p38, %p36, %p37;
	@%p38 bra 	$L__BB4_55;
	mul.wide.u32 	%rd63, %r115, 4;
	add.s64 	%rd64, %rd1, %rd63;
	ld.global.f32 	%f673, [%rd64];
$L__BB4_55:
	st.shared.f32 	[%r486], %f673;
	add.s32 	%r116, %r487, 769;
	setp.lt.s32 	%p39, %r116, 0;
	setp.ge.s32 	%p40, %r116, %r258;
	mov.f32 	%f674, 0f00000000;
	or.pred  	%p41, %p39, %p40;
	@%p41 bra 	$L__BB4_57;
	mul.wide.u32 	%rd65, %r116, 4;
	add.s64 	%rd66, %rd1, %rd65;
	ld.global.f32 	%f674, [%rd66];
$L__BB4_57:
	st.shared.f32 	[%r486+1024], %f674;
	add.s32 	%r117, %r488, 1024;
	add.s32 	%r309, %r488, 511;
	add.s32 	%r487, %r487, 1024;
	add.s32 	%r486, %r486, 4096;
	setp.lt.s32 	%p42, %r309, %r4;
	mov.u32 	%r488, %r117;
	@%p42 bra 	$L__BB4_49;
$L__BB4_58:
	bar.sync 	0;
	mov.u32 	%r120, %tid.x;
	shl.b32 	%r121, %r120, 1;
	add.s32 	%r122, %r3, %r121;
	setp.ge.s32 	%p58, %r122, %r258;
	@%p58 bra 	$L__BB4_126;
	mov.u32 	%r343, shraw;
	add.s32 	%r123, %r343, %r5;
	add.s32 	%r344, %r260, %r2;
	add.s32 	%r124, %r344, -1;
	setp.lt.s32 	%p59, %r122, %r124;
	add.s32 	%r125, %r122, 1;
	setp.lt.s32 	%p60, %r125, %r258;
	setp.ge.s32 	%p61, %r125, %r124;
	and.pred  	%p1, %p60, %p61;
	not.pred 	%p63, %p1;
	or.pred  	%p64, %p59, %p63;
	@%p64 bra 	$L__BB4_80;
	setp.lt.s32 	%p95, %r2, 4;
	mov.f32 	%f789, 0f00000000;
	mov.b32 	%r519, 0;
	mov.f32 	%f790, %f789;
	@%p95 bra 	$L__BB4_68;
	add.s32 	%r415, %r2, -4;
	shr.u32 	%r416, %r415, 2;
	add.s32 	%r126, %r416, 1;
	and.b32  	%r127, %r126, 3;
	setp.lt.u32 	%p96, %r415, 12;
	mov.f32 	%f714, 0f00000000;
	mov.b32 	%r492, 0;
	mov.f32 	%f712, %f714;
	mov.f32 	%f710, %f714;
	mov.f32 	%f707, %f714;
	mov.f32 	%f709, %f714;
	mov.f32 	%f711, %f714;
	mov.f32 	%f713, %f714;
	mov.f32 	%f708, %f714;
	@%p96 bra 	$L__BB4_64;
	shl.b32 	%r419, %r120, 3;
	add.s32 	%r128, %r5, %r419;
	and.b32  	%r420, %r126, 2147483644;
	neg.s32 	%r489, %r420;
	mov.f32 	%f714, 0f00000000;
	mov.b32 	%r492, 0;
	mov.u32 	%r490, shraw;
$L__BB4_63:
	.pragma "nounroll";
	ld.shared.v4.f32 	{%f539, %f540, %f541, %f542}, [%r490];
	add.s32 	%r421, %r490, %r128;
	ld.shared.v2.f32 	{%f543, %f544}, [%r421];
	fma.rn.f32 	%f545, %f543, %f539, %f707;
	fma.rn.f32 	%f546, %f544, %f539, %f708;
	fma.rn.f32 	%f547, %f544, %f540, %f709;
	ld.shared.v2.f32 	{%f548, %f549}, [%r421+8];
	fma.rn.f32 	%f550, %f548, %f540, %f710;
	fma.rn.f32 	%f551, %f548, %f541, %f711;
	fma.rn.f32 	%f552, %f549, %f541, %f712;
	fma.rn.f32 	%f553, %f549, %f542, %f713;
	ld.shared.v2.f32 	{%f554, %f555}, [%r421+16];
	fma.rn.f32 	%f556, %f554, %f542, %f714;
	ld.shared.v4.f32 	{%f557, %f558, %f559, %f560}, [%r490+16];
	fma.rn.f32 	%f561, %f554, %f557, %f545;
	fma.rn.f32 	%f562, %f555, %f557, %f546;
	fma.rn.f32 	%f563, %f555, %f558, %f547;
	ld.shared.v2.f32 	{%f564, %f565}, [%r421+24];
	fma.rn.f32 	%f566, %f564, %f558, %f550;
	fma.rn.f32 	%f567, %f564, %f559, %f551;
	fma.rn.f32 	%f568, %f565, %f559, %f552;
	fma.rn.f32 	%f569, %f565, %f560, %f553;
	ld.shared.v2.f32 	{%f570, %f571}, [%r421+32];
	fma.rn.f32 	%f572, %f570, %f560, %f556;
	ld.shared.v4.f32 	{%f573, %f574, %f575, %f576}, [%r490+32];
	fma.rn.f32 	%f577, %f570, %f573, %f561;
	fma.rn.f32 	%f578, %f571, %f573, %f562;
	fma.rn.f32 	%f579, %f571, %f574, %f563;
	ld.shared.v2.f32 	{%f580, %f581}, [%r421+40];
	fma.rn.f32 	%f582, %f580, %f574, %f566;
	fma.rn.f32 	%f583, %f580, %f575, %f567;
	fma.rn.f32 	%f584, %f581, %f575, %f568;
	fma.rn.f32 	%f585, %f581, %f576, %f569;
	ld.shared.v2.f32 	{%f586, %f587}, [%r421+48];
	fma.rn.f32 	%f588, %f586, %f576, %f572;
	ld.shared.v4.f32 	{%f589, %f590, %f591, %f592}, [%r490+48];
	fma.rn.f32 	%f707, %f586, %f589, %f577;
	fma.rn.f32 	%f708, %f587, %f589, %f578;
	fma.rn.f32 	%f709, %f587, %f590, %f579;
	ld.shared.v2.f32 	{%f593, %f594}, [%r421+56];
	fma.rn.f32 	%f710, %f593, %f590, %f582;
	fma.rn.f32 	%f711, %f593, %f591, %f583;
	fma.rn.f32 	%f712, %f594, %f591, %f584;
	fma.rn.f32 	%f713, %f594, %f592, %f585;
	ld.shared.f32 	%f595, [%r421+64];
	fma.rn.f32 	%f714, %f595, %f592, %f588;
	add.s32 	%r492, %r492, 16;
	add.s32 	%r490, %r490, 64;
	add.s32 	%r489, %r489, 4;
	setp.ne.s32 	%p97, %r489, 0;
	@%p97 bra 	$L__BB4_63;
$L__BB4_64:
	setp.eq.s32 	%p98, %r127, 0;
	@%p98 bra 	$L__BB4_67;
	neg.s32 	%r494, %r127;
	shl.b32 	%r422, %r120, 3;
	add.s32 	%r138, %r5, %r422;
	shl.b32 	%r423, %r492, 2;
	mov.u32 	%r424, shraw;
	add.s32 	%r493, %r424, %r423;
$L__BB4_66:
	.pragma "nounroll";
	ld.shared.v4.f32 	{%f596, %f597, %f598, %f599}, [%r493];
	add.s32 	%r425, %r493, %r138;
	ld.shared.v2.f32 	{%f600, %f601}, [%r425];
	fma.rn.f32 	%f707, %f600, %f596, %f707;
	fma.rn.f32 	%f708, %f601, %f596, %f708;
	fma.rn.f32 	%f709, %f601, %f597, %f709;
	ld.shared.v2.f32 	{%f602, %f603}, [%r425+8];
	fma.rn.f32 	%f710, %f602, %f597, %f710;
	fma.rn.f32 	%f711, %f602, %f598, %f711;
	fma.rn.f32 	%f712, %f603, %f598, %f712;
	fma.rn.f32 	%f713, %f603, %f599, %f713;
	ld.shared.f32 	%f604, [%r425+16];
	fma.rn.f32 	%f714, %f604, %f599, %f714;
	add.s32 	%r494, %r494, 1;
	setp.ne.s32 	%p99, %r494, 0;
	add.s32 	%r493, %r493, 16;
	@%p99 bra 	$L__BB4_66;
$L__BB4_67:
	add.f32 	%f605, %f709, %f707;
	add.f32 	%f606, %f713, %f711;
	add.f32 	%f789, %f606, %f605;
	add.f32 	%f607, %f708, %f710;
	add.f32 	%f608, %f712, %f714;
	add.f32 	%f790, %f607, %f608;
	add.s32 	%r426, %r2, -4;
	and.b32  	%r427, %r426, -4;
	add.s32 	%r519, %r427, 4;
$L__BB4_68:
	setp.ge.s32 	%p100, %r519, %r2;
	@%p100 bra 	$L__BB4_124;
	sub.s32 	%r146, %r2, %r519;
	and.b32  	%r147, %r146, 7;
	sub.s32 	%r428, %r519, %r2;
	setp.gt.u32 	%p101, %r428, -8;
	@%p101 bra 	$L__BB4_72;
	and.b32  	%r429, %r146, -8;
	neg.s32 	%r497, %r429;
	shl.b32 	%r430, %r519, 2;
	mov.u32 	%r431, shraw;
	add.s32 	%r432, %r430, %r431;
	add.s32 	%r496, %r432, 16;
	shl.b32 	%r433, %r120, 3;
	add.s32 	%r150, %r5, %r433;
$L__BB4_71:
	.pragma "nounroll";
	ld.shared.f32 	%f610, [%r496+-16];
	add.s32 	%r434, %r496, %r150;
	ld.shared.f32 	%f611, [%r434+-16];
	fma.rn.f32 	%f612, %f611, %f610, %f789;
	ld.shared.f32 	%f613, [%r434+-12];
	fma.rn.f32 	%f614, %f613, %f610, %f790;
	ld.shared.f32 	%f615, [%r496+-12];
	fma.rn.f32 	%f616, %f613, %f615, %f612;
	ld.shared.f32 	%f617, [%r434+-8];
	fma.rn.f32 	%f618, %f617, %f615, %f614;
	ld.shared.f32 	%f619, [%r496+-8];
	fma.rn.f32 	%f620, %f617, %f619, %f616;
	ld.shared.f32 	%f621, [%r434+-4];
	fma.rn.f32 	%f622, %f621, %f619, %f618;
	ld.shared.f32 	%f623, [%r496+-4];
	fma.rn.f32 	%f624, %f621, %f623, %f620;
	ld.shared.f32 	%f625, [%r434];
	fma.rn.f32 	%f626, %f625, %f623, %f622;
	ld.shared.f32 	%f627, [%r496];
	fma.rn.f32 	%f628, %f625, %f627, %f624;
	ld.shared.f32 	%f629, [%r434+4];
	fma.rn.f32 	%f630, %f629, %f627, %f626;
	ld.shared.f32 	%f631, [%r496+4];
	fma.rn.f32 	%f632, %f629, %f631, %f628;
	ld.shared.f32 	%f633, [%r434+8];
	fma.rn.f32 	%f634, %f633, %f631, %f630;
	ld.shared.f32 	%f635, [%r496+8];
	fma.rn.f32 	%f636, %f633, %f635, %f632;
	ld.shared.f32 	%f637, [%r434+12];
	fma.rn.f32 	%f638, %f637, %f635, %f634;
	ld.shared.f32 	%f639, [%r496+12];
	fma.rn.f32 	%f789, %f637, %f639, %f636;
	ld.shared.f32 	%f640, [%r434+16];
	fma.rn.f32 	%f790, %f640, %f639, %f638;
	add.s32 	%r519, %r519, 8;
	add.s32 	%r497, %r497, 8;
	add.s32 	%r496, %r496, 32;
	setp.eq.s32 	%p102, %r497, 0;
	@%p102 bra 	$L__BB4_72;
	bra.uni 	$L__BB4_71;
$L__BB4_72:
	setp.eq.s32 	%p103, %r147, 0;
	@%p103 bra 	$L__BB4_124;
	and.b32  	%r224, %r146, 3;
	setp.lt.u32 	%p104, %r147, 4;
	@%p104 bra 	$L__BB4_75;
	shl.b32 	%r435, %r519, 2;
	mov.u32 	%r436, shraw;
	add.s32 	%r437, %r436, %r435;
	ld.shared.f32 	%f642, [%r437];
	add.s32 	%r438, %r519, %r121;
	shl.b32 	%r439, %r438, 2;
	add.s32 	%r440, %r123, %r439;
	ld.shared.f32 	%f643, [%r440];
	fma.rn.f32 	%f644, %f643, %f642, %f789;
	ld.shared.f32 	%f645, [%r440+4];
	fma.rn.f32 	%f646, %f645, %f642, %f790;
	ld.shared.f32 	%f647, [%r437+4];
	fma.rn.f32 	%f648, %f645, %f647, %f644;
	ld.shared.f32 	%f649, [%r440+8];
	fma.rn.f32 	%f650, %f649, %f647, %f646;
	ld.shared.f32 	%f651, [%r437+8];
	fma.rn.f32 	%f652, %f649, %f651, %f648;
	ld.shared.f32 	%f653, [%r440+12];
	fma.rn.f32 	%f654, %f653, %f651, %f650;
	ld.shared.f32 	%f655, [%r437+12];
	fma.rn.f32 	%f789, %f653, %f655, %f652;
	ld.shared.f32 	%f656, [%r440+16];
	fma.rn.f32 	%f790, %f656, %f655, %f654;
	add.s32 	%r519, %r519, 4;
$L__BB4_75:
	setp.eq.s32 	%p105, %r224, 0;
	@%p105 bra 	$L__BB4_124;
	setp.eq.s32 	%p106, %r224, 1;
	@%p106 bra 	$L__BB4_78;
	shl.b32 	%r441, %r519, 2;
	mov.u32 	%r442, shraw;
	add.s32 	%r443, %r442, %r441;
	ld.shared.f32 	%f658, [%r443];
	add.s32 	%r444, %r519, %r121;
	shl.b32 	%r445, %r444, 2;
	add.s32 	%r446, %r123, %r445;
	ld.shared.f32 	%f659, [%r446];
	fma.rn.f32 	%f660, %f659, %f658, %f789;
	ld.shared.f32 	%f661, [%r446+4];
	fma.rn.f32 	%f662, %f661, %f658, %f790;
	ld.shared.f32 	%f663, [%r443+4];
	fma.rn.f32 	%f789, %f661, %f663, %f660;
	ld.shared.f32 	%f664, [%r446+8];
	fma.rn.f32 	%f790, %f664, %f663, %f662;
	add.s32 	%r519, %r519, 2;
$L__BB4_78:
	and.b32  	%r447, %r146, 1;
	setp.eq.b32 	%p107, %r447, 1;
	not.pred 	%p108, %p107;
	@%p108 bra 	$L__BB4_124;
	shl.b32 	%r448, %r519, 2;
	mov.u32 	%r449, shraw;
	add.s32 	%r450, %r449, %r448;
	ld.shared.f32 	%f665, [%r450];
	add.s32 	%r451, %r519, %r121;
	shl.b32 	%r452, %r451, 2;
	add.s32 	%r453, %r123, %r452;
	ld.shared.f32 	%f666, [%r453];
	fma.rn.f32 	%f789, %f666, %f665, %f789;
	ld.shared.f32 	%f667, [%r453+4];
	fma.rn.f32 	%f790, %f667, %f665, %f790;
	bra.uni 	$L__BB4_124;
$L__BB4_80:
	setp.lt.s32 	%p65, %r122, %r124;
	mov.f32 	%f789, 0f7FC00000;
	mov.f32 	%f790, 0f7FC00000;
	@%p65 bra 	$L__BB4_102;
	shl.b32 	%r380, %r121, 2;
	add.s32 	%r157, %r123, %r380;
	setp.lt.s32 	%p81, %r2, 4;
	mov.f32 	%f789, 0f00000000;
	mov.b32 	%r522, 0;
	@%p81 bra 	$L__BB4_89;
	add.s32 	%r382, %r2, -4;
	shr.u32 	%r383, %r382, 2;
	and.b32  	%r158, %r382, -4;
	add.s32 	%r159, %r383, 1;
	and.b32  	%r160, %r159, 3;
	setp.lt.u32 	%p82, %r382, 12;
	mov.f32 	%f738, 0f00000000;
	mov.b32 	%r502, 0;
	mov.f32 	%f737, %f738;
	mov.f32 	%f736, %f738;
	mov.f32 	%f735, %f738;
	@%p82 bra 	$L__BB4_85;
	and.b32  	%r386, %r159, 2147483644;
	neg.s32 	%r500, %r386;
	shl.b32 	%r387, %r120, 3;
	add.s32 	%r162, %r5, %r387;
	mov.u32 	%r388, shraw;
	add.s32 	%r499, %r388, 32;
	mov.f32 	%f738, 0f00000000;
	mov.b32 	%r502, 0;
$L__BB4_84:
	.pragma "nounroll";
	add.s32 	%r389, %r499, %r162;
	ld.shared.v2.f32 	{%f390, %f391}, [%r389+-32];
	ld.shared.v4.f32 	{%f392, %f393, %f394, %f395}, [%r499+-32];
	fma.rn.f32 	%f396, %f390, %f392, %f735;
	fma.rn.f32 	%f397, %f391, %f393, %f736;
	ld.shared.v2.f32 	{%f398, %f399}, [%r389+-24];
	fma.rn.f32 	%f400, %f398, %f394, %f737;
	fma.rn.f32 	%f401, %f399, %f395, %f738;
	ld.shared.v2.f32 	{%f402, %f403}, [%r389+-16];
	ld.shared.v4.f32 	{%f404, %f405, %f406, %f407}, [%r499+-16];
	fma.rn.f32 	%f408, %f402, %f404, %f396;
	fma.rn.f32 	%f409, %f403, %f405, %f397;
	ld.shared.v2.f32 	{%f410, %f411}, [%r389+-8];
	fma.rn.f32 	%f412, %f410, %f406, %f400;
	fma.rn.f32 	%f413, %f411, %f407, %f401;
	ld.shared.v2.f32 	{%f414, %f415}, [%r389];
	ld.shared.v4.f32 	{%f416, %f417, %f418, %f419}, [%r499];
	fma.rn.f32 	%f420, %f414, %f416, %f408;
	fma.rn.f32 	%f421, %f415, %f417, %f409;
	ld.shared.v2.f32 	{%f422, %f423}, [%r389+8];
	fma.rn.f32 	%f424, %f422, %f418, %f412;
	fma.rn.f32 	%f425, %f423, %f419, %f413;
	ld.shared.v2.f32 	{%f426, %f427}, [%r389+16];
	ld.shared.v4.f32 	{%f428, %f429, %f430, %f431}, [%r499+16];
	fma.rn.f32 	%f735, %f426, %f428, %f420;
	fma.rn.f32 	%f736, %f427, %f429, %f421;
	ld.shared.v2.f32 	{%f432, %f433}, [%r389+24];
	fma.rn.f32 	%f737, %f432, %f430, %f424;
	fma.rn.f32 	%f738, %f433, %f431, %f425;
	add.s32 	%r502, %r502, 16;
	add.s32 	%r500, %r500, 4;
	add.s32 	%r499, %r499, 64;
	setp.ne.s32 	%p83, %r500, 0;
	@%p83 bra 	$L__BB4_84;
$L__BB4_85:
	setp.eq.s32 	%p84, %r160, 0;
	@%p84 bra 	$L__BB4_88;
	shl.b32 	%r390, %r502, 2;
	mov.u32 	%r391, shraw;
	add.s32 	%r504, %r391, %r390;
	shl.b32 	%r392, %r120, 3;
	add.s32 	%r171, %r5, %r392;
	neg.s32 	%r503, %r160;
$L__BB4_87:
	.pragma "nounroll";
	add.s32 	%r393, %r504, %r171;
	ld.shared.v2.f32 	{%f434, %f435}, [%r393];
	ld.shared.v4.f32 	{%f436, %f437, %f438, %f439}, [%r504];
	fma.rn.f32 	%f735, %f434, %f436, %f735;
	fma.rn.f32 	%f736, %f435, %f437, %f736;
	ld.shared.v2.f32 	{%f440, %f441}, [%r393+8];
	fma.rn.f32 	%f737, %f440, %f438, %f737;
	fma.rn.f32 	%f738, %f441, %f439, %f738;
	add.s32 	%r504, %r504, 16;
	add.s32 	%r503, %r503, 1;
	setp.ne.s32 	%p85, %r503, 0;
	@%p85 bra 	$L__BB4_87;
$L__BB4_88:
	add.f32 	%f442, %f735, %f736;
	add.f32 	%f443, %f737, %f738;
	add.f32 	%f789, %f442, %f443;
	add.s32 	%r522, %r158, 4;
$L__BB4_89:
	setp.ge.s32 	%p86, %r522, %r2;
	@%p86 bra 	$L__BB4_124;
	sub.s32 	%r179, %r2, %r522;
	and.b32  	%r180, %r179, 15;
	sub.s32 	%r394, %r522, %r2;
	setp.gt.u32 	%p87, %r394, -16;
	@%p87 bra 	$L__BB4_93;
	and.b32  	%r395, %r179, -16;
	neg.s32 	%r507, %r395;
	shl.b32 	%r396, %r120, 3;
	add.s32 	%r182, %r5, %r396;
	shl.b32 	%r397, %r522, 2;
	mov.u32 	%r398, shraw;
	add.s32 	%r399, %r397, %r398;
	add.s32 	%r506, %r399, 32;
$L__BB4_92:
	.pragma "nounroll";
	add.s32 	%r400, %r506, %r182;
	ld.shared.f32 	%f446, [%r400+-32];
	ld.shared.f32 	%f447, [%r506+-32];
	fma.rn.f32 	%f448, %f446, %f447, %f789;
	ld.shared.f32 	%f449, [%r400+-28];
	ld.shared.f32 	%f450, [%r506+-28];
	fma.rn.f32 	%f451, %f449, %f450, %f448;
	ld.shared.f32 	%f452, [%r400+-24];
	ld.shared.f32 	%f453, [%r506+-24];
	fma.rn.f32 	%f454, %f452, %f453, %f451;
	ld.shared.f32 	%f455, [%r400+-20];
	ld.shared.f32 	%f456, [%r506+-20];
	fma.rn.f32 	%f457, %f455, %f456, %f454;
	ld.shared.f32 	%f458, [%r400+-16];
	ld.shared.f32 	%f459, [%r506+-16];
	fma.rn.f32 	%f460, %f458, %f459, %f457;
	ld.shared.f32 	%f461, [%r400+-12];
	ld.shared.f32 	%f462, [%r506+-12];
	fma.rn.f32 	%f463, %f461, %f462, %f460;
	ld.shared.f32 	%f464, [%r400+-8];
	ld.shared.f32 	%f465, [%r506+-8];
	fma.rn.f32 	%f466, %f464, %f465, %f463;
	ld.shared.f32 	%f467, [%r400+-4];
	ld.shared.f32 	%f468, [%r506+-4];
	fma.rn.f32 	%f469, %f467, %f468, %f466;
	ld.shared.f32 	%f470, [%r400];
	ld.shared.f32 	%f471, [%r506];
	fma.rn.f32 	%f472, %f470, %f471, %f469;
	ld.shared.f32 	%f473, [%r400+4];
	ld.shared.f32 	%f474, [%r506+4];
	fma.rn.f32 	%f475, %f473, %f474, %f472;
	ld.shared.f32 	%f476, [%r400+8];
	ld.shared.f32 	%f477, [%r506+8];
	fma.rn.f32 	%f478, %f476, %f477, %f475;
	ld.shared.f32 	%f479, [%r400+12];
	ld.shared.f32 	%f480, [%r506+12];
	fma.rn.f32 	%f481, %f479, %f480, %f478;
	ld.shared.f32 	%f482, [%r400+16];
	ld.shared.f32 	%f483, [%r506+16];
	fma.rn.f32 	%f484, %f482, %f483, %f481;
	ld.shared.f32 	%f485, [%r400+20];
	ld.shared.f32 	%f486, [%r506+20];
	fma.rn.f32 	%f487, %f485, %f486, %f484;
	ld.shared.f32 	%f488, [%r400+24];
	ld.shared.f32 	%f489, [%r506+24];
	fma.rn.f32 	%f490, %f488, %f489, %f487;
	ld.shared.f32 	%f491, [%r400+28];
	ld.shared.f32 	%f492, [%r506+28];
	fma.rn.f32 	%f789, %f491, %f492, %f490;
	add.s32 	%r522, %r522, 16;
	add.s32 	%r507, %r507, 16;
	add.s32 	%r506, %r506, 64;
	setp.eq.s32 	%p88, %r507, 0;
	@%p88 bra 	$L__BB4_93;
	bra.uni 	$L__BB4_92;
$L__BB4_93:
	setp.eq.s32 	%p89, %r180, 0;
	@%p89 bra 	$L__BB4_124;
	and.b32  	%r230, %r179, 7;
	setp.lt.u32 	%p90, %r180, 8;
	@%p90 bra 	$L__BB4_96;
	shl.b32 	%r401, %r522, 2;
	add.s32 	%r402, %r157, %r401;
	ld.shared.f32 	%f495, [%r402];
	mov.u32 	%r403, shraw;
	add.s32 	%r404, %r403, %r401;
	ld.shared.f32 	%f496, [%r404];
	fma.rn.f32 	%f497, %f495, %f496, %f789;
	ld.shared.f32 	%f498, [%r402+4];
	ld.shared.f32 	%f499, [%r404+4];
	fma.rn.f32 	%f500, %f498, %f499, %f497;
	ld.shared.f32 	%f501, [%r402+8];
	ld.shared.f32 	%f502, [%r404+8];
	fma.rn.f32 	%f503, %f501, %f502, %f500;
	ld.shared.f32 	%f504, [%r402+12];
	ld.shared.f32 	%f505, [%r404+12];
	fma.rn.f32 	%f506, %f504, %f505, %f503;
	ld.shared.f32 	%f507, [%r402+16];
	ld.shared.f32 	%f508, [%r404+16];
	fma.rn.f32 	%f509, %f507, %f508, %f506;
	ld.shared.f32 	%f510, [%r402+20];
	ld.shared.f32 	%f511, [%r404+20];
	fma.rn.f32 	%f512, %f510, %f511, %f509;
	ld.shared.f32 	%f513, [%r402+24];
	ld.shared.f32 	%f514, [%r404+24];
	fma.rn.f32 	%f515, %f513, %f514, %f512;
	ld.shared.f32 	%f516, [%r402+28];
	ld.shared.f32 	%f517, [%r404+28];
	fma.rn.f32 	%f789, %f516, %f517, %f515;
	add.s32 	%r522, %r522, 8;
$L__BB4_96:
	setp.eq.s32 	%p91, %r230, 0;
	@%p91 bra 	$L__BB4_124;
	and.b32  	%r233, %r179, 3;
	setp.lt.u32 	%p92, %r230, 4;
	@%p92 bra 	$L__BB4_99;
	shl.b32 	%r405, %r522, 2;
	add.s32 	%r406, %r157, %r405;
	ld.shared.f32 	%f520, [%r406];
	mov.u32 	%r407, shraw;
	add.s32 	%r408, %r407, %r405;
	ld.shared.f32 	%f521, [%r408];
	fma.rn.f32 	%f522, %f520, %f521, %f789;
	ld.shared.f32 	%f523, [%r406+4];
	ld.shared.f32 	%f524, [%r408+4];
	fma.rn.f32 	%f525, %f523, %f524, %f522;
	ld.shared.f32 	%f526, [%r406+8];
	ld.shared.f32 	%f527, [%r408+8];
	fma.rn.f32 	%f528, %f526, %f527, %f525;
	ld.shared.f32 	%f529, [%r406+12];
	ld.shared.f32 	%f530, [%r408+12];
	fma.rn.f32 	%f789, %f529, %f530, %f528;
	add.s32 	%r522, %r522, 4;
$L__BB4_99:
	setp.eq.s32 	%p93, %r233, 0;
	@%p93 bra 	$L__BB4_124;
	shl.b32 	%r409, %r522, 2;
	mov.u32 	%r410, shraw;
	add.s32 	%r526, %r410, %r409;
	shl.b32 	%r411, %r120, 3;
	add.s32 	%r237, %r5, %r411;
	neg.s32 	%r525, %r233;
$L__BB4_101:
	.pragma "nounroll";
	add.s32 	%r412, %r526, %r237;
	ld.shared.f32 	%f533, [%r412];
	ld.shared.f32 	%f534, [%r526];
	fma.rn.f32 	%f789, %f533, %f534, %f789;
	add.s32 	%r526, %r526, 4;
	add.s32 	%r525, %r525, 1;
	setp.eq.s32 	%p94, %r525, 0;
	@%p94 bra 	$L__BB4_124;
	bra.uni 	$L__BB4_101;
$L__BB4_102:
	@%p63 bra 	$L__BB4_124;
	shl.b32 	%r346, %r121, 2;
	add.s32 	%r190, %r123, %r346;
	setp.lt.s32 	%p67, %r2, 4;
	mov.f32 	%f790, 0f00000000;
	mov.b32 	%r527, 0;
	@%p67 bra 	$L__BB4_111;
	add.s32 	%r348, %r2, -4;
	shr.u32 	%r349, %r348, 2;
	and.b32  	%r191, %r348, -4;
	add.s32 	%r192, %r349, 1;
	and.b32  	%r193, %r192, 3;
	setp.lt.u32 	%p68, %r348, 12;
	mov.f32 	%f760, 0f00000000;
	mov.b32 	%r512, 0;
	mov.f32 	%f759, %f760;
	mov.f32 	%f758, %f760;
	mov.f32 	%f757, %f760;
	@%p68 bra 	$L__BB4_107;
	shl.b32 	%r352, %r120, 3;
	add.s32 	%r194, %r5, %r352;
	and.b32  	%r353, %r192, 2147483644;
	neg.s32 	%r509, %r353;
	mov.f32 	%f760, 0f00000000;
	mov.b32 	%r512, 0;
	mov.u32 	%r510, %r343;
$L__BB4_106:
	.pragma "nounroll";
	add.s32 	%r354, %r510, %r194;
	ld.shared.f32 	%f241, [%r354+4];
	ld.shared.v4.f32 	{%f242, %f243, %f244, %f245}, [%r510];
	fma.rn.f32 	%f246, %f241, %f242, %f757;
	ld.shared.v2.f32 	{%f247, %f248}, [%r354+8];
	fma.rn.f32 	%f249, %f247, %f243, %f758;
	fma.rn.f32 	%f250, %f248, %f244, %f759;
	ld.shared.v2.f32 	{%f251, %f252}, [%r354+16];
	fma.rn.f32 	%f253, %f251, %f245, %f760;
	ld.shared.v4.f32 	{%f254, %f255, %f256, %f257}, [%r510+16];
	fma.rn.f32 	%f258, %f252, %f254, %f246;
	ld.shared.v2.f32 	{%f259, %f260}, [%r354+24];
	fma.rn.f32 	%f261, %f259, %f255, %f249;
	fma.rn.f32 	%f262, %f260, %f256, %f250;
	ld.shared.v2.f32 	{%f263, %f264}, [%r354+32];
	fma.rn.f32 	%f265, %f263, %f257, %f253;
	ld.shared.v4.f32 	{%f266, %f267, %f268, %f269}, [%r510+32];
	fma.rn.f32 	%f270, %f264, %f266, %f258;
	ld.shared.v2.f32 	{%f271, %f272}, [%r354+40];
	fma.rn.f32 	%f273, %f271, %f267, %f261;
	fma.rn.f32 	%f274, %f272, %f268, %f262;
	ld.shared.v2.f32 	{%f275, %f276}, [%r354+48];
	fma.rn.f32 	%f277, %f275, %f269, %f265;
	ld.shared.v4.f32 	{%f278, %f279, %f280, %f281}, [%r510+48];
	fma.rn.f32 	%f757, %f276, %f278, %f270;
	ld.shared.v2.f32 	{%f282, %f283}, [%r354+56];
	fma.rn.f32 	%f758, %f282, %f279, %f273;
	fma.rn.f32 	%f759, %f283, %f280, %f274;
	ld.shared.f32 	%f284, [%r354+64];
	fma.rn.f32 	%f760, %f284, %f281, %f277;
	add.s32 	%r512, %r512, 16;
	add.s32 	%r510, %r510, 64;
	add.s32 	%r509, %r509, 4;
	setp.ne.s32 	%p69, %r509, 0;
	@%p69 bra 	$L__BB4_106;
$L__BB4_107:
	setp.eq.s32 	%p70, %r193, 0;
	@%p70 bra 	$L__BB4_110;
	shl.b32 	%r355, %r120, 3;
	add.s32 	%r203, %r5, %r355;
	shl.b32 	%r356, %r512, 2;
	mov.u32 	%r357, shraw;
	add.s32 	%r514, %r357, %r356;
	neg.s32 	%r513, %r193;
$L__BB4_109:
	.pragma "nounroll";
	add.s32 	%r358, %r514, %r203;
	ld.shared.f32 	%f285, [%r358+4];
	ld.shared.v4.f32 	{%f286, %f287, %f288, %f289}, [%r514];
	fma.rn.f32 	%f757, %f285, %f286, %f757;
	ld.shared.v2.f32 	{%f290, %f291}, [%r358+8];
	fma.rn.f32 	%f758, %f290, %f287, %f758;
	fma.rn.f32 	%f759, %f291, %f288, %f759;
	ld.shared.f32 	%f292, [%r358+16];
	fma.rn.f32 	%f760, %f292, %f289, %f760;
	add.s32 	%r514, %r514, 16;
	add.s32 	%r513, %r513, 1;
	setp.ne.s32 	%p71, %r513, 0;
	@%p71 bra 	$L__BB4_109;
$L__BB4_110:
	add.f32 	%f293, %f757, %f758;
	add.f32 	%f294, %f759, %f760;
	add.f32 	%f790, %f293, %f294;
	add.s32 	%r527, %r191, 4;
$L__BB4_111:
	setp.ge.s32 	%p72, %r527, %r2;
	@%p72 bra 	$L__BB4_124;
	sub.s32 	%r212, %r2, %r527;
	and.b32  	%r213, %r212, 15;
	sub.s32 	%r359, %r527, %r2;
	setp.gt.u32 	%p73, %r359, -16;
	@%p73 bra 	$L__BB4_115;
	and.b32  	%r360, %r212, -16;
	neg.s32 	%r517, %r360;
	shl.b32 	%r361, %r527, 2;
	add.s32 	%r363, %r361, %r343;
	add.s32 	%r516, %r363, 32;
	shl.b32 	%r364, %r120, 3;
	add.s32 	%r216, %r5, %r364;
$L__BB4_114:
	.pragma "nounroll";
	add.s32 	%r365, %r516, %r216;
	ld.shared.f32 	%f297, [%r365+-28];
	ld.shared.f32 	%f298, [%r516+-32];
	fma.rn.f32 	%f299, %f297, %f298, %f790;
	ld.shared.f32 	%f300, [%r365+-24];
	ld.shared.f32 	%f301, [%r516+-28];
	fma.rn.f32 	%f302, %f300, %f301, %f299;
	ld.shared.f32 	%f303, [%r365+-20];
	ld.shared.f32 	%f304, [%r516+-24];
	fma.rn.f32 	%f305, %f303, %f304, %f302;
	ld.shared.f32 	%f306, [%r365+-16];
	ld.shared.f32 	%f307, [%r516+-20];
	fma.rn.f32 	%f308, %f306, %f307, %f305;
	ld.shared.f32 	%f309, [%r365+-12];
	ld.shared.f32 	%f310, [%r516+-16];
	fma.rn.f32 	%f311, %f309, %f310, %f308;
	ld.shared.f32 	%f312, [%r365+-8];
	ld.shared.f32 	%f313, [%r516+-12];
	fma.rn.f32 	%f314, %f312, %f313, %f311;
	ld.shared.f32 	%f315, [%r365+-4];
	ld.shared.f32 	%f316, [%r516+-8];
	fma.rn.f32 	%f317, %f315, %f316, %f314;
	ld.shared.f32 	%f318, [%r365];
	ld.shared.f32 	%f319, [%r516+-4];
	fma.rn.f32 	%f320, %f318, %f319, %f317;
	ld.shared.f32 	%f321, [%r365+4];
	ld.shared.f32 	%f322, [%r516];
	fma.rn.f32 	%f323, %f321, %f322, %f320;
	ld.shared.f32 	%f324, [%r365+8];
	ld.shared.f32 	%f325, [%r516+4];
	fma.rn.f32 	%f326, %f324, %f325, %f323;
	ld.shared.f32 	%f327, [%r365+12];
	ld.shared.f32 	%f328, [%r516+8];
	fma.rn.f32 	%f329, %f327, %f328, %f326;
	ld.shared.f32 	%f330, [%r365+16];
	ld.shared.f32 	%f331, [%r516+12];
	fma.rn.f32 	%f332, %f330, %f331, %f329;
	ld.shared.f32 	%f333, [%r365+20];
	ld.shared.f32 	%f334, [%r516+16];
	fma.rn.f32 	%f335, %f333, %f334, %f332;
	ld.shared.f32 	%f336, [%r365+24];
	ld.shared.f32 	%f337, [%r516+20];
	fma.rn.f32 	%f338, %f336, %f337, %f335;
	ld.shared.f32 	%f339, [%r365+28];
	ld.shared.f32 	%f340, [%r516+24];
	fma.rn.f32 	%f341, %f339, %f340, %f338;
	ld.shared.f32 	%f342, [%r365+32];
	ld.shared.f32 	%f343, [%r516+28];
	fma.rn.f32 	%f790, %f342, %f343, %f341;
	add.s32 	%r527, %r527, 16;
	add.s32 	%r517, %r517, 16;
	add.s32 	%r516, %r516, 64;
	setp.eq.s32 	%p74, %r517, 0;
	@%p74 bra 	$L__BB4_115;
	bra.uni 	$L__BB4_114;
$L__BB4_115:
	setp.eq.s32 	%p75, %r213, 0;
	@%p75 bra 	$L__BB4_124;
	and.b32  	%r244, %r212, 7;
	setp.lt.u32 	%p76, %r213, 8;
	@%p76 bra 	$L__BB4_118;
	shl.b32 	%r366, %r527, 2;
	add.s32 	%r367, %r190, %r366;
	ld.shared.f32 	%f346, [%r367+4];
	add.s32 	%r369, %r343, %r366;
	ld.shared.f32 	%f347, [%r369];
	fma.rn.f32 	%f348, %f346, %f347, %f790;
	ld.shared.f32 	%f349, [%r367+8];
	ld.shared.f32 	%f350, [%r369+4];
	fma.rn.f32 	%f351, %f349, %f350, %f348;
	ld.shared.f32 	%f352, [%r367+12];
	ld.shared.f32 	%f353, [%r369+8];
	fma.rn.f32 	%f354, %f352, %f353, %f351;
	ld.shared.f32 	%f355, [%r367+16];
	ld.shared.f32 	%f356, [%r369+12];
	fma.rn.f32 	%f357, %f355, %f356, %f354;
	ld.shared.f32 	%f358, [%r367+20];
	ld.shared.f32 	%f359, [%r369+16];
	fma.rn.f32 	%f360, %f358, %f359, %f357;
	ld.shared.f32 	%f361, [%r367+24];
	ld.shared.f32 	%f362, [%r369+20];
	fma.rn.f32 	%f363, %f361, %f362, %f360;
	ld.shared.f32 	%f364, [%r367+28];
	ld.shared.f32 	%f365, [%r369+24];
	fma.rn.f32 	%f366, %f364, %f365, %f363;
	ld.shared.f32 	%f367, [%r367+32];
	ld.shared.f32 	%f368, [%r369+28];
	fma.rn.f32 	%f790, %f367, %f368, %f366;
	add.s32 	%r527, %r527, 8;
$L__BB4_118:
	setp.eq.s32 	%p77, %r244, 0;
	@%p77 bra 	$L__BB4_124;
	and.b32  	%r247, %r212, 3;
	setp.lt.u32 	%p78, %r244, 4;
	@%p78 bra 	$L__BB4_121;
	shl.b32 	%r370, %r527, 2;
	add.s32 	%r371, %r190, %r370;
	ld.shared.f32 	%f371, [%r371+4];
	add.s32 	%r373, %r343, %r370;
	ld.shared.f32 	%f372, [%r373];
	fma.rn.f32 	%f373, %f371, %f372, %f790;
	ld.shared.f32 	%f374, [%r371+8];
	ld.shared.f32 	%f375, [%r373+4];
	fma.rn.f32 	%f376, %f374, %f375, %f373;
	ld.shared.f32 	%f377, [%r371+12];
	ld.shared.f32 	%f378, [%r373+8];
	fma.rn.f32 	%f379, %f377, %f378, %f376;
	ld.shared.f32 	%f380, [%r371+16];
	ld.shared.f32 	%f381, [%r373+12];
	fma.rn.f32 	%f790, %f380, %f381, %f379;
	add.s32 	%r527, %r527, 4;
$L__BB4_121:
	setp.eq.s32 	%p79, %r247, 0;
	@%p79 bra 	$L__BB4_124;
	shl.b32 	%r374, %r120, 3;
	add.s32 	%r375, %r5, %r374;
	add.s32 	%r250, %r375, 4;
	shl.b32 	%r376, %r527, 2;
	add.s32 	%r531, %r343, %r376;
	neg.s32 	%r530, %r247;
$L__BB4_123:
	.pragma "nounroll";
	add.s32 	%r378, %r531, %r250;
	ld.shared.f32 	%f384, [%r378];
	ld.shared.f32 	%f385, [%r531];
	fma.rn.f32 	%f790, %f384, %f385, %f790;
	add.s32 	%r531, %r531, 4;
	add.s32 	%r530, %r530, 1;
	setp.ne.s32 	%p80, %r530, 0;
	@%p80 bra 	$L__BB4_123;
$L__BB4_124:
	setp.ge.s32 	%p109, %r125, %r258;
	mad.lo.s32 	%r454, %r258, %r1, %r122;
	cvta.to.global.u64 	%rd87, %rd33;
	mul.wide.s32 	%rd88, %r454, 4;
	add.s64 	%rd29, %rd87, %rd88;
	st.global.f32 	[%rd29], %f789;
	@%p109 bra 	$L__BB4_126;
	st.global.f32 	[%rd29+4], %f790;
$L__BB4_126:
	ret;

}
	// .globl	ehma_ms1p_tiled_f32_tx128_ty2
.visible .entry ehma_ms1p_tiled_f32_tx128_ty2(
	.param .u64 .ptr .align 1 ehma_ms1p_tiled_f32_tx128_ty2_param_0,
	.param .u64 .ptr .align 1 ehma_ms1p_tiled_f32_tx128_ty2_param_1,
	.param .u32 ehma_ms1p_tiled_f32_tx128_ty2_param_2,
	.param .f32 ehma_ms1p_tiled_f32_tx128_ty2_param_3,
	.param .u32 ehma_ms1p_tiled_f32_tx128_ty2_param_4,
	.param .u32 ehma_ms1p_tiled_f32_tx128_ty2_param_5,
	.param .u64 .ptr .align 1 ehma_ms1p_tiled_f32_tx128_ty2_param_6,
	.param .u64 .ptr .align 1 ehma_ms1p_tiled_f32_tx128_ty2_param_7
)
{
	.reg .pred 	%p<46>;
	.reg .b32 	%r<295>;
	.reg .b32 	%f<248>;
	.reg .b64 	%rd<54>;

	ld.param.u64 	%rd12, [ehma_ms1p_tiled_f32_tx128_ty2_param_0];
	ld.param.u64 	%rd13, [ehma_ms1p_tiled_f32_tx128_ty2_param_1];
	ld.param.u32 	%r132, [ehma_ms1p_tiled_f32_tx128_ty2_param_2];
	ld.param.u32 	%r135, [ehma_ms1p_tiled_f32_tx128_ty2_param_4];
	ld.param.u32 	%r134, [ehma_ms1p_tiled_f32_tx128_ty2_param_5];
	ld.param.u64 	%rd14, [ehma_ms1p_tiled_f32_tx128_ty2_param_6];
	ld.param.u64 	%rd15, [ehma_ms1p_tiled_f32_tx128_ty2_param_7];
	cvta.to.global.u64 	%rd1, %rd15;
	cvta.to.global.u64 	%rd2, %rd13;
	mov.u32 	%r136, %ctaid.x;
	shl.b32 	%r1, %r136, 7;
	mov.u32 	%r137, %ctaid.y;
	shl.b32 	%r2, %r137, 1;
	setp.ge.s32 	%p1, %r1, %r134;
	setp.ge.s32 	%p2, %r2, %r135;
	or.pred  	%p3, %p1, %p2;
	@%p3 bra 	$L__BB5_53;
	add.s32 	%r3, %r132, 127;
	shl.b32 	%r139, %r132, 2;
	add.s32 	%r140, %r139, 15;
	and.b32  	%r4, %r140, -16;
	mov.u32 	%r5, %ntid.x;
	mov.u32 	%r6, %ntid.y;
	mul.lo.s32 	%r7, %r5, %r6;
	and.b64  	%rd16, %rd13, 15;
	setp.ne.s64 	%p4, %rd16, 0;
	@%p4 bra 	$L__BB5_12;
	shr.s32 	%r8, %r132, 2;
	mov.u32 	%r9, %tid.y;
	mov.u32 	%r10, %tid.x;
	mad.lo.s32 	%r267, %r9, %r5, %r10;
	setp.ge.s32 	%p11, %r267, %r8;
	@%p11 bra 	$L__BB5_9;
	add.s32 	%r163, %r267, %r7;
	max.u32 	%r164, %r8, %r163;
	setp.lt.u32 	%p12, %r163, %r8;
	selp.u32 	%r165, 1, 0, %p12;
	add.s32 	%r166, %r163, %r165;
	sub.s32 	%r167, %r164, %r166;
	div.u32 	%r168, %r167, %r7;
	add.s32 	%r12, %r168, %r165;
	and.b32  	%r169, %r12, 3;
	setp.eq.s32 	%p13, %r169, 3;
	@%p13 bra 	$L__BB5_6;
	add.s32 	%r170, %r12, 1;
	and.b32  	%r171, %r170, 3;
	mul.wide.u32 	%rd29, %r9, %r5;
	cvt.u64.u32 	%rd30, %r10;
	add.s64 	%rd31, %rd29, %rd30;
	shl.b64 	%rd32, %rd31, 4;
	add.s64 	%rd52, %rd2, %rd32;
	mul.wide.u32 	%rd4, %r7, 16;
	shl.b32 	%r172, %r267, 4;
	mov.u32 	%r173, shraw;
	add.s32 	%r261, %r173, %r172;
	shl.b32 	%r14, %r7, 4;
	neg.s32 	%r260, %r171;
	mad.lo.s32 	%r174, %r6, %r171, %r9;
	mad.lo.s32 	%r267, %r5, %r174, %r10;
$L__BB5_5:
	.pragma "nounroll";
	ld.global.v4.f32 	{%f51, %f52, %f53, %f54}, [%rd52];
	st.shared.v4.f32 	[%r261], {%f51, %f52, %f53, %f54};
	add.s64 	%rd52, %rd52, %rd4;
	add.s32 	%r261, %r261, %r14;
	add.s32 	%r260, %r260, 1;
	setp.ne.s32 	%p14, %r260, 0;
	@%p14 bra 	$L__BB5_5;
$L__BB5_6:
	setp.lt.u32 	%p15, %r12, 3;
	@%p15 bra 	$L__BB5_9;
	shl.b32 	%r175, %r7, 1;
	add.s32 	%r266, %r267, %r175;
	shl.b32 	%r23, %r7, 2;
	mad.lo.s32 	%r265, %r7, 3, %r267;
	add.s32 	%r264, %r267, %r7;
	shl.b32 	%r176, %r267, 4;
	mov.u32 	%r177, shraw;
	add.s32 	%r263, %r177, %r176;
	shl.b32 	%r27, %r7, 6;
$L__BB5_8:
	mul.wide.u32 	%rd33, %r267, 16;
	add.s64 	%rd34, %rd2, %rd33;
	ld.global.v4.f32 	{%f55, %f56, %f57, %f58}, [%rd34];
	st.shared.v4.f32 	[%r263], {%f55, %f56, %f57, %f58};
	add.s32 	%r178, %r267, %r7;
	shl.b32 	%r179, %r7, 4;
	add.s32 	%r180, %r263, %r179;
	mul.wide.u32 	%rd35, %r264, 16;
	add.s64 	%rd36, %rd2, %rd35;
	ld.global.v4.f32 	{%f59, %f60, %f61, %f62}, [%rd36];
	st.shared.v4.f32 	[%r180], {%f59, %f60, %f61, %f62};
	add.s32 	%r181, %r178, %r7;
	shl.b32 	%r182, %r7, 5;
	add.s32 	%r183, %r263, %r182;
	mul.wide.u32 	%rd37, %r266, 16;
	add.s64 	%rd38, %rd2, %rd37;
	ld.global.v4.f32 	{%f63, %f64, %f65, %f66}, [%rd38];
	st.shared.v4.f32 	[%r183], {%f63, %f64, %f65, %f66};
	add.s32 	%r184, %r181, %r7;
	mad.lo.s32 	%r185, %r7, 48, %r263;
	mul.wide.u32 	%rd39, %r265, 16;
	add.s64 	%rd40, %rd2, %rd39;
	ld.global.v4.f32 	{%f67, %f68, %f69, %f70}, [%rd40];
	st.shared.v4.f32 	[%r185], {%f67, %f68, %f69, %f70};
	add.s32 	%r267, %r184, %r7;
	add.s32 	%r266, %r266, %r23;
	add.s32 	%r265, %r265, %r23;
	add.s32 	%r264, %r264, %r23;
	add.s32 	%r263, %r263, %r27;
	setp.lt.s32 	%p16, %r267, %r8;
	@%p16 bra 	$L__BB5_8;
$L__BB5_9:
	or.b32  	%r186, %r10, %r9;
	setp.ne.s32 	%p17, %r186, 0;
	and.b32  	%r38, %r132, 3;
	setp.eq.s32 	%p18, %r38, 0;
	or.pred  	%p19, %p17, %p18;
	@%p19 bra 	$L__BB5_19;
	and.b32  	%r268, %r132, -4;
	neg.s32 	%r270, %r38;
	shl.b32 	%r187, %r132, 2;
	and.b32  	%r188, %r187, -16;
	mov.u32 	%r189, shraw;
	add.s32 	%r269, %r189, %r188;
$L__BB5_11:
	mul.wide.s32 	%rd41, %r268, 4;
	add.s64 	%rd42, %rd2, %rd41;
	ld.global.f32 	%f71, [%rd42];
	st.shared.f32 	[%r269], %f71;
	add.s32 	%r270, %r270, 1;
	setp.eq.s32 	%p20, %r270, 0;
	add.s32 	%r269, %r269, 4;
	add.s32 	%r268, %r268, 1;
	@%p20 bra 	$L__BB5_19;
	bra.uni 	$L__BB5_11;
$L__BB5_12:
	mov.u32 	%r48, %tid.y;
	mov.u32 	%r49, %tid.x;
	mad.lo.s32 	%r274, %r48, %r5, %r49;
	setp.ge.s32 	%p5, %r274, %r132;
	@%p5 bra 	$L__BB5_19;
	add.s32 	%r141, %r274, %r7;
	max.u32 	%r142, %r132, %r141;
	setp.lt.u32 	%p6, %r141, %r132;
	selp.u32 	%r143, 1, 0, %p6;
	add.s32 	%r144, %r141, %r143;
	sub.s32 	%r145, %r142, %r144;
	div.u32 	%r146, %r145, %r7;
	add.s32 	%r51, %r146, %r143;
	and.b32  	%r147, %r51, 3;
	setp.eq.s32 	%p7, %r147, 3;
	@%p7 bra 	$L__BB5_16;
	add.s32 	%r148, %r51, 1;
	and.b32  	%r149, %r148, 3;
	shl.b32 	%r150, %r274, 2;
	mov.u32 	%r151, shraw;
	add.s32 	%r272, %r151, %r150;
	shl.b32 	%r53, %r7, 2;
	mul.wide.u32 	%rd17, %r48, %r5;
	cvt.u64.u32 	%rd18, %r49;
	add.s64 	%rd19, %rd17, %rd18;
	shl.b64 	%rd20, %rd19, 2;
	add.s64 	%rd53, %rd2, %rd20;
	mul.wide.u32 	%rd8, %r7, 4;
	neg.s32 	%r271, %r149;
	mad.lo.s32 	%r152, %r6, %r149, %r48;
	mad.lo.s32 	%r274, %r5, %r152, %r49;
$L__BB5_15:
	.pragma "nounroll";
	ld.global.f32 	%f46, [%rd53];
	st.shared.f32 	[%r272], %f46;
	add.s32 	%r272, %r272, %r53;
	add.s64 	%rd53, %rd53, %rd8;
	add.s32 	%r271, %r271, 1;
	setp.ne.s32 	%p8, %r271, 0;
	@%p8 bra 	$L__BB5_15;
$L__BB5_16:
	setp.lt.u32 	%p9, %r51, 3;
	@%p9 bra 	$L__BB5_19;
	mov.u32 	%r154, shraw;
	shl.b32 	%r157, %r7, 2;
$L__BB5_18:
	mul.wide.u32 	%rd21, %r274, 4;
	add.s64 	%rd22, %rd2, %rd21;
	ld.global.f32 	%f47, [%rd22];
	shl.b32 	%r153, %r274, 2;
	add.s32 	%r155, %r154, %r153;
	st.shared.f32 	[%r155], %f47;
	add.s32 	%r156, %r274, %r7;
	mul.wide.u32 	%rd23, %r156, 4;
	add.s64 	%rd24, %rd2, %rd23;
	ld.global.f32 	%f48, [%rd24];
	add.s32 	%r158, %r155, %r157;
	st.shared.f32 	[%r158], %f48;
	add.s32 	%r159, %r156, %r7;
	mul.wide.u32 	%rd25, %r159, 4;
	add.s64 	%rd26, %rd2, %rd25;
	ld.global.f32 	%f49, [%rd26];
	add.s32 	%r160, %r158, %r157;
	st.shared.f32 	[%r160], %f49;
	add.s32 	%r161, %r159, %r7;
	mul.wide.u32 	%rd27, %r161, 4;
	add.s64 	%rd28, %rd2, %rd27;
	ld.global.f32 	%f50, [%rd28];
	add.s32 	%r162, %r160, %r157;
	st.shared.f32 	[%r162], %f50;
	add.s32 	%r274, %r161, %r7;
	setp.lt.s32 	%p10, %r274, %r132;
	@%p10 bra 	$L__BB5_18;
$L__BB5_19:
	mov.u32 	%r190, shraw;
	add.s32 	%r63, %r190, %r4;
	bar.sync 	0;
	mov.u32 	%r64, %tid.x;
	setp.ge.s32 	%p21, %r64, %r3;
	@%p21 bra 	$L__BB5_28;
	sub.s32 	%r191, %r1, %r132;
	add.s32 	%r65, %r191, 1;
	mov.u32 	%r66, %tid.y;
	shl.b32 	%r67, %r3, 1;
	add.s32 	%r68, %r2, %r66;
	cvta.to.global.u64 	%rd11, %rd12;
	mov.u32 	%r275, %r64;
$L__BB5_21:
	add.s32 	%r70, %r65, %r275;
	setp.lt.s32 	%p22, %r70, 0;
	setp.ge.s32 	%p23, %r70, %r134;
	or.pred  	%p24, %p22, %p23;
	@%p24 bra 	$L__BB5_25;
	setp.ge.u32 	%p26, %r68, %r135;
	mov.f32 	%f217, 0f00000000;
	@%p26 bra 	$L__BB5_24;
	mad.lo.s32 	%r196, %r70, %r135, %r68;
	mul.wide.u32 	%rd43, %r196, 4;
	add.s64 	%rd44, %rd11, %rd43;
	ld.global.nc.f32 	%f217, [%rd44];
$L__BB5_24:
	shl.b32 	%r197, %r275, 1;
	add.s32 	%r198, %r197, %r66;
	shl.b32 	%r199, %r198, 2;
	add.s32 	%r200, %r63, %r199;
	st.shared.f32 	[%r200], %f217;
	bra.uni 	$L__BB5_27;
$L__BB5_25:
	shl.b32 	%r192, %r275, 1;
	add.s32 	%r71, %r192, %r66;
	setp.ge.s32 	%p25, %r71, %r67;
	@%p25 bra 	$L__BB5_27;
	shl.b32 	%r193, %r71, 2;
	add.s32 	%r194, %r63, %r193;
	mov.b32 	%r195, 0;
	st.shared.u32 	[%r194], %r195;
$L__BB5_27:
	add.s32 	%r275, %r275, %r5;
	setp.lt.s32 	%p27, %r275, %r3;
	@%p27 bra 	$L__BB5_21;
$L__BB5_28:
	bar.sync 	0;
	mov.u32 	%r73, %tid.y;
	add.s32 	%r74, %r2, %r73;
	add.s32 	%r75, %r1, %r64;
	setp.ge.s32 	%p28, %r74, %r135;
	setp.ge.s32 	%p29, %r75, %r134;
	or.pred  	%p30, %p28, %p29;
	@%p30 bra 	$L__BB5_53;
	cvta.to.global.u64 	%rd45, %rd14;
	mul.wide.u32 	%rd46, %r74, 4;
	add.s64 	%rd47, %rd45, %rd46;
	ld.global.nc.u32 	%r201, [%rd47];
	add.s32 	%r202, %r132, %r201;
	add.s32 	%r203, %r202, -1;
	mad.lo.s32 	%r76, %r135, %r75, %r74;
	setp.ge.s32 	%p31, %r75, %r203;
	@%p31 bra 	$L__BB5_31;
	mul.wide.s32 	%rd50, %r76, 4;
	add.s64 	%rd51, %rd1, %rd50;
	mov.b32 	%r259, 2143289344;
	st.global.u32 	[%rd51], %r259;
	bra.uni 	$L__BB5_53;
$L__BB5_31:
	setp.lt.s32 	%p32, %r132, 4;
	mov.f32 	%f247, 0f00000000;
	mov.b32 	%r289, 0;
	@%p32 bra 	$L__BB5_39;
	add.s32 	%r206, %r132, -4;
	shr.u32 	%r207, %r206, 2;
	and.b32  	%r77, %r206, -4;
	add.s32 	%r78, %r207, 1;
	and.b32  	%r79, %r78, 3;
	setp.lt.u32 	%p33, %r206, 12;
	mov.f32 	%f237, 0f00000000;
	mov.b32 	%r280, 0;
	mov.f32 	%f236, %f237;
	mov.f32 	%f235, %f237;
	mov.f32 	%f234, %f237;
	@%p33 bra 	$L__BB5_35;
	and.b32  	%r210, %r78, 2147483644;
	neg.s32 	%r278, %r210;
	shl.b32 	%r211, %r64, 3;
	add.s32 	%r212, %r4, %r211;
	shl.b32 	%r213, %r73, 2;
	add.s32 	%r214, %r212, %r213;
	add.s32 	%r216, %r214, %r190;
	add.s32 	%r276, %r216, 64;
	add.s32 	%r277, %r190, 32;
	mov.f32 	%f237, 0f00000000;
	mov.b32 	%r280, 0;
$L__BB5_34:
	.pragma "nounroll";
	ld.shared.f32 	%f77, [%r276+-64];
	ld.shared.v4.f32 	{%f78, %f79, %f80, %f81}, [%r277+-32];
	fma.rn.f32 	%f82, %f77, %f78, %f234;
	ld.shared.f32 	%f83, [%r276+-56];
	fma.rn.f32 	%f84, %f83, %f79, %f235;
	ld.shared.f32 	%f85, [%r276+-48];
	fma.rn.f32 	%f86, %f85, %f80, %f236;
	ld.shared.f32 	%f87, [%r276+-40];
	fma.rn.f32 	%f88, %f87, %f81, %f237;
	ld.shared.f32 	%f89, [%r276+-32];
	ld.shared.v4.f32 	{%f90, %f91, %f92, %f93}, [%r277+-16];
	fma.rn.f32 	%f94, %f89, %f90, %f82;
	ld.shared.f32 	%f95, [%r276+-24];
	fma.rn.f32 	%f96, %f95, %f91, %f84;
	ld.shared.f32 	%f97, [%r276+-16];
	fma.rn.f32 	%f98, %f97, %f92, %f86;
	ld.shared.f32 	%f99, [%r276+-8];
	fma.rn.f32 	%f100, %f99, %f93, %f88;
	ld.shared.f32 	%f101, [%r276];
	ld.shared.v4.f32 	{%f102, %f103, %f104, %f105}, [%r277];
	fma.rn.f32 	%f106, %f101, %f102, %f94;
	ld.shared.f32 	%f107, [%r276+8];
	fma.rn.f32 	%f108, %f107, %f103, %f96;
	ld.shared.f32 	%f109, [%r276+16];
	fma.rn.f32 	%f110, %f109, %f104, %f98;
	ld.shared.f32 	%f111, [%r276+24];
	fma.rn.f32 	%f112, %f111, %f105, %f100;
	ld.shared.f32 	%f113, [%r276+32];
	ld.shared.v4.f32 	{%f114, %f115, %f116, %f117}, [%r277+16];
	fma.rn.f32 	%f234, %f113, %f114, %f106;
	ld.shared.f32 	%f118, [%r276+40];
	fma.rn.f32 	%f235, %f118, %f115, %f108;
	ld.shared.f32 	%f119, [%r276+48];
	fma.rn.f32 	%f236, %f119, %f116, %f110;
	ld.shared.f32 	%f120, [%r276+56];
	fma.rn.f32 	%f237, %f120, %f117, %f112;
	add.s32 	%r280, %r280, 16;
	add.s32 	%r278, %r278, 4;
	add.s32 	%r277, %r277, 64;
	add.s32 	%r276, %r276, 128;
	setp.ne.s32 	%p34, %r278, 0;
	@%p34 bra 	$L__BB5_34;
$L__BB5_35:
	setp.eq.s32 	%p35, %r79, 0;
	@%p35 bra 	$L__BB5_38;
	shl.b32 	%r217, %r280, 2;
	add.s32 	%r283, %r190, %r217;
	neg.s32 	%r282, %r79;
	shl.b32 	%r219, %r64, 3;
	add.s32 	%r220, %r4, %r219;
	shl.b32 	%r221, %r280, 3;
	add.s32 	%r222, %r220, %r221;
	shl.b32 	%r223, %r73, 2;
	add.s32 	%r224, %r222, %r223;
	add.s32 	%r225, %r224, %r190;
	add.s32 	%r281, %r225, 16;
$L__BB5_37:
	.pragma "nounroll";
	ld.shared.f32 	%f121, [%r281+-16];
	ld.shared.v4.f32 	{%f122, %f123, %f124, %f125}, [%r283];
	fma.rn.f32 	%f234, %f121, %f122, %f234;
	ld.shared.f32 	%f126, [%r281+-8];
	fma.rn.f32 	%f235, %f126, %f123, %f235;
	ld.shared.f32 	%f127, [%r281];
	fma.rn.f32 	%f236, %f127, %f124, %f236;
	ld.shared.f32 	%f128, [%r281+8];
	fma.rn.f32 	%f237, %f128, %f125, %f237;
	add.s32 	%r283, %r283, 16;
	add.s32 	%r282, %r282, 1;
	setp.ne.s32 	%p36, %r282, 0;
	add.s32 	%r281, %r281, 32;
	@%p36 bra 	$L__BB5_37;
$L__BB5_38:
	add.f32 	%f129, %f234, %f235;
	add.f32 	%f130, %f236, %f237;
	add.f32 	%f247, %f129, %f130;
	add.s32 	%r289, %r77, 4;
$L__BB5_39:
	setp.ge.s32 	%p37, %r289, %r132;
	@%p37 bra 	$L__BB5_52;
	sub.s32 	%r102, %r132, %r289;
	and.b32  	%r103, %r102, 15;
	sub.s32 	%r226, %r289, %r132;
	setp.gt.u32 	%p38, %r226, -16;
	@%p38 bra 	$L__BB5_43;
	and.b32  	%r227, %r102, -16;
	neg.s32 	%r287, %r227;
	shl.b32 	%r228, %r64, 3;
	add.s32 	%r229, %r4, %r228;
	shl.b32 	%r230, %r289, 3;
	add.s32 	%r231, %r229, %r230;
	shl.b32 	%r232, %r73, 2;
	add.s32 	%r233, %r231, %r232;
	add.s32 	%r235, %r233, %r190;
	add.s32 	%r286, %r235, 64;
	shl.b32 	%r236, %r289, 2;
	add.s32 	%r237, %r236, %r190;
	add.s32 	%r285, %r237, 32;
$L__BB5_42:
	.pragma "nounroll";
	ld.shared.f32 	%f132, [%r286+-64];
	ld.shared.f32 	%f133, [%r285+-32];
	fma.rn.f32 	%f134, %f132, %f133, %f247;
	ld.shared.f32 	%f135, [%r286+-56];
	ld.shared.f32 	%f136, [%r285+-28];
	fma.rn.f32 	%f137, %f135, %f136, %f134;
	ld.shared.f32 	%f138, [%r286+-48];
	ld.shared.f32 	%f139, [%r285+-24];
	fma.rn.f32 	%f140, %f138, %f139, %f137;
	ld.shared.f32 	%f141, [%r286+-40];
	ld.shared.f32 	%f142, [%r285+-20];
	fma.rn.f32 	%f143, %f141, %f142, %f140;
	ld.shared.f32 	%f144, [%r286+-32];
	ld.shared.f32 	%f145, [%r285+-16];
	fma.rn.f32 	%f146, %f144, %f145, %f143;
	ld.shared.f32 	%f147, [%r286+-24];
	ld.shared.f32 	%f148, [%r285+-12];
	fma.rn.f32 	%f149, %f147, %f148, %f146;
	ld.shared.f32 	%f150, [%r286+-16];
	ld.shared.f32 	%f151, [%r285+-8];
	fma.rn.f32 	%f152, %f150, %f151, %f149;
	ld.shared.f32 	%f153, [%r286+-8];
	ld.shared.f32 	%f154, [%r285+-4];
	fma.rn.f32 	%f155, %f153, %f154, %f152;
	ld.shared.f32 	%f156, [%r286];
	ld.shared.f32 	%f157, [%r285];
	fma.rn.f32 	%f158, %f156, %f157, %f155;
	ld.shared.f32 	%f159, [%r286+8];
	ld.shared.f32 	%f160, [%r285+4];
	fma.rn.f32 	%f161, %f159, %f160, %f158;
	ld.shared.f32 	%f162, [%r286+16];
	ld.shared.f32 	%f163, [%r285+8];
	fma.rn.f32 	%f164, %f162, %f163, %f161;
	ld.shared.f32 	%f165, [%r286+24];
	ld.shared.f32 	%f166, [%r285+12];
	fma.rn.f32 	%f167, %f165, %f166, %f164;
	ld.shared.f32 	%f168, [%r286+32];
	ld.shared.f32 	%f169, [%r285+16];
	fma.rn.f32 	%f170, %f168, %f169, %f167;
	ld.shared.f32 	%f171, [%r286+40];
	ld.shared.f32 	%f172, [%r285+20];
	fma.rn.f32 	%f173, %f171, %f172, %f170;
	ld.shared.f32 	%f174, [%r286+48];
	ld.shared.f32 	%f175, [%r285+24];
	fma.rn.f32 	%f176, %f174, %f175, %f173;
	ld.shared.f32 	%f177, [%r286+56];
	ld.shared.f32 	%f178, [%r285+28];
	fma.rn.f32 	%f247, %f177, %f178, %f176;
	add.s32 	%r289, %r289, 16;
	add.s32 	%r287, %r287, 16;
	add.s32 	%r286, %r286, 128;
	add.s32 	%r285, %r285, 64;
	setp.ne.s32 	%p39, %r287, 0;
	@%p39 bra 	$L__BB5_42;
$L__BB5_43:
	setp.eq.s32 	%p40, %r103, 0;
	@%p40 bra 	$L__BB5_52;
	shl.b32 	%r238, %r64, 1;
	add.s32 	%r239, %r238, %r73;
	shl.b32 	%r240, %r239, 2;
	add.s32 	%r116, %r63, %r240;
	and.b32  	%r117, %r102, 7;
	setp.lt.u32 	%p41, %r103, 8;
	@%p41 bra 	$L__BB5_46;
	shl.b32 	%r241, %r289, 3;
	add.s32 	%r242, %r116, %r241;
	ld.shared.f32 	%f180, [%r242];
	shl.b32 	%r243, %r289, 2;
	add.s32 	%r245, %r190, %r243;
	ld.shared.f32 	%f181, [%r245];
	fma.rn.f32 	%f182, %f180, %f181, %f247;
	ld.shared.f32 	%f183, [%r242+8];
	ld.shared.f32 	%f184, [%r245+4];
	fma.rn.f32 	%f185, %f183, %f184, %f182;
	ld.shared.f32 	%f186, [%r242+16];
	ld.shared.f32 	%f187, [%r245+8];
	fma.rn.f32 	%f188, %f186, %f187, %f185;
	ld.shared.f32 	%f189, [%r242+24];
	ld.shared.f32 	%f190, [%r245+12];
	fma.rn.f32 	%f191, %f189, %f190, %f188;
	ld.shared.f32 	%f192, [%r242+32];
	ld.shared.f32 	%f193, [%r245+16];
	fma.rn.f32 	%f194, %f192, %f193, %f191;
	ld.shared.f32 	%f195, [%r242+40];
	ld.shared.f32 	%f196, [%r245+20];
	fma.rn.f32 	%f197, %f195, %f196, %f194;
	ld.shared.f32 	%f198, [%r242+48];
	ld.shared.f32 	%f199, [%r245+24];
	fma.rn.f32 	%f200, %f198, %f199, %f197;
	ld.shared.f32 	%f201, [%r242+56];
	ld.shared.f32 	%f202, [%r245+28];
	fma.rn.f32 	%f247, %f201, %f202, %f200;
	add.s32 	%r289, %r289, 8;
$L__BB5_46:
	setp.eq.s32 	%p42, %r117, 0;
	@%p42 bra 	$L__BB5_52;
	and.b32  	%r120, %r102, 3;
	setp.lt.u32 	%p43, %r117, 4;
	@%p43 bra 	$L__BB5_49;
	shl.b32 	%r246, %r289, 3;
	add.s32 	%r247, %r116, %r246;
	ld.shared.f32 	%f204, [%r247];
	shl.b32 	%r248, %r289, 2;
	add.s32 	%r250, %r190, %r248;
	ld.shared.f32 	%f205, [%r250];
	fma.rn.f32 	%f206, %f204, %f205, %f247;
	ld.shared.f32 	%f207, [%r247+8];
	ld.shared.f32 	%f208, [%r250+4];
	fma.rn.f32 	%f209, %f207, %f208, %f206;
	ld.shared.f32 	%f210, [%r247+16];
	ld.shared.f32 	%f211, [%r250+8];
	fma.rn.f32 	%f212, %f210, %f211, %f209;
	ld.shared.f32 	%f213, [%r247+24];
	ld.shared.f32 	%f214, [%r250+12];
	fma.rn.f32 	%f247, %f213, %f214, %f212;
	add.s32 	%r289, %r289, 4;
$L__BB5_49:
	setp.eq.s32 	%p44, %r120, 0;
	@%p44 bra 	$L__BB5_52;
	shl.b32 	%r251, %r289, 2;
	add.s32 	%r294, %r190, %r251;
	shl.b32 	%r253, %r64, 3;
	add.s32 	%r254, %r4, %r253;
	shl.b32 	%r255, %r289, 3;
	add.s32 	%r256, %r254, %r255;
	shl.b32 	%r257, %r73, 2;
	add.s32 	%r258, %r256, %r257;
	add.s32 	%r293, %r190, %r258;
	neg.s32 	%r292, %r120;
$L__BB5_51:
	.pragma "nounroll";
	ld.shared.f32 	%f215, [%r293];
	ld.shared.f32 	%f216, [%r294];
	fma.rn.f32 	%f247, %f215, %f216, %f247;
	add.s32 	%r294, %r294, 4;
	add.s32 	%r293, %r293, 8;
	add.s32 	%r292, %r292, 1;
	setp.ne.s32 	%p45, %r292, 0;
	@%p45 bra 	$L__BB5_51;
$L__BB5_52:
	mul.wide.s32 	%rd48, %r76, 4;
	add.s64 	%rd49, %rd1, %rd48;
	st.global.f32 	[%rd49], %f247;
$L__BB5_53:
	ret;

}
	// .globl	ehma_ms1p_tiled_f32_tx128_ty4
.visible .entry ehma_ms1p_tiled_f32_tx128_ty4(
	.param .u64 .ptr .align 1 ehma_ms1p_tiled_f32_tx128_ty4_param_0,
	.param .u64 .ptr .align 1 ehma_ms1p_tiled_f32_tx128_ty4_param_1,
	.param .u32 ehma_ms1p_tiled_f32_tx128_ty4_param_2,
	.param .f32 ehma_ms1p_tiled_f32_tx128_ty4_param_3,
	.param .u32 ehma_ms1p_tiled_f32_tx128_ty4_param_4,
	.param .u32 ehma_ms1p_tiled_f32_tx128_ty4_param_5,
	.param .u64 .ptr .align 1 ehma_ms1p_tiled_f32_tx128_ty4_param_6,
	.param .u64 .ptr .align 1 ehma_ms1p_tiled_f32_tx128_ty4_param_7
)
{
	.reg .pred 	%p<47>;
	.reg .b32 	%r<301>;
	.reg .b32 	%f<252>;
	.reg .b64 	%rd<56>;

	ld.param.u64 	%rd14, [ehma_ms1p_tiled_f32_tx128_ty4_param_0];
	ld.param.u64 	%rd12, [ehma_ms1p_tiled_f32_tx128_ty4_param_1];
	ld.param.u32 	%r133, [ehma_ms1p_tiled_f32_tx128_ty4_param_2];
	ld.param.u32 	%r136, [ehma_ms1p_tiled_f32_tx128_ty4_param_4];
	ld.param.u32 	%r135, [ehma_ms1p_tiled_f32_tx128_ty4_param_5];
	ld.param.u64 	%rd13, [ehma_ms1p_tiled_f32_tx128_ty4_param_6];
	ld.param.u64 	%rd15, [ehma_ms1p_tiled_f32_tx128_ty4_param_7];
	cvta.to.global.u64 	%rd1, %rd14;
	cvta.to.global.u64 	%rd2, %rd15;
	cvta.to.global.u64 	%rd3, %rd12;
	mov.u32 	%r137, %ctaid.x;
	shl.b32 	%r1, %r137, 7;
	mov.u32 	%r138, %ctaid.y;
	shl.b32 	%r2, %r138, 2;
	setp.ge.s32 	%p1, %r1, %r135;
	setp.ge.s32 	%p2, %r2, %r136;
	or.pred  	%p3, %p1, %p2;
	@%p3 bra 	$L__BB6_55;
	add.s32 	%r3, %r133, 127;
	shl.b32 	%r140, %r133, 2;
	add.s32 	%r141, %r140, 15;
	and.b32  	%r4, %r141, -16;
	mov.u32 	%r5, %ntid.x;
	mov.u32 	%r6, %ntid.y;
	mul.lo.s32 	%r7, %r5, %r6;
	and.b64  	%rd16, %rd12, 15;
	setp.ne.s64 	%p4, %rd16, 0;
	@%p4 bra 	$L__BB6_12;
	shr.s32 	%r8, %r133, 2;
	mov.u32 	%r9, %tid.y;
	mov.u32 	%r10, %tid.x;
	mad.lo.s32 	%r273, %r9, %r5, %r10;
	setp.ge.s32 	%p11, %r273, %r8;
	@%p11 bra 	$L__BB6_9;
	add.s32 	%r164, %r273, %r7;
	max.u32 	%r165, %r8, %r164;
	setp.lt.u32 	%p12, %r164, %r8;
	selp.u32 	%r166, 1, 0, %p12;
	add.s32 	%r167, %r164, %r166;
	sub.s32 	%r168, %r165, %r167;
	div.u32 	%r169, %r168, %r7;
	add.s32 	%r12, %r169, %r166;
	and.b32  	%r170, %r12, 3;
	setp.eq.s32 	%p13, %r170, 3;
	@%p13 bra 	$L__BB6_6;
	add.s32 	%r171, %r12, 1;
	and.b32  	%r172, %r171, 3;
	mul.wide.u32 	%rd29, %r9, %r5;
	cvt.u64.u32 	%rd30, %r10;
	add.s64 	%rd31, %rd29, %rd30;
	shl.b64 	%rd32, %rd31, 4;
	add.s64 	%rd54, %rd3, %rd32;
	mul.wide.u32 	%rd5, %r7, 16;
	shl.b32 	%r173, %r273, 4;
	mov.u32 	%r174, shraw;
	add.s32 	%r267, %r174, %r173;
	shl.b32 	%r14, %r7, 4;
	neg.s32 	%r266, %r172;
	mad.lo.s32 	%r175, %r6, %r172, %r9;
	mad.lo.s32 	%r273, %r5, %r175, %r10;
$L__BB6_5:
	.pragma "nounroll";
	ld.global.v4.f32 	{%f51, %f52, %f53, %f54}, [%rd54];
	st.shared.v4.f32 	[%r267], {%f51, %f52, %f53, %f54};
	add.s64 	%rd54, %rd54, %rd5;
	add.s32 	%r267, %r267, %r14;
	add.s32 	%r266, %r266, 1;
	setp.ne.s32 	%p14, %r266, 0;
	@%p14 bra 	$L__BB6_5;
$L__BB6_6:
	setp.lt.u32 	%p15, %r12, 3;
	@%p15 bra 	$L__BB6_9;
	shl.b32 	%r176, %r7, 1;
	add.s32 	%r272, %r273, %r176;
	mad.lo.s32 	%r271, %r7, 3, %r273;
	add.s32 	%r270, %r273, %r7;
	shl.b32 	%r177, %r273, 4;
	mov.u32 	%r178, shraw;
	add.s32 	%r269, %r178, %r177;
	shl.b32 	%r26, %r7, 6;
	mul.lo.s32 	%r27, %r7, 48;
$L__BB6_8:
	mul.wide.u32 	%rd33, %r273, 16;
	add.s64 	%rd34, %rd3, %rd33;
	ld.global.v4.f32 	{%f55, %f56, %f57, %f58}, [%rd34];
	st.shared.v4.f32 	[%r269], {%f55, %f56, %f57, %f58};
	add.s32 	%r179, %r273, %r7;
	shl.b32 	%r180, %r7, 4;
	add.s32 	%r181, %r269, %r180;
	mul.wide.u32 	%rd35, %r270, 16;
	add.s64 	%rd36, %rd3, %rd35;
	ld.global.v4.f32 	{%f59, %f60, %f61, %f62}, [%rd36];
	st.shared.v4.f32 	[%r181], {%f59, %f60, %f61, %f62};
	add.s32 	%r182, %r179, %r7;
	shl.b32 	%r183, %r7, 5;
	add.s32 	%r184, %r269, %r183;
	mul.wide.u32 	%rd37, %r272, 16;
	add.s64 	%rd38, %rd3, %rd37;
	ld.global.v4.f32 	{%f63, %f64, %f65, %f66}, [%rd38];
	st.shared.v4.f32 	[%r184], {%f63, %f64, %f65, %f66};
	add.s32 	%r185, %r182, %r7;
	add.s32 	%r186, %r269, %r27;
	mul.wide.u32 	%rd39, %r271, 16;
	add.s64 	%rd40, %rd3, %rd39;
	ld.global.v4.f32 	{%f67, %f68, %f69, %f70}, [%rd40];
	st.shared.v4.f32 	[%r186], {%f67, %f68, %f69, %f70};
	add.s32 	%r273, %r185, %r7;
	shl.b32 	%r187, %r7, 2;
	add.s32 	%r272, %r272, %r187;
	add.s32 	%r271, %r271, %r187;
	add.s32 	%r270, %r270, %r187;
	add.s32 	%r269, %r269, %r26;
	setp.lt.s32 	%p16, %r273, %r8;
	@%p16 bra 	$L__BB6_8;
$L__BB6_9:
	or.b32  	%r188, %r10, %r9;
	setp.ne.s32 	%p17, %r188, 0;
	and.b32  	%r38, %r133, 3;
	setp.eq.s32 	%p18, %r38, 0;
	or.pred  	%p19, %p17, %p18;
	@%p19 bra 	$L__BB6_19;
	and.b32  	%r274, %r133, -4;
	neg.s32 	%r276, %r38;
	shl.b32 	%r189, %r133, 2;
	and.b32  	%r190, %r189, -16;
	mov.u32 	%r191, shraw;
	add.s32 	%r275, %r191, %r190;
$L__BB6_11:
	mul.wide.s32 	%rd41, %r274, 4;
	add.s64 	%rd42, %rd3, %rd41;
	ld.global.f32 	%f71, [%rd42];
	st.shared.f32 	[%r275], %f71;
	add.s32 	%r276, %r276, 1;
	setp.eq.s32 	%p20, %r276, 0;
	add.s32 	%r275, %r275, 4;
	add.s32 	%r274, %r274, 1;
	@%p20 bra 	$L__BB6_19;
	bra.uni 	$L__BB6_11;
$L__BB6_12:
	mov.u32 	%r48, %tid.y;
	mov.u32 	%r49, %tid.x;
	mad.lo.s32 	%r280, %r48, %r5, %r49;
	setp.ge.s32 	%p5, %r280, %r133;
	@%p5 bra 	$L__BB6_19;
	add.s32 	%r142, %r280, %r7;
	max.u32 	%r143, %r133, %r142;
	setp.lt.u32 	%p6, %r142, %r133;
	selp.u32 	%r144, 1, 0, %p6;
	add.s32 	%r145, %r142, %r144;
	sub.s32 	%r146, %r143, %r145;
	div.u32 	%r147, %r146, %r7;
	add.s32 	%r51, %r147, %r144;
	and.b32  	%r148, %r51, 3;
	setp.eq.s32 	%p7, %r148, 3;
	@%p7 bra 	$L__BB6_16;
	add.s32 	%r149, %r51, 1;
	and.b32  	%r150, %r149, 3;
	shl.b32 	%r151, %r280, 2;
	mov.u32 	%r152, shraw;
	add.s32 	%r278, %r152, %r151;
	shl.b32 	%r53, %r7, 2;
	mul.wide.u32 	%rd17, %r48, %r5;
	cvt.u64.u32 	%rd18, %r49;
	add.s64 	%rd19, %rd17, %rd18;
	shl.b64 	%rd20, %rd19, 2;
	add.s64 	%rd55, %rd3, %rd20;
	mul.wide.u32 	%rd9, %r7, 4;
	neg.s32 	%r277, %r150;
	mad.lo.s32 	%r153, %r6, %r150, %r48;
	mad.lo.s32 	%r280, %r5, %r153, %r49;
$L__BB6_15:
	.pragma "nounroll";
	ld.global.f32 	%f46, [%rd55];
	st.shared.f32 	[%r278], %f46;
	add.s32 	%r278, %r278, %r53;
	add.s64 	%rd55, %rd55, %rd9;
	add.s32 	%r277, %r277, 1;
	setp.ne.s32 	%p8, %r277, 0;
	@%p8 bra 	$L__BB6_15;
$L__BB6_16:
	setp.lt.u32 	%p9, %r51, 3;
	@%p9 bra 	$L__BB6_19;
	mov.u32 	%r155, shraw;
	shl.b32 	%r158, %r7, 2;
$L__BB6_18:
	mul.wide.u32 	%rd21, %r280, 4;
	add.s64 	%rd22, %rd3, %rd21;
	ld.global.f32 	%f47, [%rd22];
	shl.b32 	%r154, %r280, 2;
	add.s32 	%r156, %r155, %r154;
	st.shared.f32 	[%r156], %f47;
	add.s32 	%r157, %r280, %r7;
	mul.wide.u32 	%rd23, %r157, 4;
	add.s64 	%rd24, %rd3, %rd23;
	ld.global.f32 	%f48, [%rd24];
	add.s32 	%r159, %r156, %r158;
	st.shared.f32 	[%r159], %f48;
	add.s32 	%r160, %r157, %r7;
	mul.wide.u32 	%rd25, %r160, 4;
	add.s64 	%rd26, %rd3, %rd25;
	ld.global.f32 	%f49, [%rd26];
	add.s32 	%r161, %r159, %r158;
	st.shared.f32 	[%r161], %f49;
	add.s32 	%r162, %r160, %r7;
	mul.wide.u32 	%rd27, %r162, 4;
	add.s64 	%rd28, %rd3, %rd27;
	ld.global.f32 	%f50, [%rd28];
	add.s32 	%r163, %r161, %r158;
	st.shared.f32 	[%r163], %f50;
	add.s32 	%r280, %r162, %r7;
	setp.lt.s32 	%p10, %r280, %r133;
	@%p10 bra 	$L__BB6_18;
$L__BB6_19:
	mov.u32 	%r192, shraw;
	add.s32 	%r63, %r192, %r4;
	bar.sync 	0;
	mov.u32 	%r64, %tid.x;
	setp.ge.s32 	%p21, %r64, %r3;
	@%p21 bra 	$L__BB6_30;
	and.b32  	%r193, %r136, 3;
	sub.s32 	%r194, %r1, %r133;
	add.s32 	%r65, %r194, 1;
	mov.u32 	%r66, %tid.y;
	shl.b32 	%r67, %r3, 2;
	or.b32  	%r68, %r193, %r66;
	add.s32 	%r69, %r2, %r66;
	mov.u32 	%r281, %r64;
$L__BB6_21:
	add.s32 	%r71, %r65, %r281;
	setp.lt.s32 	%p22, %r71, 0;
	setp.ge.s32 	%p23, %r71, %r135;
	or.pred  	%p24, %p22, %p23;
	@%p24 bra 	$L__BB6_27;
	setp.ne.s32 	%p26, %r68, 0;
	@%p26 bra 	$L__BB6_24;
	mad.lo.s32 	%r204, %r71, %r136, %r2;
	mul.wide.u32 	%rd45, %r204, 4;
	add.s64 	%rd46, %rd1, %rd45;
	ld.global.nc.v4.f32 	{%f73, %f74, %f75, %f76}, [%rd46];
	shl.b32 	%r205, %r281, 4;
	add.s32 	%r206, %r63, %r205;
	st.shared.v4.f32 	[%r206], {%f73, %f74, %f75, %f76};
	bra.uni 	$L__BB6_29;
$L__BB6_24:
	setp.ge.u32 	%p27, %r69, %r136;
	mov.f32 	%f221, 0f00000000;
	@%p27 bra 	$L__BB6_26;
	mad.lo.s32 	%r199, %r71, %r136, %r69;
	mul.wide.u32 	%rd43, %r199, 4;
	add.s64 	%rd44, %rd1, %rd43;
	ld.global.nc.f32 	%f221, [%rd44];
$L__BB6_26:
	shl.b32 	%r200, %r281, 2;
	add.s32 	%r201, %r200, %r66;
	shl.b32 	%r202, %r201, 2;
	add.s32 	%r203, %r63, %r202;
	st.shared.f32 	[%r203], %f221;
	bra.uni 	$L__BB6_29;
$L__BB6_27:
	shl.b32 	%r195, %r281, 2;
	add.s32 	%r72, %r195, %r66;
	setp.ge.s32 	%p25, %r72, %r67;
	@%p25 bra 	$L__BB6_29;
	shl.b32 	%r196, %r72, 2;
	add.s32 	%r197, %r63, %r196;
	mov.b32 	%r198, 0;
	st.shared.u32 	[%r197], %r198;
$L__BB6_29:
	add.s32 	%r281, %r281, %r5;
	setp.lt.s32 	%p28, %r281, %r3;
	@%p28 bra 	$L__BB6_21;
$L__BB6_30:
	bar.sync 	0;
	mov.u32 	%r74, %tid.y;
	add.s32 	%r75, %r2, %r74;
	add.s32 	%r76, %r1, %r64;
	setp.ge.s32 	%p29, %r75, %r136;
	setp.ge.s32 	%p30, %r76, %r135;
	or.pred  	%p31, %p29, %p30;
	@%p31 bra 	$L__BB6_55;
	cvta.to.global.u64 	%rd47, %rd13;
	mul.wide.u32 	%rd48, %r75, 4;
	add.s64 	%rd49, %rd47, %rd48;
	ld.global.nc.u32 	%r207, [%rd49];
	add.s32 	%r208, %r133, %r207;
	add.s32 	%r209, %r208, -1;
	mad.lo.s32 	%r77, %r136, %r76, %r75;
	setp.ge.s32 	%p32, %r76, %r209;
	@%p32 bra 	$L__BB6_33;
	mul.wide.s32 	%rd52, %r77, 4;
	add.s64 	%rd53, %rd2, %rd52;
	mov.b32 	%r265, 2143289344;
	st.global.u32 	[%rd53], %r265;
	bra.uni 	$L__BB6_55;
$L__BB6_33:
	setp.lt.s32 	%p33, %r133, 4;
	mov.f32 	%f251, 0f00000000;
	mov.b32 	%r295, 0;
	@%p33 bra 	$L__BB6_41;
	add.s32 	%r212, %r133, -4;
	shr.u32 	%r213, %r212, 2;
	and.b32  	%r78, %r212, -4;
	add.s32 	%r79, %r213, 1;
	and.b32  	%r80, %r79, 3;
	setp.lt.u32 	%p34, %r212, 12;
	mov.f32 	%f241, 0f00000000;
	mov.b32 	%r286, 0;
	mov.f32 	%f240, %f241;
	mov.f32 	%f239, %f241;
	mov.f32 	%f238, %f241;
	@%p34 bra 	$L__BB6_37;
	and.b32  	%r216, %r79, 2147483644;
	neg.s32 	%r284, %r216;
	shl.b32 	%r217, %r64, 4;
	add.s32 	%r218, %r217, %r4;
	shl.b32 	%r219, %r74, 2;
	add.s32 	%r220, %r218, %r219;
	add.s32 	%r222, %r220, %r192;
	add.s32 	%r282, %r222, 128;
	add.s32 	%r283, %r192, 32;
	mov.f32 	%f241, 0f00000000;
	mov.b32 	%r286, 0;
$L__BB6_36:
	.pragma "nounroll";
	ld.shared.f32 	%f81, [%r282+-128];
	ld.shared.v4.f32 	{%f82, %f83, %f84, %f85}, [%r283+-32];
	fma.rn.f32 	%f86, %f81, %f82, %f238;
	ld.shared.f32 	%f87, [%r282+-112];
	fma.rn.f32 	%f88, %f87, %f83, %f239;
	ld.shared.f32 	%f89, [%r282+-96];
	fma.rn.f32 	%f90, %f89, %f84, %f240;
	ld.shared.f32 	%f91, [%r282+-80];
	fma.rn.f32 	%f92, %f91, %f85, %f241;
	ld.shared.f32 	%f93, [%r282+-64];
	ld.shared.v4.f32 	{%f94, %f95, %f96, %f97}, [%r283+-16];
	fma.rn.f32 	%f98, %f93, %f94, %f86;
	ld.shared.f32 	%f99, [%r282+-48];
	fma.rn.f32 	%f100, %f99, %f95, %f88;
	ld.shared.f32 	%f101, [%r282+-32];
	fma.rn.f32 	%f102, %f101, %f96, %f90;
	ld.shared.f32 	%f103, [%r282+-16];
	fma.rn.f32 	%f104, %f103, %f97, %f92;
	ld.shared.f32 	%f105, [%r282];
	ld.shared.v4.f32 	{%f106, %f107, %f108, %f109}, [%r283];
	fma.rn.f32 	%f110, %f105, %f106, %f98;
	ld.shared.f32 	%f111, [%r282+16];
	fma.rn.f32 	%f112, %f111, %f107, %f100;
	ld.shared.f32 	%f113, [%r282+32];
	fma.rn.f32 	%f114, %f113, %f108, %f102;
	ld.shared.f32 	%f115, [%r282+48];
	fma.rn.f32 	%f116, %f115, %f109, %f104;
	ld.shared.f32 	%f117, [%r282+64];
	ld.shared.v4.f32 	{%f118, %f119, %f120, %f121}, [%r283+16];
	fma.rn.f32 	%f238, %f117, %f118, %f110;
	ld.shared.f32 	%f122, [%r282+80];
	fma.rn.f32 	%f239, %f122, %f119, %f112;
	ld.shared.f32 	%f123, [%r282+96];
	fma.rn.f32 	%f240, %f123, %f120, %f114;
	ld.shared.f32 	%f124, [%r282+112];
	fma.rn.f32 	%f241, %f124, %f121, %f116;
	add.s32 	%r286, %r286, 16;
	add.s32 	%r284, %r284, 4;
	add.s32 	%r283, %r283, 64;
	add.s32 	%r282, %r282, 256;
	setp.ne.s32 	%p35, %r284, 0;
	@%p35 bra 	$L__BB6_36;
$L__BB6_37:
	setp.eq.s32 	%p36, %r80, 0;
	@%p36 bra 	$L__BB6_40;
	shl.b32 	%r223, %r286, 2;
	add.s32 	%r289, %r192, %r223;
	neg.s32 	%r288, %r80;
	shl.b32 	%r225, %r64, 4;
	shl.b32 	%r226, %r286, 4;
	add.s32 	%r227, %r225, %r226;
	add.s32 	%r228, %r227, %r4;
	shl.b32 	%r229, %r74, 2;
	add.s32 	%r230, %r228, %r229;
	add.s32 	%r231, %r230, %r192;
	add.s32 	%r287, %r231, 32;
$L__BB6_39:
	.pragma "nounroll";
	ld.shared.f32 	%f125, [%r287+-32];
	ld.shared.v4.f32 	{%f126, %f127, %f128, %f129}, [%r289];
	fma.rn.f32 	%f238, %f125, %f126, %f238;
	ld.shared.f32 	%f130, [%r287+-16];
	fma.rn.f32 	%f239, %f130, %f127, %f239;
	ld.shared.f32 	%f131, [%r287];
	fma.rn.f32 	%f240, %f131, %f128, %f240;
	ld.shared.f32 	%f132, [%r287+16];
	fma.rn.f32 	%f241, %f132, %f129, %f241;
	add.s32 	%r289, %r289, 16;
	add.s32 	%r288, %r288, 1;
	setp.ne.s32 	%p37, %r288, 0;
	add.s32 	%r287, %r287, 64;
	@%p37 bra 	$L__BB6_39;
$L__BB6_40:
	add.f32 	%f133, %f238, %f239;
	add.f32 	%f134, %f240, %f241;
	add.f32 	%f251, %f133, %f134;
	add.s32 	%r295, %r78, 4;
$L__BB6_41:
	setp.ge.s32 	%p38, %r295, %r133;
	@%p38 bra 	$L__BB6_54;
	sub.s32 	%r103, %r133, %r295;
	and.b32  	%r104, %r103, 15;
	sub.s32 	%r232, %r295, %r133;
	setp.gt.u32 	%p39, %r232, -16;
	@%p39 bra 	$L__BB6_45;
	and.b32  	%r233, %r103, -16;
	neg.s32 	%r293, %r233;
	shl.b32 	%r234, %r64, 4;
	shl.b32 	%r235, %r295, 4;
	add.s32 	%r236, %r234, %r235;
	add.s32 	%r237, %r236, %r4;
	shl.b32 	%r238, %r74, 2;
	add.s32 	%r239, %r237, %r238;
	add.s32 	%r241, %r239, %r192;
	add.s32 	%r292, %r241, 128;
	shl.b32 	%r242, %r295, 2;
	add.s32 	%r243, %r242, %r192;
	add.s32 	%r291, %r243, 32;
$L__BB6_44:
	.pragma "nounroll";
	ld.shared.f32 	%f136, [%r292+-128];
	ld.shared.f32 	%f137, [%r291+-32];
	fma.rn.f32 	%f138, %f136, %f137, %f251;
	ld.shared.f32 	%f139, [%r292+-112];
	ld.shared.f32 	%f140, [%r291+-28];
	fma.rn.f32 	%f141, %f139, %f140, %f138;
	ld.shared.f32 	%f142, [%r292+-96];
	ld.shared.f32 	%f143, [%r291+-24];
	fma.rn.f32 	%f144, %f142, %f143, %f141;
	ld.shared.f32 	%f145, [%r292+-80];
	ld.shared.f32 	%f146, [%r291+-20];
	fma.rn.f32 	%f147, %f145, %f146, %f144;
	ld.shared.f32 	%f148, [%r292+-64];
	ld.shared.f32 	%f149, [%r291+-16];
	fma.rn.f32 	%f150, %f148, %f149, %f147;
	ld.shared.f32 	%f151, [%r292+-48];
	ld.shared.f32 	%f152, [%r291+-12];
	fma.rn.f32 	%f153, %f151, %f152, %f150;
	ld.shared.f32 	%f154, [%r292+-32];
	ld.shared.f32 	%f155, [%r291+-8];
	fma.rn.f32 	%f156, %f154, %f155, %f153;
	ld.shared.f32 	%f157, [%r292+-16];
	ld.shared.f32 	%f158, [%r291+-4];
	fma.rn.f32 	%f159, %f157, %f158, %f156;
	ld.shared.f32 	%f160, [%r292];
	ld.shared.f32 	%f161, [%r291];
	fma.rn.f32 	%f162, %f160, %f161, %f159;
	ld.shared.f32 	%f163, [%r292+16];
	ld.shared.f32 	%f164, [%r291+4];
	fma.rn.f32 	%f165, %f163, %f164, %f162;
	ld.shared.f32 	%f166, [%r292+32];
	ld.shared.f32 	%f167, [%r291+8];
	fma.rn.f32 	%f168, %f166, %f167, %f165;
	ld.shared.f32 	%f169, [%r292+48];
	ld.shared.f32 	%f170, [%r291+12];
	fma.rn.f32 	%f171, %f169, %f170, %f168;
	ld.shared.f32 	%f172, [%r292+64];
	ld.shared.f32 	%f173, [%r291+16];
	fma.rn.f32 	%f174, %f172, %f173, %f171;
	ld.shared.f32 	%f175, [%r292+80];
	ld.shared.f32 	%f176, [%r291+20];
	fma.rn.f32 	%f177, %f175, %f176, %f174;
	ld.shared.f32 	%f178, [%r292+96];
	ld.shared.f32 	%f179, [%r291+24];
	fma.rn.f32 	%f180, %f178, %f179, %f177;
	ld.shared.f32 	%f181, [%r292+112];
	ld.shared.f32 	%f182, [%r291+28];
	fma.rn.f32 	%f251, %f181, %f182, %f180;
	add.s32 	%r295, %r295, 16;
	add.s32 	%r293, %r293, 16;
	add.s32 	%r292, %r292, 256;
	add.s32 	%r291, %r291, 64;
	setp.ne.s32 	%p40, %r293, 0;
	@%p40 bra 	$L__BB6_44;
$L__BB6_45:
	setp.eq.s32 	%p41, %r104, 0;
	@%p41 bra 	$L__BB6_54;
	shl.b32 	%r244, %r64, 2;
	add.s32 	%r245, %r244, %r74;
	shl.b32 	%r246, %r245, 2;
	add.s32 	%r117, %r63, %r246;
	and.b32  	%r118, %r103, 7;
	setp.lt.u32 	%p42, %r104, 8;
	@%p42 bra 	$L__BB6_48;
	shl.b32 	%r247, %r295, 4;
	add.s32 	%r248, %r117, %r247;
	ld.shared.f32 	%f184, [%r248];
	shl.b32 	%r249, %r295, 2;
	add.s32 	%r251, %r192, %r249;
	ld.shared.f32 	%f185, [%r251];
	fma.rn.f32 	%f186, %f184, %f185, %f251;
	ld.shared.f32 	%f187, [%r248+16];
	ld.shared.f32 	%f188, [%r251+4];
	fma.rn.f32 	%f189, %f187, %f188, %f186;
	ld.shared.f32 	%f190, [%r248+32];
	ld.shared.f32 	%f191, [%r251+8];
	fma.rn.f32 	%f192, %f190, %f191, %f189;
	ld.shared.f32 	%f193, [%r248+48];
	ld.shared.f32 	%f194, [%r251+12];
	fma.rn.f32 	%f195, %f193, %f194, %f192;
	ld.shared.f32 	%f196, [%r248+64];
	ld.shared.f32 	%f197, [%r251+16];
	fma.rn.f32 	%f198, %f196, %f197, %f195;
	ld.shared.f32 	%f199, [%r248+80];
	ld.shared.f32 	%f200, [%r251+20];
	fma.rn.f32 	%f201, %f199, %f200, %f198;
	ld.shared.f32 	%f202, [%r248+96];
	ld.shared.f32 	%f203, [%r251+24];
	fma.rn.f32 	%f204, %f202, %f203, %f201;
	ld.shared.f32 	%f205, [%r248+112];
	ld.shared.f32 	%f206, [%r251+28];
	fma.rn.f32 	%f251, %f205, %f206, %f204;
	add.s32 	%r295, %r295, 8;
$L__BB6_48:
	setp.eq.s32 	%p43, %r118, 0;
	@%p43 bra 	$L__BB6_54;
	and.b32  	%r121, %r103, 3;
	setp.lt.u32 	%p44, %r118, 4;
	@%p44 bra 	$L__BB6_51;
	shl.b32 	%r252, %r295, 4;
	add.s32 	%r253, %r117, %r252;
	ld.shared.f32 	%f208, [%r253];
	shl.b32 	%r254, %r295, 2;
	add.s32 	%r256, %r192, %r254;
	ld.shared.f32 	%f209, [%r256];
	fma.rn.f32 	%f210, %f208, %f209, %f251;
	ld.shared.f32 	%f211, [%r253+16];
	ld.shared.f32 	%f212, [%r256+4];
	fma.rn.f32 	%f213, %f211, %f212, %f210;
	ld.shared.f32 	%f214, [%r253+32];
	ld.shared.f32 	%f215, [%r256+8];
	fma.rn.f32 	%f216, %f214, %f215, %f213;
	ld.shared.f32 	%f217, [%r253+48];
	ld.shared.f32 	%f218, [%r256+12];
	fma.rn.f32 	%f251, %f217, %f218, %f216;
	add.s32 	%r295, %r295, 4;
$L__BB6_51:
	setp.eq.s32 	%p45, %r121, 0;
	@%p45 bra 	$L__BB6_54;
	shl.b32 	%r257, %r295, 2;
	add.s32 	%r300, %r192, %r257;
	shl.b32 	%r259, %r64, 4;
	shl.b32 	%r260, %r295, 4;
	add.s32 	%r261, %r259, %r260;
	add.s32 	%r262, %r261, %r4;
	shl.b32 	%r263, %r74, 2;
	add.s32 	%r264, %r262, %r263;
	add.s32 	%r299, %r192, %r264;
	neg.s32 	%r298, %r121;
$L__BB6_53:
	.pragma "nounroll";
	ld.shared.f32 	%f219, [%r299];
	ld.shared.f32 	%f220, [%r300];
	fma.rn.f32 	%f251, %f219, %f220, %f251;
	add.s32 	%r300, %r300, 4;
	add.s32 	%r299, %r299, 16;
	add.s32 	%r298, %r298, 1;
	setp.ne.s32 	%p46, %r298, 0;
	@%p46 bra 	$L__BB6_53;
$L__BB6_54:
	mul.wide.s32 	%rd50, %r77, 4;
	add.s64 	%rd51, %rd2, %rd50;
	st.global.f32 	[%rd51], %f251;
$L__BB6_55:
	ret;

}


// ===== COMPILED SASS (sm_100) =====

	.target	sm_100

	.elftype	@"ET_EXEC"


//--------------------- .note.nv.tkinfo           --------------------------
	.section	.note.nv.tkinfo,"",@"SHT_NOTE"
	.sectionflags	@"SHF_NOTE_NV_TKINFO"
	.tkinfo
        /*0018*/ 	.word	0x00000002
        /*0030*/ 	.string	""
        /*0030*/ 	.string	"ptxas"
        /*0030*/ 	.string	"Cuda compilation tools, release 13.0, V13.0.88"
        /*0030*/ 	.string	"Build cuda_13.0.r13.0/compiler.36424714_0"
        /*0030*/ 	.string	"-arch sm_100 -m 64 "



//--------------------- .note.nv.cuinfo           --------------------------
	.section	.note.nv.cuinfo,"",@"SHT_NOTE"
	.sectionflags	@"SHF_NOTE_NV_CUINFO"
        /*0018*/ 	.short	0x0002
        /*001a*/ 	.short	0x0064
        /*001c*/ 	.short	0x0082
	.zero		2


//--------------------- .nv.info                  --------------------------
	.section	.nv.info,"",@"SHT_CUDA_INFO"
	.align	4


	//----- nvinfo : EIATTR_REGCOUNT
	.align		4
        /*0000*/ 	.byte	0x04, 0x2f
        /*0002*/ 	.short	(.L_1 - .L_0)
	.align		4
.L_0:
        /*0004*/ 	.word	index@(ehma_batch_f32)
        /*0008*/ 	.word	0x00000020


	//----- nvinfo : EIATTR_FRAME_SIZE
	.align		4
.L_1:
        /*000c*/ 	.byte	0x04, 0x11
        /*000e*/ 	.short	(.L_3 - .L_2)
	.align		4
.L_2:
        /*0010*/ 	.word	index@($__internal_1_$__cuda_sm3x_div_rn_noftz_f32_slowpath)
        /*0014*/ 	.word	0x00000000


	//----- nvinfo : EIATTR_FRAME_SIZE
	.align		4
.L_3:
        /*0018*/ 	.byte	0x04, 0x11
        /*001a*/ 	.short	(.L_5 - .L_4)
	.align		4
.L_4:
        /*001c*/ 	.word	index@($__internal_0_$__cuda_sm20_rcp_rn_f32_slowpath)
        /*0020*/ 	.word	0x00000000


	//----- nvinfo : EIATTR_FRAME_SIZE
	.align		4
.L_5:
        /*0024*/ 	.byte	0x04, 0x11
        /*0026*/ 	.short	(.L_7 - .L_6)
	.align		4
.L_6:
        /*0028*/ 	.word	index@(ehma_batch_f32)
        /*002c*/ 	.word	0x00000000


	//----- nvinfo : EIATTR_REGCOUNT
	.align		4
.L_7:
        /*0030*/ 	.byte	0x04, 0x2f
        /*0032*/ 	.short	(.L_9 - .L_8)
	.align		4
.L_8:
        /*0034*/ 	.word	index@(ehma_multi_series_one_param_f32)
        /*0038*/ 	.word	0x00000020


	//----- nvinfo : EIATTR_FRAME_SIZE
	.align		4
.L_9:
        /*003c*/ 	.byte	0x04, 0x11
        /*003e*/ 	.short	(.L_11 - .L_10)
	.align		4
.L_10:
        /*0040*/ 	.word	index@(ehma_multi_series_one_param_f32)
        /*0044*/ 	.word	0x00000000


	//----- nvinfo : EIATTR_REGCOUNT
	.align		4
.L_11:
        /*0048*/ 	.byte	0x04, 0x2f
        /*004a*/ 	.short	(.L_13 - .L_12)
	.align		4
.L_12:
        /*004c*/ 	.word	index@(ehma_batch_tiled_f32_2x_tile128)
        /*0050*/ 	.word	0x0000002c


	//----- nvinfo : EIATTR_FRAME_SIZE
	.align		4
.L_13:
        /*0054*/ 	.byte	0x04, 0x11
        /*0056*/ 	.short	(.L_15 - .L_14)
	.align		4
.L_14:
        /*0058*/ 	.word	index@(ehma_batch_tiled_f32_2x_tile128)
        /*005c*/ 	.word	0x00000000


	//----- nvinfo : EIATTR_REGCOUNT
	.align		4
.L_15:
        /*0060*/ 	.byte	0x04, 0x2f
        /*0062*/ 	.short	(.L_17 - .L_16)
	.align		4
.L_16:
        /*0064*/ 	.word	index@(ehma_batch_tiled_f32_2x_tile256)
        /*0068*/ 	.word	0x0000002c


	//----- nvinfo : EIATTR_FRAME_SIZE
	.align		4
.L_17:
        /*006c*/ 	.byte	0x04, 0x11
        /*006e*/ 	.short	(.L_19 - .L_18)
	.align		4
.L_18:
        /*0070*/ 	.word	index@(ehma_batch_tiled_f32_2x_tile256)
        /*0074*/ 	.word	0x00000000


	//----- nvinfo : EIATTR_REGCOUNT
	.align		4
.L_19:
        /*0078*/ 	.byte	0x04, 0x2f
        /*007a*/ 	.short	(.L_21 - .L_20)
	.align		4
.L_20:
        /*007c*/ 	.word	index@(ehma_batch_tiled_f32_2x_tile512)
        /*0080*/ 	.word	0x0000002c


	//----- nvinfo : EIATTR_FRAME_SIZE
	.align		4
.L_21:
        /*0084*/ 	.byte	0x04, 0x11
        /*0086*/ 	.short	(.L_23 - .L_22)
	.align		4
.L_22:
        /*0088*/ 	.word	index@(ehma_batch_tiled_f32_2x_tile512)
        /*008c*/ 	.word	0x00000000


	//----- nvinfo : EIATTR_REGCOUNT
	.align		4
.L_23:
        /*0090*/ 	.byte	0x04, 0x2f
        /*0092*/ 	.short	(.L_25 - .L_24)
	.align		4
.L_24:
        /*0094*/ 	.word	index@(ehma_ms1p_tiled_f32_tx128_ty2)
        /*0098*/ 	.word	0x00000020


	//----- nvinfo : EIATTR_FRAME_SIZE
	.align		4
.L_25:
        /*009c*/ 	.byte	0x04, 0x11
        /*009e*/ 	.short	(.L_27 - .L_26)
	.align		4
.L_26:
        /*00a0*/ 	.word	index@(ehma_ms1p_tiled_f32_tx128_ty2)
        /*00a4*/ 	.word	0x00000000


	//----- nvinfo : EIATTR_REGCOUNT
	.align		4
.L_27:
        /*00a8*/ 	.byte	0x04, 0x2f
        /*00aa*/ 	.short	(.L_29 - .L_28)
	.align		4
.L_28:
        /*00ac*/ 	.word	index@(ehma_ms1p_tiled_f32_tx128_ty4)
        /*00b0*/ 	.word	0x00000020


	//----- nvinfo : EIATTR_FRAME_SIZE
	.align		4
.L_29:
        /*00b4*/ 	.byte	0x04, 0x11
        /*00b6*/ 	.short	(.L_31 - .L_30)
	.align		4
.L_30:
        /*00b8*/ 	.word	index@(ehma_ms1p_tiled_f32_tx128_ty4)
        /*00bc*/ 	.word	0x00000000


	//----- nvinfo : EIATTR_MIN_STACK_SIZE
	.align		4
.L_31:
        /*00c0*/ 	.byte	0x04, 0x12
        /*00c2*/ 	.short	(.L_33 - .L_32)
	.align		4
.L_32:
        /*00c4*/ 	.word	index@(ehma_ms1p_tiled_f32_tx128_ty4)
        /*00c8*/ 	.word	0x00000000


	//----- nvinfo : EIATTR_MIN_STACK_SIZE
	.align		4
.L_33:
        /*00cc*/ 	.byte	0x04, 0x12
        /*00ce*/ 	.short	(.L_35 - .L_34)
	.align		4
.L_34:
        /*00d0*/ 	.word	index@(ehma_ms1p_tiled_f32_tx128_ty2)
        /*00d4*/ 	.word	0x00000000


	//----- nvinfo : EIATTR_MIN_STACK_SIZE
	.align		4
.L_35:
        /*00d8*/ 	.byte	0x04, 0x12
        /*00da*/ 	.short	(.L_37 - .L_36)
	.align		4
.L_36:
        /*00dc*/ 	.word	index@(ehma_batch_tiled_f32_2x_tile512)
        /*00e0*/ 	.word	0x00000000


	//----- nvinfo : EIATTR_MIN_STACK_SIZE
	.align		4
.L_37:
        /*00e4*/ 	.byte	0x04, 0x12
        /*00e6*/ 	.short	(.L_39 - .L_38)
	.align		4
.L_38:
        /*00e8*/ 	.word	index@(ehma_batch_tiled_f32_2x_tile256)
        /*00ec*/ 	.word	0x00000000


	//----- nvinfo : EIATTR_MIN_STACK_SIZE
	.align		4
.L_39:
        /*00f0*/ 	.byte	0x04, 0x12
        /*00f2*/ 	.short	(.L_41 - .L_40)
	.align		4
.L_40:
        /*00f4*/ 	.word	index@(ehma_batch_tiled_f32_2x_tile128)
        /*00f8*/ 	.word	0x00000000


	//----- nvinfo : EIATTR_MIN_STACK_SIZE
	.align		4
.L_41:
        /*00fc*/ 	.byte	0x04, 0x12
        /*00fe*/ 	.short	(.L_43 - .L_42)
	.align		4
.L_42:
        /*0100*/ 	.word	index@(ehma_multi_series_one_param_f32)
        /*0104*/ 	.word	0x00000000


	//----- nvinfo : EIATTR_MIN_STACK_SIZE
	.align		4
.L_43:
        /*0108*/ 	.byte	0x04, 0x12
        /*010a*/ 	.short	(.L_45 - .L_44)
	.align		4
.L_44:
        /*010c*/ 	.word	index@(ehma_batch_f32)
        /*0110*/ 	.word	0x00000000
.L_45:


//--------------------- .nv.compat                --------------------------
	.section	.nv.compat,"",@"SHT_CUDA_COMPAT_INFO"
	.align	4
        /*0000*/ 	.byte	0x02, 0x09, 0x00, 0x00, 0x02, 0x02, 0x01, 0x00, 0x02, 0x05, 0x05, 0x00, 0x03, 0x07, 0x01, 0x01
        /*0010*/ 	.byte	0x02, 0x03, 0x00, 0x00, 0x02, 0x06, 0x01, 0x00, 0x04, 0x0b, 0x08, 0x00, 0x01, 0x00, 0x00, 0x00
        /*0020*/ 	.byte	0x00, 0x00, 0x00, 0x00


//--------------------- .nv.info.ehma_ms1p_tiled_f32_tx128_ty4 --------------------------
	.section	.nv.info.ehma_ms1p_tiled_f32_tx128_ty4,"",@"SHT_CUDA_INFO"
	.sectionflags	@""
	.align	4


	//----- nvinfo : EIATTR_CUDA_API_VERSION
	.align		4
        /*0000*/ 	.byte	0x04, 0x37
        /*0002*/ 	.short	(.L_47 - .L_46)
.L_46:
        /*0004*/ 	.word	0x00000082


	//----- nvinfo : EIATTR_KPARAM_INFO
	.align		4
.L_47:
        /*0008*/ 	.byte	0x04, 0x17
        /*000a*/ 	.short	(.L_49 - .L_48)
.L_48:
        /*000c*/ 	.word	0x00000000
        /*0010*/ 	.short	0x0007
        /*0012*/ 	.short	0x0028
        /*0014*/ 	.byte	0x00, 0xf5, 0x21, 0x00


	//----- nvinfo : EIATTR_KPARAM_INFO
	.align		4
.L_49:
        /*0018*/ 	.byte	0x04, 0x17
        /*001a*/ 	.short	(.L_51 - .L_50)
.L_50:
        /*001c*/ 	.word	0x00000000
        /*0020*/ 	.short	0x0006
        /*0022*/ 	.short	0x0020
        /*0024*/ 	.byte	0x00, 0xf5, 0x21, 0x00


	//----- nvinfo : EIATTR_KPARAM_INFO
	.align		4
.L_51:
        /*0028*/ 	.byte	0x04, 0x17
        /*002a*/ 	.short	(.L_53 - .L_52)
.L_52:
        /*002c*/ 	.word	0x00000000
        /*0030*/ 	.short	0x0005
        /*0032*/ 	.short	0x001c
        /*0034*/ 	.byte	0x00, 0xf0, 0x11, 0x00


	//----- nvinfo : EIATTR_KPARAM_INFO
	.align		4
.L_53:
        /*0038*/ 	.byte	0x04, 0x17
        /*003a*/ 	.short	(.L_55 - .L_54)
.L_54:
        /*003c*/ 	.word	0x00000000
        /*0040*/ 	.short	0x0004
        /*0042*/ 	.short	0x0018
        /*0044*/ 	.byte	0x00, 0xf0, 0x11, 0x00


	//----- nvinfo : EIATTR_KPARAM_INFO
	.align		4
.L_55:
        /*0048*/ 	.byte	0x04, 0x17
        /*004a*/ 	.short	(.L_57 - .L_56)
.L_56:
        /*004c*/ 	.word	0x00000000
        /*0050*/ 	.short	0x0003
        /*0052*/ 	.short	0x0014
        /*0054*/ 	.byte	0x00, 0xf0, 0x11, 0x00


	//----- nvinfo : EIATTR_KPARAM_INFO
	.align		4
.L_57:
        /*0058*/ 	.byte	0x04, 0x17
        /*005a*/ 	.short	(.L_59 - .L_58)
.L_58:
        /*005c*/ 	.word	0x00000000
        /*0060*/ 	.short	0x0002
        /*0062*/ 	.short	0x0010
        /*0064*/ 	.byte	0x00, 0xf0, 0x11, 0x00


	//----- nvinfo : EIATTR_KPARAM_INFO
	.align		4
.L_59:
        /*0068*/ 	.byte	0x04, 0x17
        /*006a*/ 	.short	(.L_61 - .L_60)
.L_60:
        /*006c*/ 	.word	0x00000000
        /*0070*/ 	.short	0x0001
        /*0072*/ 	.short	0x0008
        /*0074*/ 	.byte	0x00, 0xf5, 0x21, 0x00


	//----- nvinfo : EIATTR_KPARAM_INFO
	.align		4
.L_61:
        /*0078*/ 	.byte	0x04, 0x17
        /*007a*/ 	.short	(.L_63 - .L_62)
.L_62:
        /*007c*/ 	.word	0x00000000
        /*0080*/ 	.short	0x0000
        /*0082*/ 	.short	0x0000
        /*0084*/ 	.byte	0x00, 0xf5, 0x21, 0x00


	//----- nvinfo : EIATTR_SPARSE_MMA_MASK
	.align		4
.L_63:
        /*0088*/ 	.byte	0x03, 0x50
        /*008a*/ 	.short	0x0000


	//----- nvinfo : EIATTR_MAXREG_COUNT
	.align		4
        /*008c*/ 	.byte	0x03, 0x1b
        /*008e*/ 	.short	0x00ff


	//----- nvinfo : EIATTR_NUM_BARRIERS
	.align		4
        /*0090*/ 	.byte	0x02, 0x4c
        /*0092*/ 	.byte	0x01
	.zero		1


	//----- nvinfo : EIATTR_MERCURY_ISA_VERSION
	.align		4
        /*0094*/ 	.byte	0x03, 0x5f
        /*0096*/ 	.short	0x0101


	//----- nvinfo : EIATTR_VRC_CTA_INIT_COUNT
	.align		4
        /*0098*/ 	.byte	0x02, 0x4a
	.zero		1
	.zero		1


	//----- nvinfo : EIATTR_EXIT_INSTR_OFFSETS
	.align		4
        /*009c*/ 	.byte	0x04, 0x1c
        /*009e*/ 	.short	(.L_65 - .L_64)


	//   ....[0]....
.L_64:
        /*00a0*/ 	.word	0x00000080


	//   ....[1]....
        /*00a4*/ 	.word	0x000014b0


	//   ....[2]....
        /*00a8*/ 	.word	0x00001570


	//   ....[3]....
        /*00ac*/ 	.word	0x000022b0


	//----- nvinfo : EIATTR_CRS_STACK_SIZE
	.align		4
.L_65:
        /*00b0*/ 	.byte	0x04, 0x1e
        /*00b2*/ 	.short	(.L_67 - .L_66)
.L_66:
        /*00b4*/ 	.word	0x00000000


	//----- nvinfo : EIATTR_CBANK_PARAM_SIZE
	.align		4
.L_67:
        /*00b8*/ 	.byte	0x03, 0x19
        /*00ba*/ 	.short	0x0030


	//----- nvinfo : EIATTR_PARAM_CBANK
	.align		4
        /*00bc*/ 	.byte	0x04, 0x0a
        /*00be*/ 	.short	(.L_69 - .L_68)
	.align		4
.L_68:
        /*00c0*/ 	.word	index@(.nv.constant0.ehma_ms1p_tiled_f32_tx128_ty4)
        /*00c4*/ 	.short	0x0380
        /*00c6*/ 	.short	0x0030


	//----- nvinfo : EIATTR_SW_WAR
	.align		4
.L_69:
        /*00c8*/ 	.byte	0x04, 0x36
        /*00ca*/ 	.short	(.L_71 - .L_70)
.L_70:
        /*00cc*/ 	.word	0x00000008
.L_71:


//--------------------- .nv.info.ehma_ms1p_tiled_f32_tx128_ty2 --------------------------
	.section	.nv.info.ehma_ms1p_tiled_f32_tx128_ty2,"",@"SHT_CUDA_INFO"
	.sectionflags	@""
	.align	4


	//----- nvinfo : EIATTR_CUDA_API_VERSION
	.align		4
        /*0000*/ 	.byte	0x04, 0x37
        /*0002*/ 	.short	(.L_73 - .L_72)
.L_72:
        /*0004*/ 	.word	0x00000082


	//----- nvinfo : EIATTR_KPARAM_INFO
	.align		4
.L_73:
        /*0008*/ 	.byte	0x04, 0x17
        /*000a*/ 	.short	(.L_75 - .L_74)
.L_74:
        /*000c*/ 	.word	0x00000000
        /*0010*/ 	.short	0x0007
        /*0012*/ 	.short	0x0028
        /*0014*/ 	.byte	0x00, 0xf5, 0x21, 0x00


	//----- nvinfo : EIATTR_KPARAM_INFO
	.align		4
.L_75:
        /*0018*/ 	.byte	0x04, 0x17
        /*001a*/ 	.short	(.L_77 - .L_76)
.L_76:
        /*001c*/ 	.word	0x00000000
        /*0020*/ 	.short	0x0006
        /*0022*/ 	.short	0x0020
        /*0024*/ 	.byte	0x00, 0xf5, 0x21, 0x00


	//----- nvinfo : EIATTR_KPARAM_INFO
	.align		4
.L_77:
        /*0028*/ 	.byte	0x04, 0x17
        /*002a*/ 	.short	(.L_79 - .L_78)
.L_78:
        /*002c*/ 	.word	0x00000000
        /*0030*/ 	.short	0x0005
        /*0032*/ 	.short	0x001c
        /*0034*/ 	.byte	0x00, 0xf0, 0x11, 0x00


	//----- nvinfo : EIATTR_KPARAM_INFO
	.align		4
.L_79:
        /*0038*/ 	.byte	0x04, 0x17
        /*003a*/ 	.short	(.L_81 - .L_80)
.L_80:
        /*003c*/ 	.word	0x00000000
        /*0040*/ 	.short	0x0004
        /*0042*/ 	.short	0x0018
        /*0044*/ 	.byte	0x00, 0xf0, 0x11, 0x00


	//----- nvinfo : EIATTR_KPARAM_INFO
	.align		4
.L_81:
        /*0048*/ 	.byte	0x04, 0x17
        /*004a*/ 	.short	(.L_83 - .L_82)
.L_82:
        /*004c*/ 	.word	0x00000000
        /*0050*/ 	.short	0x0003
        /*0052*/ 	.short	0x0014
        /*0054*/ 	.byte	0x00, 0xf0, 0x11, 0x00


	//----- nvinfo : EIATTR_KPARAM_INFO
	.align		4
.L_83:
        /*0058*/ 	.byte	0x04, 0x17
        /*005a*/ 	.short	(.L_85 - .L_84)
.L_84:
        /*005c*/ 	.word	0x00000000
        /*0060*/ 	.short	0x0002
        /*0062*/ 	.short	0x0010
        /*0064*/ 	.byte	0x00, 0xf0, 0x11, 0x00


	//----- nvinfo : EIATTR_KPARAM_INFO
	.align		4
.L_85:
        /*0068*/ 	.byte	0x04, 0x17
        /*006a*/ 	.short	(.L_87 - .L_86)
.L_86:
        /*006c*/ 	.word	0x00000000
        /*0070*/ 	.short	0x0001
        /*0072*/ 	.short	0x0008
        /*0074*/ 	.byte	0x00, 0xf5, 0x21, 0x00


	//----- nvinfo : EIATTR_KPARAM_INFO
	.align		4
.L_87:
        /*0078*/ 	.byte	0x04, 0x17
        /*007a*/ 	.short	(.L_89 - .L_88)
.L_88:
        /*007c*/ 	.word	0x00000000
        /*0080*/ 	.short	0x0000
        /*0082*/ 	.short	0x0000
        /*0084*/ 	.byte	0x00, 0xf5, 0x21, 0x00


	//----- nvinfo : EIATTR_SPARSE_MMA_MASK
	.align		4
.L_89:
        /*0088*/ 	.byte	0x03, 0x50
        /*008a*/ 	.short	0x0000


	//----- nvinfo : EIATTR_MAXREG_COUNT
	.align		4
        /*008c*/ 	.byte	0x03, 0x1b
        /*008e*/ 	.short	0x00ff


	//----- nvinfo : EIATTR_NUM_BARRIERS
	.align		4
        /*0090*/ 	.byte	0x02, 0x4c
        /*0092*/ 	.byte	0x01
	.zero		1


	//----- nvinfo : EIATTR_MERCURY_ISA_VERSION
	.align		4
        /*0094*/ 	.byte	0x03, 0x5f
        /*0096*/ 	.short	0x0101


	//----- nvinfo : EIATTR_VRC_CTA_INIT_COUNT
	.align		4
        /*0098*/ 	.byte	0x02, 0x4a
	.zero		1
	.zero		1


	//----- nvinfo : EIATTR_EXIT_INSTR_OFFSETS
	.align		4
        /*009c*/ 	.byte	0x04, 0x1c
        /*009e*/ 	.short	(.L_91 - .L_90)


	//   ....[0]....
.L_90:
        /*00a0*/ 	.word	0x00000080


	//   ....[1]....
        /*00a4*/ 	.word	0x00001430


	//   ....[2]....
        /*00a8*/ 	.word	0x000014f0


	//   ....[3]....
        /*00ac*/ 	.word	0x00002230


	//----- nvinfo : EIATTR_CRS_STACK_SIZE
	.align		4
.L_91:
        /*00b0*/ 	.byte	0x04, 0x1e
        /*00b2*/ 	.short	(.L_93 - .L_92)
.L_92:
        /*00b4*/ 	.word	0x00000000


	//----- nvinfo : EIATTR_CBANK_PARAM_SIZE
	.align		4
.L_93:
        /*00b8*/ 	.byte	0x03, 0x19
        /*00ba*/ 	.short	0x0030


	//----- nvinfo : EIATTR_PARAM_CBANK
	.align		4
        /*00bc*/ 	.byte	0x04, 0x0a
        /*00be*/ 	.short	(.L_95 - .L_94)
	.align		4
.L_94:
        /*00c0*/ 	.word	index@(.nv.constant0.ehma_ms1p_tiled_f32_tx128_ty2)
        /*00c4*/ 	.short	0x0380
        /*00c6*/ 	.short	0x0030


	//----- nvinfo : EIATTR_SW_WAR
	.align		4
.L_95:
        /*00c8*/ 	.byte	0x04, 0x36
        /*00ca*/ 	.short	(.L_97 - .L_96)
.L_96:
        /*00cc*/ 	.word	0x00000008
.L_97:


//--------------------- .nv.info.ehma_batch_tiled_f32_2x_tile512 --------------------------
	.section	.nv.info.ehma_batch_tiled_f32_2x_tile512,"",@"SHT_CUDA_INFO"
	.sectionflags	@""
	.align	4


	//----- nvinfo : EIATTR_CUDA_API_VERSION
	.align		4
        /*0000*/ 	.byte	0x04, 0x37
        /*0002*/ 	.short	(.L_99 - .L_98)
.L_98:
        /*0004*/ 	.word	0x00000082


	//----- nvinfo : EIATTR_KPARAM_INFO
	.align		4
.L_99:
        /*0008*/ 	.byte	0x04, 0x17
        /*000a*/ 	.short	(.L_101 - .L_100)
.L_100:
        /*000c*/ 	.word	0x00000000
        /*0010*/ 	.short	0x0008
        /*0012*/ 	.short	0x0030
        /*0014*/ 	.byte	0x00, 0xf5, 0x21, 0x00


	//----- nvinfo : EIATTR_KPARAM_INFO
	.align		4
.L_101:
        /*0018*/ 	.byte	0x04, 0x17
        /*001a*/ 	.short	(.L_103 - .L_102)
.L_102:
        /*001c*/ 	.word	0x00000000
        /*0020*/ 	.short	0x0007
        /*0022*/ 	.short	0x002c
        /*0024*/ 	.byte	0x00, 0xf0, 0x11, 0x00


	//----- nvinfo : EIATTR_KPARAM_INFO
	.align		4
.L_103:
        /*0028*/ 	.byte	0x04, 0x17
        /*002a*/ 	.short	(.L_105 - .L_104)
.L_104:
        /*002c*/ 	.word	0x00000000
        /*0030*/ 	.short	0x0006
        /*0032*/ 	.short	0x0028
        /*0034*/ 	.byte	0x00, 0xf0, 0x11, 0x00


	//----- nvinfo : EIATTR_KPARAM_INFO
	.align		4
.L_105:
        /*0038*/ 	.byte	0x04, 0x17
        /*003a*/ 	.short	(.L_107 - .L_106)
.L_106:
        /*003c*/ 	.word	0x00000000
        /*0040*/ 	.short	0x0005
        /*0042*/ 	.short	0x0024
        /*0044*/ 	.byte	0x00, 0xf0, 0x11, 0x00


	//----- nvinfo : EIATTR_KPARAM_INFO
	.align		4
.L_107:
        /*0048*/ 	.byte	0x04, 0x17
        /*004a*/ 	.short	(.L_109 - .L_108)
.L_108:
        /*004c*/ 	.word	0x00000000
        /*0050*/ 	.short	0x0004
        /*0052*/ 	.short	0x0020
        /*0054*/ 	.byte	0x00, 0xf0, 0x11, 0x00


	//----- nvinfo : EIATTR_KPARAM_INFO
	.align		4
.L_109:
        /*0058*/ 	.byte	0x04, 0x17
        /*005a*/ 	.short	(.L_111 - .L_110)
.L_110:
        /*005c*/ 	.word	0x00000000
        /*0060*/ 	.short	0x0003
        /*0062*/ 	.short	0x0018
        /*0064*/ 	.byte	0x00, 0xf5, 0x21, 0x00


	//----- nvinfo : EIATTR_KPARAM_INFO
	.align		4
.L_111:
        /*0068*/ 	.byte	0x04, 0x17
        /*006a*/ 	.short	(.L_113 - .L_112)
.L_112:
        /*006c*/ 	.word	0x00000000
        /*0070*/ 	.short	0x0002
        /*0072*/ 	.short	0x0010
        /*0074*/ 	.byte	0x00, 0xf5, 0x21, 0x00


	//----- nvinfo : EIATTR_KPARAM_INFO
	.align		4
.L_113:
        /*0078*/ 	.byte	0x04, 0x17
        /*007a*/ 	.short	(.L_115 - .L_114)
.L_114:
        /*007c*/ 	.word	0x00000000
        /*0080*/ 	.short	0x0001
        /*0082*/ 	.short	0x0008
        /*0084*/ 	.byte	0x00, 0xf5, 0x21, 0x00


	//----- nvinfo : EIATTR_KPARAM_INFO
	.align		4
.L_115:
        /*0088*/ 	.byte	0x04, 0x17
        /*008a*/ 	.short	(.L_117 - .L_116)
.L_116:
        /*008c*/ 	.word	0x00000000
        /*0090*/ 	.short	0x0000
        /*0092*/ 	.short	0x0000
        /*0094*/ 	.byte	0x00, 0xf5, 0x21, 0x00


	//----- nvinfo : EIATTR_SPARSE_MMA_MASK
	.align		4
.L_117:
        /*0098*/ 	.byte	0x03, 0x50
        /*009a*/ 	.short	0x0000


	//----- nvinfo : EIATTR_MAXREG_COUNT
	.align		4
        /*009c*/ 	.byte	0x03, 0x1b
        /*009e*/ 	.short	0x00ff


	//----- nvinfo : EIATTR_NUM_BARRIERS
	.align		4
        /*00a0*/ 	.byte	0x02, 0x4c
        /*00a2*/ 	.byte	0x01
	.zero		1


	//----- nvinfo : EIATTR_MERCURY_ISA_VERSION
	.align		4
        /*00a4*/ 	.byte	0x03, 0x5f
        /*00a6*/ 	.short	0x0101


	//----- nvinfo : EIATTR_VRC_CTA_INIT_COUNT
	.align		4
        /*00a8*/ 	.byte	0x02, 0x4a
	.zero		1
	.zero		1


	//----- nvinfo : EIATTR_EXIT_INSTR_OFFSETS
	.align		4
        /*00ac*/ 	.byte	0x04, 0x1c
        /*00ae*/ 	.short	(.L_119 - .L_118)


	//   ....[0]....
.L_118:
        /*00b0*/ 	.word	0x00000030


	//   ....[1]....
        /*00b4*/ 	.word	0x00000070


	//   ....[2]....
        /*00b8*/ 	.word	0x000000d0


	//   ....[3]....
        /*00bc*/ 	.word	0x000032b0


	//   ....[4]....
        /*00c0*/ 	.word	0x00005660


	//   ....[5]....
        /*00c4*/ 	.word	0x00005680


	//----- nvinfo : EIATTR_CRS_STACK_SIZE
	.align		4
.L_119:
        /*00c8*/ 	.byte	0x04, 0x1e
        /*00ca*/ 	.short	(.L_121 - .L_120)
.L_120:
        /*00cc*/ 	.word	0x00000000


	//----- nvinfo : EIATTR_CBANK_PARAM_SIZE
	.align		4
.L_121:
        /*00d0*/ 	.byte	0x03, 0x19
        /*00d2*/ 	.short	0x0038


	//----- nvinfo : EIATTR_PARAM_CBANK
	.align		4
        /*00d4*/ 	.byte	0x04, 0x0a
        /*00d6*/ 	.short	(.L_123 - .L_122)
	.align		4
.L_122:
        /*00d8*/ 	.word	index@(.nv.constant0.ehma_batch_tiled_f32_2x_tile512)
        /*00dc*/ 	.short	0x0380
        /*00de*/ 	.short	0x0038


	//----- nvinfo : EIATTR_SW_WAR
	.align		4
.L_123:
        /*00e0*/ 	.byte	0x04, 0x36
        /*00e2*/ 	.short	(.L_125 - .L_124)
.L_124:
        /*00e4*/ 	.word	0x00000008
.L_125:


//--------------------- .nv.info.ehma_batch_tiled_f32_2x_tile256 --------------------------
	.section	.nv.info.ehma_batch_tiled_f32_2x_tile256,"",@"SHT_CUDA_INFO"
	.sectionflags	@""
	.align	4


	//----- nvinfo : EIATTR_CUDA_API_VERSION
	.align		4
        /*0000*/ 	.byte	0x04, 0x37
        /*0002*/ 	.short	(.L_127 - .L_126)
.L_126:
        /*0004*/ 	.word	0x00000082


	//----- nvinfo : EIATTR_KPARAM_INFO
	.align		4
.L_127:
        /*0008*/ 	.byte	0x04, 0x17
        /*000a*/ 	.short	(.L_129 - .L_128)
.L_128:
        /*000c*/ 	.word	0x00000000
        /*0010*/ 	.short	0x0008
        /*0012*/ 	.short	0x0030
        /*0014*/ 	.byte	0x00, 0xf5, 0x21, 0x00


	//----- nvinfo : EIATTR_KPARAM_INFO
	.align		4
.L_129:
        /*0018*/ 	.byte	0x04, 0x17
        /*001a*/ 	.short	(.L_131 - .L_130)
.L_130:
        /*001c*/ 	.word	0x00000000
        /*0020*/ 	.short	0x0007
        /*0022*/ 	.short	0x002c
        /*0024*/ 	.byte	0x00, 0xf0, 0x11, 0x00


	//----- nvinfo : EIATTR_KPARAM_INFO
	.align		4
.L_131:
        /*0028*/ 	.byte	0x04, 0x17
        /*002a*/ 	.short	(.L_133 - .L_132)
.L_132:
        /*002c*/ 	.word	0x00000000
        /*0030*/ 	.short	0x0006
        /*0032*/ 	.short	0x0028
        /*0034*/ 	.byte	0x00, 0xf0, 0x11, 0x00


	//----- nvinfo : EIATTR_KPARAM_INFO
	.align		4
.L_133:
        /*0038*/ 	.byte	0x04, 0x17
        /*003a*/ 	.short	(.L_135 - .L_134)
.L_134:
        /*003c*/ 	.word	0x00000000
        /*0040*/ 	.short	0x0005
        /*0042*/ 	.short	0x0024
        /*0044*/ 	.byte	0x00, 0xf0, 0x11, 0x00


	//----- nvinfo : EIATTR_KPARAM_INFO
	.align		4
.L_135:
        /*0048*/ 	.byte	0x04, 0x17
        /*004a*/ 	.short	(.L_137 - .L_136)
.L_136:
        /*004c*/ 	.word	0x00000000
        /*0050*/ 	.short	0x0004
        /*0052*/ 	.short	0x0020
        /*0054*/ 	.byte	0x00, 0xf0, 0x11, 0x00


	//----- nvinfo : EIATTR_KPARAM_INFO
	.align		4
.L_137:
        /*0058*/ 	.byte	0x04, 0x17
        /*005a*/ 	.short	(.L_139 - .L_138)
.L_138:
        /*005c*/ 	.word	0x00000000
        /*0060*/ 	.short	0x0003
        /*0062*/ 	.short	0x0018
        /*0064*/ 	.byte	0x00, 0xf5, 0x21, 0x00


	//----- nvinfo : EIATTR_KPARAM_INFO
	.align		4
.L_139:
        /*0068*/ 	.byte	0x04, 0x17
        /*006a*/ 	.short	(.L_141 - .L_140)
.L_140:
        /*006c*/ 	.word	0x00000000
        /*0070*/ 	.short	0x0002
        /*0072*/ 	.short	0x0010
        /*0074*/ 	.byte	0x00, 0xf5, 0x21, 0x00


	//----- nvinfo : EIATTR_KPARAM_INFO
	.align		4
.L_141:
        /*0078*/ 	.byte	0x04, 0x17
        /*007a*/ 	.short	(.L_143 - .L_142)
.L_142:
        /*007c*/ 	.word	0x00000000
        /*0080*/ 	.short	0x0001
        /*0082*/ 	.short	0x0008
        /*0084*/ 	.byte	0x00, 0xf5, 0x21, 0x00


	//----- nvinfo : EIATTR_KPARAM_INFO
	.align		4
.L_143:
        /*0088*/ 	.byte	0x04, 0x17
        /*008a*/ 	.short	(.L_145 - .L_144)
.L_144:
        /*008c*/ 	.word	0x00000000
        /*0090*/ 	.short	0x0000
        /*0092*/ 	.short	0x0000
        /*0094*/ 	.byte	0x00, 0xf5, 0x21, 0x00


	//----- nvinfo : EIATTR_SPARSE_MMA_MASK
	.align		4
.L_145:
        /*0098*/ 	.byte	0x03, 0x50
        /*009a*/ 	.short	0x0000


	//----- nvinfo : EIATTR_MAXREG_COUNT
	.align		4
        /*009c*/ 	.byte	0x03, 0x1b
        /*009e*/ 	.short	0x00ff


	//----- nvinfo : EIATTR_NUM_BARRIERS
	.align		4
        /*00a0*/ 	.byte	0x02, 0x4c
        /*00a2*/ 	.byte	0x01
	.zero		1


	//----- nvinfo : EIATTR_MERCURY_ISA_VERSION
	.align		4
        /*00a4*/ 	.byte	0x03, 0x5f
        /*00a6*/ 	.short	0x0101


	//----- nvinfo : EIATTR_VRC_CTA_INIT_COUNT
	.align		4
        /*00a8*/ 	.byte	0x02, 0x4a
	.zero		1
	.zero		1


	//----- nvinfo : EIATTR_EXIT_INSTR_OFFSETS
	.align		4
        /*00ac*/ 	.byte	0x04, 0x1c
        /*00ae*/ 	.short	(.L_147 - .L_146)


	//   ....[0]....
.L_146:
        /*00b0*/ 	.word	0x00000030


	//   ....[1]....
        /*00b4*/ 	.word	0x00000070


	//   ....[2]....
        /*00b8*/ 	.word	0x000000d0


	//   ....[3]....
        /*00bc*/ 	.word	0x000032b0


	//   ....[4]....
        /*00c0*/ 	.word	0x00005660


	//   ....[5]....
        /*00c4*/ 	.word	0x00005680


	//----- nvinfo : EIATTR_CRS_STACK_SIZE
	.align		4
.L_147:
        /*00c8*/ 	.byte	0x04, 0x1e
        /*00ca*/ 	.short	(.L_149 - .L_148)
.L_148:
        /*00cc*/ 	.word	0x00000000


	//----- nvinfo : EIATTR_CBANK_PARAM_SIZE
	.align		4
.L_149:
        /*00d0*/ 	.byte	0x03, 0x19
        /*00d2*/ 	.short	0x0038


	//----- nvinfo : EIATTR_PARAM_CBANK
	.align		4
        /*00d4*/ 	.byte	0x04, 0x0a
        /*00d6*/ 	.short	(.L_151 - .L_150)
	.align		4
.L_150:
        /*00d8*/ 	.word	index@(.nv.constant0.ehma_batch_tiled_f32_2x_tile256)
        /*00dc*/ 	.short	0x0380
        /*00de*/ 	.short	0x0038


	//----- nvinfo : EIATTR_SW_WAR
	.align		4
.L_151:
        /*00e0*/ 	.byte	0x04, 0x36
        /*00e2*/ 	.short	(.L_153 - .L_152)
.L_152:
        /*00e4*/ 	.word	0x00000008
.L_153:


//--------------------- .nv.info.ehma_batch_tiled_f32_2x_tile128 --------------------------
	.section	.nv.info.ehma_batch_tiled_f32_2x_tile128,"",@"SHT_CUDA_INFO"
	.sectionflags	@""
	.align	4


	//----- nvinfo : EIATTR_CUDA_API_VERSION
	.align		4
        /*0000*/ 	.byte	0x04, 0x37
        /*0002*/ 	.short	(.L_155 - .L_154)
.L_154:
        /*0004*/ 	.word	0x00000082


	//----- nvinfo : EIATTR_KPARAM_INFO
	.align		4
.L_155:
        /*0008*/ 	.byte	0x04, 0x17
        /*000a*/ 	.short	(.L_157 - .L_156)
.L_156:
        /*000c*/ 	.word	0x00000000
        /*0010*/ 	.short	0x0008
        /*0012*/ 	.short	0x0030
        /*0014*/ 	.byte	0x00, 0xf5, 0x21, 0x00


	//----- nvinfo : EIATTR_KPARAM_INFO
	.align		4
.L_157:
        /*0018*/ 	.byte	0x04, 0x17
        /*001a*/ 	.short	(.L_159 - .L_158)
.L_158:
        /*001c*/ 	.word	0x00000000
        /*0020*/ 	.short	0x0007
        /*0022*/ 	.short	0x002c
        /*0024*/ 	.byte	0x00, 0xf0, 0x11, 0x00


	//----- nvinfo : EIATTR_KPARAM_INFO
	.align		4
.L_159:
        /*0028*/ 	.byte	0x04, 0x17
        /*002a*/ 	.short	(.L_161 - .L_160)
.L_160:
        /*002c*/ 	.word	0x00000000
        /*0030*/ 	.short	0x0006
        /*0032*/ 	.short	0x0028
        /*0034*/ 	.byte	0x00, 0xf0, 0x11, 0x00


	//----- nvinfo : EIATTR_KPARAM_INFO
	.align		4
.L_161:
        /*0038*/ 	.byte	0x04, 0x17
        /*003a*/ 	.short	(.L_163 - .L_162)
.L_162:
        /*003c*/ 	.word	0x00000000
        /*0040*/ 	.short	0x0005
        /*0042*/ 	.short	0x0024
        /*0044*/ 	.byte	0x00, 0xf0, 0x11, 0x00


	//----- nvinfo : EIATTR_KPARAM_INFO
	.align		4
.L_163:
        /*0048*/ 	.byte	0x04, 0x17
        /*004a*/ 	.short	(.L_165 - .L_164)
.L_164:
        /*004c*/ 	.word	0x00000000
        /*0050*/ 	.short	0x0004
        /*0052*/ 	.short	0x0020
        /*0054*/ 	.byte	0x00, 0xf0, 0x11, 0x00


	//----- nvinfo : EIATTR_KPARAM_INFO
	.align		4
.L_165:
        /*0058*/ 	.byte	0x04, 0x17
        /*005a*/ 	.short	(.L_167 - .L_166)
.L_166:
        /*005c*/ 	.word	0x00000000
        /*0060*/ 	.short	0x0003
        /*0062*/ 	.short	0x0018
        /*0064*/ 	.byte	0x00, 0xf5, 0x21, 0x00


	//----- nvinfo : EIATTR_KPARAM_INFO
	.align		4
.L_167:
        /*0068*/ 	.byte	0x04, 0x17
        /*006a*/ 	.short	(.L_169 - .L_168)
.L_168:
        /*006c*/ 	.word	0x00000000
        /*0070*/ 	.short	0x0002
        /*0072*/ 	.short	0x0010
        /*0074*/ 	.byte	0x00, 0xf5, 0x21, 0x00


	//----- nvinfo : EIATTR_KPARAM_INFO
	.align		4
.L_169:
        /*0078*/ 	.byte	0x04, 0x17
        /*007a*/ 	.short	(.L_171 - .L_170)
.L_170:
        /*007c*/ 	.word	0x00000000
        /*0080*/ 	.short	0x0001
        /*0082*/ 	.short	0x0008
        /*0084*/ 	.byte	0x00, 0xf5, 0x21, 0x00


	//----- nvinfo : EIATTR_KPARAM_INFO
	.align		4
.L_171:
        /*0088*/ 	.byte	0x04, 0x17
        /*008a*/ 	.short	(.L_173 - .L_172)
.L_172:
        /*008c*/ 	.word	0x00000000
        /*0090*/ 	.short	0x0000
        /*0092*/ 	.short	0x0000
        /*0094*/ 	.byte	0x00, 0xf5, 0x21, 0x00


	//----- nvinfo : EIATTR_SPARSE_MMA_MASK
	.align		4
.L_173:
        /*0098*/ 	.byte	0x03, 0x50
        /*009a*/ 	.short	0x0000


	//----- nvinfo : EIATTR_MAXREG_COUNT
	.align		4
        /*009c*/ 	.byte	0x03, 0x1b
        /*009e*/ 	.short	0x00ff


	//----- nvinfo : EIATTR_NUM_BARRIERS
	.align		4
        /*00a0*/ 	.byte	0x02, 0x4c
        /*00a2*/ 	.byte	0x01
	.zero		1


	//----- nvinfo : EIATTR_MERCURY_ISA_VERSION
	.align		4
        /*00a4*/ 	.byte	0x03, 0x5f
        /*00a6*/ 	.short	0x0101


	//----- nvinfo : EIATTR_VRC_CTA_INIT_COUNT
	.align		4
        /*00a8*/ 	.byte	0x02, 0x4a
	.zero		1
	.zero		1


	//----- nvinfo : EIATTR_EXIT_INSTR_OFFSETS
	.align		4
        /*00ac*/ 	.byte	0x04, 0x1c
        /*00ae*/ 	.short	(.L_175 - .L_174)


	//   ....[0]....
.L_174:
        /*00b0*/ 	.word	0x00000030


	//   ....[1]....
        /*00b4*/ 	.word	0x00000070


	//   ....[2]....
        /*00b8*/ 	.word	0x000000d0


	//   ....[3]....
        /*00bc*/ 	.word	0x000032b0


	//   ....[4]....
        /*00c0*/ 	.word	0x00005660


	//   ....[5]....
        /*00c4*/ 	.word	0x00005680


	//----- nvinfo : EIATTR_CRS_STACK_SIZE
	.align		4
.L_175:
        /*00c8*/ 	.byte	0x04, 0x1e
        /*00ca*/ 	.short	(.L_177 - .L_176)
.L_176:
        /*00cc*/ 	.word	0x00000000


	//----- nvinfo : EIATTR_CBANK_PARAM_SIZE
	.align		4
.L_177:
        /*00d0*/ 	.byte	0x03, 0x19
        /*00d2*/ 	.short	0x0038


	//----- nvinfo : EIATTR_PARAM_CBANK
	.align		4
        /*00d4*/ 	.byte	0x04, 0x0a
        /*00d6*/ 	.short	(.L_179 - .L_178)
	.align		4
.L_178:
        /*00d8*/ 	.word	index@(.nv.constant0.ehma_batch_tiled_f32_2x_tile128)
        /*00dc*/ 	.short	0x0380
        /*00de*/ 	.short	0x0038


	//----- nvinfo : EIATTR_SW_WAR
	.align		4
.L_179:
        /*00e0*/ 	.byte	0x04, 0x36
        /*00e2*/ 	.short	(.L_181 - .L_180)
.L_180:
        /*00e4*/ 	.word	0x00000008
.L_181:


//--------------------- .nv.info.ehma_multi_series_one_param_f32 --------------------------
	.section	.nv.info.ehma_multi_series_one_param_f32,"",@"SHT_CUDA_INFO"
	.sectionflags	@""
	.align	4


	//----- nvinfo : EIATTR_CUDA_API_VERSION
	.align		4
        /*0000*/ 	.byte	0x04, 0x37
        /*0002*/ 	.short	(.L_183 - .L_182)
.L_182:
        /*0004*/ 	.word	0x00000082


	//----- nvinfo : EIATTR_KPARAM_INFO
	.align		4
.L_183:
        /*0008*/ 	.byte	0x04, 0x17
        /*000a*/ 	.short	(.L_185 - .L_184)
.L_184:
        /*000c*/ 	.word	0x00000000
        /*0010*/ 	.short	0x0006
        /*0012*/ 	.short	0x0028
        /*0014*/ 	.byte	0x00, 0xf5, 0x21, 0x00


	//----- nvinfo : EIATTR_KPARAM_INFO
	.align		4
.L_185:
        /*0018*/ 	.byte	0x04, 0x17
        /*001a*/ 	.short	(.L_187 - .L_186)
.L_186:
        /*001c*/ 	.word	0x00000000
        /*0020*/ 	.short	0x0005
        /*0022*/ 	.short	0x0020
        /*0024*/ 	.byte	0x00, 0xf5, 0x21, 0x00


	//----- nvinfo : EIATTR_KPARAM_INFO
	.align		4
.L_187:
        /*0028*/ 	.byte	0x04, 0x17
        /*002a*/ 	.short	(.L_189 - .L_188)
.L_188:
        /*002c*/ 	.word	0x00000000
        /*0030*/ 	.short	0x0004
        /*0032*/ 	.short	0x0018
        /*0034*/ 	.byte	0x00, 0xf0, 0x11, 0x00


	//----- nvinfo : EIATTR_KPARAM_INFO
	.align		4
.L_189:
        /*0038*/ 	.byte	0x04, 0x17
        /*003a*/ 	.short	(.L_191 - .L_190)
.L_190:
        /*003c*/ 	.word	0x00000000
        /*0040*/ 	.short	0x0003
        /*0042*/ 	.short	0x0014
        /*0044*/ 	.byte	0x00, 0xf0, 0x11, 0x00


	//----- nvinfo : EIATTR_KPARAM_INFO
	.align		4
.L_191:
        /*0048*/ 	.byte	0x04, 0x17
        /*004a*/ 	.short	(.L_193 - .L_192)
.L_192:
        /*004c*/ 	.word	0x00000000
        /*0050*/ 	.short	0x0002
        /*0052*/ 	.short	0x0010
        /*0054*/ 	.byte	0x00, 0xf0, 0x11, 0x00


	//----- nvinfo : EIATTR_KPARAM_INFO
	.align		4
.L_193:
        /*0058*/ 	.byte	0x04, 0x17
        /*005a*/ 	.short	(.L_195 - .L_194)
.L_194:
        /*005c*/ 	.word	0x00000000
        /*0060*/ 	.short	0x0001
        /*0062*/ 	.short	0x0008
        /*0064*/ 	.byte	0x00, 0xf5, 0x21, 0x00


	//----- nvinfo : EIATTR_KPARAM_INFO
	.align		4
.L_195:
        /*0068*/ 	.byte	0x04, 0x17
        /*006a*/ 	.short	(.L_197 - .L_196)
.L_196:
        /*006c*/ 	.word	0x00000000
        /*0070*/ 	.short	0x0000
        /*0072*/ 	.short	0x0000
        /*0074*/ 	.byte	0x00, 0xf5, 0x21, 0x00


	//----- nvinfo : EIATTR_SPARSE_MMA_MASK
	.align		4
.L_197:
        /*0078*/ 	.byte	0x03, 0x50
        /*007a*/ 	.short	0x0000


	//----- nvinfo : EIATTR_MAXREG_COUNT
	.align		4
        /*007c*/ 	.byte	0x03, 0x1b
        /*007e*/ 	.short	0x00ff


	//----- nvinfo : EIATTR_NUM_BARRIERS
	.align		4
        /*0080*/ 	.byte	0x02, 0x4c
        /*0082*/ 	.byte	0x01
	.zero		1


	//----- nvinfo : EIATTR_MERCURY_ISA_VERSION
	.align		4
        /*0084*/ 	.byte	0x03, 0x5f
        /*0086*/ 	.short	0x0101


	//----- nvinfo : EIATTR_UNUSED_LOAD_BYTE_OFFSET
	.align		4
        /*0088*/ 	.byte	0x04, 0x44
        /*008a*/ 	.short	(.L_199 - .L_198)


	//   ....[0]....
.L_198:
        /*008c*/ 	.word	0x000014e0
        /*0090*/ 	.word	0x00000fff


	//   ....[1]....
        /*0094*/ 	.word	0x00002020
        /*0098*/ 	.word	0x00000fff


	//----- nvinfo : EIATTR_VRC_CTA_INIT_COUNT
	.align		4
.L_199:
        /*009c*/ 	.byte	0x02, 0x4a
	.zero		1
	.zero		1


	//----- nvinfo : EIATTR_EXIT_INSTR_OFFSETS
	.align		4
        /*00a0*/ 	.byte	0x04, 0x1c
        /*00a2*/ 	.short	(.L_201 - .L_200)


	//   ....[0]....
.L_200:
        /*00a4*/ 	.word	0x00000190


	//   ....[1]....
        /*00a8*/ 	.word	0x00000210


	//   ....[2]....
        /*00ac*/ 	.word	0x00001660


	//   ....[3]....
        /*00b0*/ 	.word	0x00002120


	//----- nvinfo : EIATTR_CRS_STACK_SIZE
	.align		4
.L_201:
        /*00b4*/ 	.byte	0x04, 0x1e
        /*00b6*/ 	.short	(.L_203 - .L_202)
.L_202:
        /*00b8*/ 	.word	0x00000000


	//----- nvinfo : EIATTR_CBANK_PARAM_SIZE
	.align		4
.L_203:
        /*00bc*/ 	.byte	0x03, 0x19
        /*00be*/ 	.short	0x0030


	//----- nvinfo : EIATTR_PARAM_CBANK
	.align		4
        /*00c0*/ 	.byte	0x04, 0x0a
        /*00c2*/ 	.short	(.L_205 - .L_204)
	.align		4
.L_204:
        /*00c4*/ 	.word	index@(.nv.constant0.ehma_multi_series_one_param_f32)
        /*00c8*/ 	.short	0x0380
        /*00ca*/ 	.short	0x0030


	//----- nvinfo : EIATTR_SW_WAR
	.align		4
.L_205:
        /*00cc*/ 	.byte	0x04, 0x36
        /*00ce*/ 	.short	(.L_207 - .L_206)
.L_206:
        /*00d0*/ 	.word	0x00000008
.L_207:


//--------------------- .nv.info.ehma_batch_f32   --------------------------
	.section	.nv.info.ehma_batch_f32,"",@"SHT_CUDA_INFO"
	.sectionflags	@""
	.align	4


	//----- nvinfo : EIATTR_CUDA_API_VERSION
	.align		4
        /*0000*/ 	.byte	0x04, 0x37
        /*0002*/ 	.short	(.L_209 - .L_208)
.L_208:
        /*0004*/ 	.word	0x00000082


	//----- nvinfo : EIATTR_KPARAM_INFO
	.align		4
.L_209:
        /*0008*/ 	.byte	0x04, 0x17
        /*000a*/ 	.short	(.L_211 - .L_210)
.L_210:
        /*000c*/ 	.word	0x00000000
        /*0010*/ 	.short	0x0006
        /*0012*/ 	.short	0x0028
        /*0014*/ 	.byte	0x00, 0xf5, 0x21, 0x00


	//----- nvinfo : EIATTR_KPARAM_INFO
	.align		4
.L_211:
        /*0018*/ 	.byte	0x04, 0x17
        /*001a*/ 	.short	(.L_213 - .L_212)
.L_212:
        /*001c*/ 	.word	0x00000000
        /*0020*/ 	.short	0x0005
        /*0022*/ 	.short	0x0020
        /*0024*/ 	.byte	0x00, 0xf0, 0x11, 0x00


	//----- nvinfo : EIATTR_KPARAM_INFO
	.align		4
.L_213:
        /*0028*/ 	.byte	0x04, 0x17
        /*002a*/ 	.short	(.L_215 - .L_214)
.L_214:
        /*002c*/ 	.word	0x00000000
        /*0030*/ 	.short	0x0004
        /*0032*/ 	.short	0x001c
        /*0034*/ 	.byte	0x00, 0xf0, 0x11, 0x00


	//----- nvinfo : EIATTR_KPARAM_INFO
	.align		4
.L_215:
        /*0038*/ 	.byte	0x04, 0x17
        /*003a*/ 	.short	(.L_217 - .L_216)
.L_216:
        /*003c*/ 	.word	0x00000000
        /*0040*/ 	.short	0x0003
        /*0042*/ 	.short	0x0018
        /*0044*/ 	.byte	0x00, 0xf0, 0x11, 0x00


	//----- nvinfo : EIATTR_KPARAM_INFO
	.align		4
.L_217:
        /*0048*/ 	.byte	0x04, 0x17
        /*004a*/ 	.short	(.L_219 - .L_218)
.L_218:
        /*004c*/ 	.word	0x00000000
        /*0050*/ 	.short	0x0002
        /*0052*/ 	.short	0x0010
        /*0054*/ 	.byte	0x00, 0xf5, 0x21, 0x00


	//----- nvinfo : EIATTR_KPARAM_INFO
	.align		4
.L_219:
        /*0058*/ 	.byte	0x04, 0x17
        /*005a*/ 	.short	(.L_221 - .L_220)
.L_220:
        /*005c*/ 	.word	0x00000000
        /*0060*/ 	.short	0x0001
        /*0062*/ 	.short	0x0008
        /*0064*/ 	.byte	0x00, 0xf5, 0x21, 0x00


	//----- nvinfo : EIATTR_KPARAM_INFO
	.align		4
.L_221:
        /*0068*/ 	.byte	0x04, 0x17
        /*006a*/ 	.short	(.L_223 - .L_222)
.L_222:
        /*006c*/ 	.word	0x00000000
        /*0070*/ 	.short	0x0000
        /*0072*/ 	.short	0x0000
        /*0074*/ 	.byte	0x00, 0xf5, 0x21, 0x00


	//----- nvinfo : EIATTR_SPARSE_MMA_MASK
	.align		4
.L_223:
        /*0078*/ 	.byte	0x03, 0x50
        /*007a*/ 	.short	0x0000


	//----- nvinfo : EIATTR_MAXREG_COUNT
	.align		4
        /*007c*/ 	.byte	0x03, 0x1b
        /*007e*/ 	.short	0x00ff


	//----- nvinfo : EIATTR_NUM_BARRIERS
	.align		4
        /*0080*/ 	.byte	0x02, 0x4c
        /*0082*/ 	.byte	0x01
	.zero		1


	//----- nvinfo : EIATTR_MERCURY_ISA_VERSION
	.align		4
        /*0084*/ 	.byte	0x03, 0x5f
        /*0086*/ 	.short	0x0101


	//----- nvinfo : EIATTR_UNUSED_LOAD_BYTE_OFFSET
	.align		4
        /*0088*/ 	.byte	0x04, 0x44
        /*008a*/ 	.short	(.L_225 - .L_224)


	//   ....[0]....
.L_224:
        /*008c*/ 	.word	0x000017e0
        /*0090*/ 	.word	0x00000fff


	//----- nvinfo : EIATTR_VRC_CTA_INIT_COUNT
	.align		4
.L_225:
        /*0094*/ 	.byte	0x02, 0x4a
	.zero		1
	.zero		1


	//----- nvinfo : EIATTR_EXIT_INSTR_OFFSETS
	.align		4
        /*0098*/ 	.byte	0x04, 0x1c
        /*009a*/ 	.short	(.L_227 - .L_226)


	//   ....[0]....
.L_226:
        /*009c*/ 	.word	0x00000040


	//   ....[1]....
        /*00a0*/ 	.word	0x000000e0


	//   ....[2]....
        /*00a4*/ 	.word	0x000005d0


	//   ....[3]....
        /*00a8*/ 	.word	0x00001950


	//----- nvinfo : EIATTR_CRS_STACK_SIZE
	.align		4
.L_227:
        /*00ac*/ 	.byte	0x04, 0x1e
        /*00ae*/ 	.short	(.L_229 - .L_228)
.L_228:
        /*00b0*/ 	.word	0x00000000


	//----- nvinfo : EIATTR_CBANK_PARAM_SIZE
	.align		4
.L_229:
        /*00b4*/ 	.byte	0x03, 0x19
        /*00b6*/ 	.short	0x0030


	//----- nvinfo : EIATTR_PARAM_CBANK
	.align		4
        /*00b8*/ 	.byte	0x04, 0x0a
        /*00ba*/ 	.short	(.L_231 - .L_230)
	.align		4
.L_230:
        /*00bc*/ 	.word	index@(.nv.constant0.ehma_batch_f32)
        /*00c0*/ 	.short	0x0380
        /*00c2*/ 	.short	0x0030


	//----- nvinfo : EIATTR_SW_WAR
	.align		4
.L_231:
        /*00c4*/ 	.byte	0x04, 0x36
        /*00c6*/ 	.short	(.L_233 - .L_232)
.L_232:
        /*00c8*/ 	.word	0x00000008
.L_233:


//--------------------- .nv.callgraph             --------------------------
	.section	.nv.callgraph,"",@"SHT_CUDA_CALLGRAPH"
	.align	4
	.sectionentsize	8
	.align		4
        /*0000*/ 	.word	0x00000000
	.align		4
        /*0004*/ 	.word	0xffffffff
	.align		4
        /*0008*/ 	.word	0x00000000
	.align		4
        /*000c*/ 	.word	0xfffffffe
	.align		4
        /*0010*/ 	.word	0x00000000
	.align		4
        /*0014*/ 	.word	0xfffffffd
	.align		4
        /*0018*/ 	.word	0x00000000
	.align		4
        /*001c*/ 	.word	0xfffffffc


//--------------------- .text.ehma_ms1p_tiled_f32_tx128_ty4 --------------------------
	.section	.text.ehma_ms1p_tiled_f32_tx128_ty4,"ax",@progbits
	.align	128
        .global         ehma_ms1p_tiled_f32_tx128_ty4
        .type           ehma_ms1p_tiled_f32_tx128_ty4,@function
        .size           ehma_ms1p_tiled_f32_tx128_ty4,(.L_x_405 - ehma_ms1p_tiled_f32_tx128_ty4)
        .other          ehma_ms1p_tiled_f32_tx128_ty4,@"STO_CUDA_ENTRY STV_DEFAULT"
ehma_ms1p_tiled_f32_tx128_ty4:
.text.ehma_ms1p_tiled_f32_tx128_ty4:
[----:B------:R-:W-:Y:S01]  /*0000*/  LDC R1, c[0x0][0x37c] ;  /* 0x0000df00ff017b82 */ /* 0x000fe20000000800 */
[----:B------:R-:W0:Y:S07]  /*0010*/  S2R R4, SR_CTAID.X ;  /* 0x0000000000047919 */ /* 0x000e2e0000002500 */
[----:B------:R-:W1:Y:S08]  /*0020*/  S2UR UR4, SR_CTAID.Y ;  /* 0x00000000000479c3 */ /* 0x000e700000002600 */
[----:B------:R-:W2:Y:S01]  /*0030*/  LDC.64 R12, c[0x0][0x398] ;  /* 0x0000e600ff0c7b82 */ /* 0x000ea20000000a00 */
[----:B-1----:R-:W-:Y:S01]  /*0040*/  USHF.L.U32 UR4, UR4, 0x2, URZ ;  /* 0x0000000204047899 */ /* 0x002fe200080006ff */
[----:B0-----:R-:W-:-:S05]  /*0050*/  IMAD.SHL.U32 R4, R4, 0x80, RZ ;  /* 0x0000008004047824 */ /* 0x001fca00078e00ff */
[----:B--2---:R-:W-:-:S04]  /*0060*/  ISETP.LE.AND P0, PT, R12, UR4, PT ;  /* 0x000000040c007c0c */ /* 0x004fc8000bf03270 */
[----:B------:R-:W-:-:S13]  /*0070*/  ISETP.GE.OR P0, PT, R4, R13, P0 ;  /* 0x0000000d0400720c */ /* 0x000fda0000706670 */
[----:B------:R-:W-:Y:S05]  /*0080*/  @P0 EXIT ;  /* 0x000000000000094d */ /* 0x000fea0003800000 */
[----:B------:R-:W0:Y:S01]  /*0090*/  LDCU UR10, c[0x0][0x388] ;  /* 0x00007100ff0a77ac */ /* 0x000e220008000800 */
[----:B------:R-:W1:Y:S01]  /*00a0*/  LDC R14, c[0x0][0x390] ;  /* 0x0000e400ff0e7b82 */ /* 0x000e620000000800 */
[----:B------:R-:W-:Y:S01]  /*00b0*/  BSSY.RECONVERGENT B0, `(.L_x_0) ;  /* 0x0000107000007945 */ /* 0x000fe20003800200 */
[----:B------:R-:W2:Y:S01]  /*00c0*/  LDCU UR7, c[0x0][0x360] ;  /* 0x00006c00ff0777ac */ /* 0x000ea20008000800 */
[----:B------:R-:W3:Y:S05]  /*00d0*/  LDCU.64 UR8, c[0x0][0x358] ;  /* 0x00006b00ff0877ac */ /* 0x000eea0008000a00 */
[----:B------:R-:W2:Y:S01]  /*00e0*/  LDC R10, c[0x0][0x364] ;  /* 0x0000d900ff0a7b82 */ /* 0x000ea20000000800 */
[----:B0-----:R-:W-:Y:S01]  /*00f0*/  ULOP3.LUT UP0, URZ, UR10, 0xf, URZ, 0xc0, !UPT ;  /* 0x0000000f0aff7892 */ /* 0x001fe2000f80c0ff */
[C---:B-1----:R-:W-:Y:S01]  /*0100*/  LEA R5, R14.reuse, 0xf, 0x2 ;  /* 0x0000000f0e057811 */ /* 0x042fe200078e10ff */
[----:B------:R-:W-:-:S03]  /*0110*/  VIADD R7, R14, 0x7f ;  /* 0x0000007f0e077836 */ /* 0x000fc60000000000 */
[----:B------:R-:W-:Y:S01]  /*0120*/  LOP3.LUT R5, R5, 0xfffffff0, RZ, 0xc0, !PT ;  /* 0xfffffff005057812 */ /* 0x000fe200078ec0ff */
[----:B--2---:R-:W-:-:S03]  /*0130*/  IMAD R15, R10, UR7, RZ ;  /* 0x000000070a0f7c24 */ /* 0x004fc6000f8e02ff */
[----:B---3--:R-:W-:Y:S05]  /*0140*/  BRA.U UP0, `(.L_x_1) ;  /* 0x0000000900987547 */ /* 0x008fea000b800000 */
[----:B------:R-:W0:Y:S01]  /*0150*/  S2R R3, SR_TID.Y ;  /* 0x0000000000037919 */ /* 0x000e220000002200 */
[----:B------:R-:W-:Y:S01]  /*0160*/  SHF.R.S32.HI R6, RZ, 0x2, R14 ;  /* 0x00000002ff067819 */ /* 0x000fe2000001140e */
[----:B------:R-:W-:Y:S01]  /*0170*/  BSSY.RECONVERGENT B1, `(.L_x_2) ;  /* 0x000005b000017945 */ /* 0x000fe20003800200 */
[----:B------:R-:W0:Y:S02]  /*0180*/  S2R R0, SR_TID.X ;  /* 0x0000000000007919 */ /* 0x000e240000002100 */
[----:B0-----:R-:W-:-:S05]  /*0190*/  IMAD R2, R3, UR7, R0 ;  /* 0x0000000703027c24 */ /* 0x001fca000f8e0200 */
[----:B------:R-:W-:-:S13]  /*01a0*/  ISETP.GE.AND P0, PT, R2, R6, PT ;  /* 0x000000060200720c */ /* 0x000fda0003f06270 */
[----:B------:R-:W-:Y:S05]  /*01b0*/  @P0 BRA `(.L_x_3) ;  /* 0x0000000400580947 */ /* 0x000fea0003800000 */
[----:B------:R-:W0:Y:S01]  /*01c0*/  I2F.U32.RP R18, R15 ;  /* 0x0000000f00127306 */ /* 0x000e220000209000 */
[C---:B------:R-:W-:Y:S01]  /*01d0*/  IMAD.IADD R11, R15.reuse, 0x1, R2 ;  /* 0x000000010f0b7824 */ /* 0x040fe200078e0202 */
[----:B------:R-:W-:Y:S01]  /*01e0*/  ISETP.NE.U32.AND P2, PT, R15, RZ, PT ;  /* 0x000000ff0f00720c */ /* 0x000fe20003f45070 */
[----:B------:R-:W-:Y:S01]  /*01f0*/  IMAD.MOV R19, RZ, RZ, -R15 ;  /* 0x000000ffff137224 */ /* 0x000fe200078e0a0f */
[----:B------:R-:W-:Y:S02]  /*0200*/  BSSY.RECONVERGENT B2, `(.L_x_4) ;  /* 0x0000031000027945 */ /* 0x000fe40003800200 */
[----:B------:R-:W-:Y:S02]  /*0210*/  ISETP.GE.U32.AND P0, PT, R11, R6, PT ;  /* 0x000000060b00720c */ /* 0x000fe40003f06070 */
[----:B------:R-:W-:Y:S02]  /*0220*/  VIMNMX.U32 R16, PT, PT, R6, R11, !PT ;  /* 0x0000000b06107248 */ /* 0x000fe40007fe0000 */
[----:B------:R-:W-:-:S04]  /*0230*/  SEL R17, RZ, 0x1, P0 ;  /* 0x00000001ff117807 */ /* 0x000fc80000000000 */
[----:B------:R-:W-:Y:S01]  /*0240*/  IADD3 R16, PT, PT, R16, -R11, -R17 ;  /* 0x8000000b10107210 */ /* 0x000fe20007ffe811 */
[----:B0-----:R-:W0:Y:S02]  /*0250*/  MUFU.RCP R18, R18 ;  /* 0x0000001200127308 */ /* 0x001e240000001000 */
[----:B0-----:R-:W-:-:S06]  /*0260*/  IADD3 R8, PT, PT, R18, 0xffffffe, RZ ;  /* 0x0ffffffe12087810 */ /* 0x001fcc0007ffe0ff */
[----:B------:R0:W1:Y:S02]  /*0270*/  F2I.FTZ.U32.TRUNC.NTZ R9, R8 ;  /* 0x0000000800097305 */ /* 0x000064000021f000 */
[----:B0-----:R-:W-:Y:S02]  /*0280*/  HFMA2 R8, -RZ, RZ, 0, 0 ;  /* 0x00000000ff087431 */ /* 0x001fe400000001ff */
[----:B-1----:R-:W-:-:S04]  /*0290*/  IMAD R19, R19, R9, RZ ;  /* 0x0000000913137224 */ /* 0x002fc800078e02ff */
[----:B------:R-:W-:-:S06]  /*02a0*/  IMAD.HI.U32 R9, R9, R19, R8 ;  /* 0x0000001309097227 */ /* 0x000fcc00078e0008 */
[----:B------:R-:W-:-:S04]  /*02b0*/  IMAD.HI.U32 R8, R9, R16, RZ ;  /* 0x0000001009087227 */ /* 0x000fc800078e00ff */
[----:B------:R-:W-:-:S04]  /*02c0*/  IMAD.MOV R9, RZ, RZ, -R8 ;  /* 0x000000ffff097224 */ /* 0x000fc800078e0a08 */
[----:B------:R-:W-:-:S05]  /*02d0*/  IMAD R16, R15, R9, R16 ;  /* 0x000000090f107224 */ /* 0x000fca00078e0210 */
[----:B------:R-:W-:-:S13]  /*02e0*/  ISETP.GE.U32.AND P0, PT, R16, R15, PT ;  /* 0x0000000f1000720c */ /* 0x000fda0003f06070 */
[----:B------:R-:W-:Y:S01]  /*02f0*/  @P0 IMAD.IADD R16, R16, 0x1, -R15 ;  /* 0x0000000110100824 */ /* 0x000fe200078e0a0f */
[----:B------:R-:W-:-:S04]  /*0300*/  @P0 IADD3 R8, PT, PT, R8, 0x1, RZ ;  /* 0x0000000108080810 */ /* 0x000fc80007ffe0ff */
[----:B------:R-:W-:-:S13]  /*0310*/  ISETP.GE.U32.AND P1, PT, R16, R15, PT ;  /* 0x0000000f1000720c */ /* 0x000fda0003f26070 */
[----:B------:R-:W-:Y:S01]  /*0320*/  @P1 VIADD R8, R8, 0x1 ;  /* 0x0000000108081836 */ /* 0x000fe20000000000 */
[----:B------:R-:W-:-:S04]  /*0330*/  @!P2 LOP3.LUT R8, RZ, R15, RZ, 0x33, !PT ;  /* 0x0000000fff08a212 */ /* 0x000fc800078e33ff */
[----:B------:R-:W-:-:S04]  /*0340*/  IADD3 R8, PT, PT, R17, R8, RZ ;  /* 0x0000000811087210 */ /* 0x000fc80007ffe0ff */
[C---:B------:R-:W-:Y:S02]  /*0350*/  LOP3.LUT R9, R8.reuse, 0x3, RZ, 0xc0, !PT ;  /* 0x0000000308097812 */ /* 0x040fe400078ec0ff */
[----:B------:R-:W-:Y:S02]  /*0360*/  ISETP.GE.U32.AND P0, PT, R8, 0x3, PT ;  /* 0x000000030800780c */ /* 0x000fe40003f06070 */
[----:B------:R-:W-:-:S13]  /*0370*/  ISETP.NE.AND P1, PT, R9, 0x3, PT ;  /* 0x000000030900780c */ /* 0x000fda0003f25270 */
[----:B------:R-:W-:Y:S05]  /*0380*/  @!P1 BRA `(.L_x_5) ;  /* 0x0000000000609947 */ /* 0x000fea0003800000 */
[----:B------:R-:W0:Y:S01]  /*0390*/  S2UR UR6, SR_CgaCtaId ;  /* 0x00000000000679c3 */ /* 0x000e220000008800 */
[----:B------:R-:W1:Y:S01]  /*03a0*/  LDCU UR11, c[0x0][0x38c] ;  /* 0x00007180ff0b77ac */ /* 0x000e620008000800 */
[----:B------:R-:W-:Y:S01]  /*03b0*/  VIADD R11, R8, 0x1 ;  /* 0x00000001080b7836 */ /* 0x000fe20000000000 */
[----:B------:R-:W-:Y:S01]  /*03c0*/  MOV R8, R0 ;  /* 0x0000000000087202 */ /* 0x000fe20000000f00 */
[----:B------:R-:W-:Y:S01]  /*03d0*/  IMAD.MOV.U32 R9, RZ, RZ, RZ ;  /* 0x000000ffff097224 */ /* 0x000fe200078e00ff */
[----:B------:R-:W-:Y:S02]  /*03e0*/  UMOV UR5, 0x400 ;  /* 0x0000040000057882 */ /* 0x000fe40000000000 */
[----:B------:R-:W-:Y:S01]  /*03f0*/  LOP3.LUT R11, R11, 0x3, RZ, 0xc0, !PT ;  /* 0x000000030b0b7812 */ /* 0x000fe200078ec0ff */
[----:B------:R-:W-:-:S03]  /*0400*/  IMAD.WIDE.U32 R8, R3, UR7, R8 ;  /* 0x0000000703087c25 */ /* 0x000fc6000f8e0008 */
[C---:B------:R-:W-:Y:S01]  /*0410*/  IADD3 R21, PT, PT, -R11.reuse, RZ, RZ ;  /* 0x000000ff0b157210 */ /* 0x040fe20007ffe1ff */
[----:B------:R-:W-:Y:S01]  /*0420*/  IMAD R17, R11, R10, R3 ;  /* 0x0000000a0b117224 */ /* 0x000fe200078e0203 */
[----:B------:R-:W-:-:S04]  /*0430*/  LEA R18, P1, R8, UR10, 0x4 ;  /* 0x0000000a08127c11 */ /* 0x000fc8000f8220ff */
[----:B-1----:R-:W-:Y:S01]  /*0440*/  LEA.HI.X R19, R8, UR11, R9, 0x4, P1 ;  /* 0x0000000b08137c11 */ /* 0x002fe200088f2409 */
[----:B0-----:R-:W-:-:S06]  /*0450*/  ULEA UR5, UR6, UR5, 0x18 ;  /* 0x0000000506057291 */ /* 0x001fcc000f8ec0ff */
[----:B------:R-:W-:Y:S01]  /*0460*/  LEA R20, R2, UR5, 0x4 ;  /* 0x0000000502147c11 */ /* 0x000fe2000f8e20ff */
[----:B------:R-:W-:-:S07]  /*0470*/  IMAD R2, R17, UR7, R0 ;  /* 0x0000000711027c24 */ /* 0x000fce000f8e0200 */
.L_x_6:
[----:B------:R-:W-:Y:S01]  /*0480*/  IMAD.MOV.U32 R16, RZ, RZ, R18 ;  /* 0x000000ffff107224 */ /* 0x000fe200078e0012 */
[----:B------:R-:W-:-:S05]  /*0490*/  MOV R17, R19 ;  /* 0x0000001300117202 */ /* 0x000fca0000000f00 */
[----:B------:R-:W2:Y:S01]  /*04a0*/  LDG.E.128 R8, desc[UR8][R16.64] ;  /* 0x0000000810087981 */ /* 0x000ea2000c1e1d00 */
[----:B------:R-:W-:Y:S02]  /*04b0*/  VIADD R21, R21, 0x1 ;  /* 0x0000000115157836 */ /* 0x000fe40000000000 */
[----:B------:R-:W-:-:S03]  /*04c0*/  IMAD.WIDE.U32 R18, R15, 0x10, R16 ;  /* 0x000000100f127825 */ /* 0x000fc600078e0010 */
[----:B------:R-:W-:Y:S01]  /*04d0*/  ISETP.NE.AND P1, PT, R21, RZ, PT ;  /* 0x000000ff1500720c */ /* 0x000fe20003f25270 */
[----:B--2---:R0:W-:Y:S02]  /*04e0*/  STS.128 [R20], R8 ;  /* 0x0000000814007388 */ /* 0x0041e40000000c00 */
[----:B0-----:R-:W-:-:S10]  /*04f0*/  LEA R20, R15, R20, 0x4 ;  /* 0x000000140f147211 */ /* 0x001fd400078e20ff */
[----:B------:R-:W-:Y:S05]  /*0500*/  @P1 BRA `(.L_x_6) ;  /* 0xfffffffc00dc1947 */ /* 0x000fea000383ffff */
.L_x_5:
[----:B------:R-:W-:Y:S05]  /*0510*/  BSYNC.RECONVERGENT B2 ;  /* 0x0000000000027941 */ /* 0x000fea0003800200 */
.L_x_4:
[----:B------:R-:W-:Y:S05]  /*0520*/  @!P0 BRA `(.L_x_3) ;  /* 0x00000000007c8947 */ /* 0x000fea0003800000 */
[----:B------:R-:W0:Y:S01]  /*0530*/  S2UR UR6, SR_CgaCtaId ;  /* 0x00000000000679c3 */ /* 0x000e220000008800 */
[----:B------:R-:W-:Y:S01]  /*0540*/  UMOV UR5, 0x400 ;  /* 0x0000040000057882 */ /* 0x000fe20000000000 */
[C-C-:B------:R-:W-:Y:S01]  /*0550*/  IMAD R23, R15.reuse, 0x2, R2.reuse ;  /* 0x000000020f177824 */ /* 0x140fe200078e0202 */
[C---:B------:R-:W-:Y:S01]  /*0560*/  IADD3 R20, PT, PT, R15.reuse, R2, RZ ;  /* 0x000000020f147210 */ /* 0x040fe20007ffe0ff */
[----:B------:R-:W-:-:S04]  /*0570*/  IMAD R22, R15, 0x3, R2 ;  /* 0x000000030f167824 */ /* 0x000fc800078e0202 */
[----:B------:R-:W1:Y:S01]  /*0580*/  LDC.64 R24, c[0x0][0x388] ;  /* 0x0000e200ff187b82 */ /* 0x000e620000000a00 */
[----:B0-----:R-:W-:-:S06]  /*0590*/  ULEA UR5, UR6, UR5, 0x18 ;  /* 0x0000000506057291 */ /* 0x001fcc000f8ec0ff */
[----:B------:R-:W-:-:S07]  /*05a0*/  LEA R21, R2, UR5, 0x4 ;  /* 0x0000000502157c11 */ /* 0x000fce000f8e20ff */
.L_x_7:
[----:B01----:R-:W-:-:S04]  /*05b0*/  IMAD.WIDE.U32 R26, R2, 0x10, R24 ;  /* 0x00000010021a7825 */ /* 0x003fc800078e0018 */
[----:B------:R-:W-:Y:S01]  /*05c0*/  IMAD.WIDE.U32 R16, R20, 0x10, R24 ;  /* 0x0000001014107825 */ /* 0x000fe200078e0018 */
[----:B------:R-:W2:Y:S05]  /*05d0*/  LDG.E.128 R8, desc[UR8][R26.64] ;  /* 0x000000081a087981 */ /* 0x000eaa000c1e1d00 */
[----:B------:R-:W3:Y:S01]  /*05e0*/  LDG.E.128 R16, desc[UR8][R16.64] ;  /* 0x0000000810107981 */ /* 0x000ee2000c1e1d00 */
[----:B------:R-:W-:-:S03]  /*05f0*/  IMAD R28, R15, 0x10, R21 ;  /* 0x000000100f1c7824 */ /* 0x000fc600078e0215 */
[----:B--2---:R0:W-:Y:S04]  /*0600*/  STS.128 [R21], R8 ;  /* 0x0000000815007388 */ /* 0x0041e80000000c00 */
[----:B---3--:R1:W-:Y:S01]  /*0610*/  STS.128 [R28], R16 ;  /* 0x000000101c007388 */ /* 0x0083e20000000c00 */
[----:B0-----:R-:W-:-:S04]  /*0620*/  IMAD.WIDE.U32 R8, R23, 0x10, R24 ;  /* 0x0000001017087825 */ /* 0x001fc800078e0018 */
[----:B-1----:R-:W-:Y:S02]  /*0630*/  IMAD.WIDE.U32 R16, R22, 0x10, R24 ;  /* 0x0000001016107825 */ /* 0x002fe400078e0018 */
[----:B------:R-:W2:Y:S04]  /*0640*/  LDG.E.128 R8, desc[UR8][R8.64] ;  /* 0x0000000808087981 */ /* 0x000ea8000c1e1d00 */
[----:B------:R-:W3:Y:S01]  /*0650*/  LDG.E.128 R16, desc[UR8][R16.64] ;  /* 0x0000000810107981 */ /* 0x000ee2000c1e1d00 */
[C---:B------:R-:W-:Y:S01]  /*0660*/  LEA R29, R15.reuse, R21, 0x5 ;  /* 0x000000150f1d7211 */ /* 0x040fe200078e28ff */
[C---:B------:R-:W-:Y:S01]  /*0670*/  IMAD R26, R15.reuse, 0x30, R21 ;  /* 0x000000300f1a7824 */ /* 0x040fe200078e0215 */
[C---:B------:R-:W-:Y:S01]  /*0680*/  IADD3 R2, PT, PT, R15.reuse, R2, R15 ;  /* 0x000000020f027210 */ /* 0x040fe20007ffe00f */
[C---:B------:R-:W-:Y:S01]  /*0690*/  IMAD R23, R15.reuse, 0x4, R23 ;  /* 0x000000040f177824 */ /* 0x040fe200078e0217 */
[C---:B------:R-:W-:Y:S01]  /*06a0*/  LEA R22, R15.reuse, R22, 0x2 ;  /* 0x000000160f167211 */ /* 0x040fe200078e10ff */
[C---:B------:R-:W-:Y:S01]  /*06b0*/  IMAD R20, R15.reuse, 0x4, R20 ;  /* 0x000000040f147824 */ /* 0x040fe200078e0214 */
[----:B------:R-:W-:-:S02]  /*06c0*/  IADD3 R2, PT, PT, R15, R2, R15 ;  /* 0x000000020f027210 */ /* 0x000fc40007ffe00f */
[----:B------:R-:W-:Y:S02]  /*06d0*/  LEA R21, R15, R21, 0x6 ;  /* 0x000000150f157211 */ /* 0x000fe400078e30ff */
[----:B------:R-:W-:Y:S01]  /*06e0*/  ISETP.GE.AND P0, PT, R2, R6, PT ;  /* 0x000000060200720c */ /* 0x000fe20003f06270 */
[----:B--2---:R0:W-:Y:S04]  /*06f0*/  STS.128 [R29], R8 ;  /* 0x000000081d007388 */ /* 0x0041e80000000c00 */
[----:B---3--:R0:W-:Y:S08]  /*0700*/  STS.128 [R26], R16 ;  /* 0x000000101a007388 */ /* 0x0081f00000000c00 */
[----:B------:R-:W-:Y:S05]  /*0710*/  @!P0 BRA `(.L_x_7) ;  /* 0xfffffffc00a48947 */ /* 0x000fea000383ffff */
.L_x_3:
[----:B------:R-:W-:Y:S05]  /*0720*/  BSYNC.RECONVERGENT B1 ;  /* 0x0000000000017941 */ /* 0x000fea0003800200 */
.L_x_2:
[----:B------:R-:W-:Y:S02]  /*0730*/  LOP3.LUT P0, RZ, R0, R3, RZ, 0xfc, !PT ;  /* 0x0000000300ff7212 */ /* 0x000fe4000780fcff */
[----:B------:R-:W-:-:S04]  /*0740*/  LOP3.LUT P1, R2, R14, 0x3, RZ, 0xc0, !PT ;  /* 0x000000030e027812 */ /* 0x000fc8000782c0ff */
[----:B------:R-:W-:-:S13]  /*0750*/  PLOP3.LUT P0, PT, P0, P1, PT, 0xf2, 0x2f ;  /* 0x00000000002f781c */ /* 0x000fda0000703e72 */
[----:B------:R-:W-:Y:S05]  /*0760*/  @P0 BRA `(.L_x_8) ;  /* 0x00000008006c0947 */ /* 0x000fea0003800000 */
[----:B0-----:R-:W0:Y:S01]  /*0770*/  LDC.64 R8, c[0x0][0x388] ;  /* 0x0000e200ff087b82 */ /* 0x001e220000000a00 */
[----:B------:R-:W-:-:S05]  /*0780*/  LOP3.LUT R15, R14, 0xfffffffc, RZ, 0xc0, !PT ;  /* 0xfffffffc0e0f7812 */ /* 0x000fca00078ec0ff */
[----:B0-----:R-:W-:-:S06]  /*0790*/  IMAD.WIDE R10, R15, 0x4, R8 ;  /* 0x000000040f0a7825 */ /* 0x001fcc00078e0208 */
[----:B------:R-:W2:Y:S01]  /*07a0*/  LDG.E R11, desc[UR8][R10.64] ;  /* 0x000000080a0b7981 */ /* 0x000ea2000c1e1900 */
[----:B------:R-:W0:Y:S01]  /*07b0*/  S2UR UR6, SR_CgaCtaId ;  /* 0x00000000000679c3 */ /* 0x000e220000008800 */
[----:B------:R-:W-:Y:S01]  /*07c0*/  IADD3 R2, PT, PT, -R2, 0x1, RZ ;  /* 0x0000000102027810 */ /* 0x000fe20007ffe1ff */
[----:B------:R-:W-:Y:S01]  /*07d0*/  UMOV UR5, 0x400 ;  /* 0x0000040000057882 */ /* 0x000fe20000000000 */
[----:B------:R-:W-:Y:S02]  /*07e0*/  IMAD.SHL.U32 R6, R14, 0x4, RZ ;  /* 0x000000040e067824 */ /* 0x000fe400078e00ff */
[----:B------:R-:W-:-:S03]  /*07f0*/  ISETP.NE.AND P0, PT, R2, RZ, PT ;  /* 0x000000ff0200720c */ /* 0x000fc60003f05270 */
[----:B------:R-:W-:Y:S01]  /*0800*/  LOP3.LUT R6, R6, 0xfffffff0, RZ, 0xc0, !PT ;  /* 0xfffffff006067812 */ /* 0x000fe200078ec0ff */
[----:B0-----:R-:W-:-:S06]  /*0810*/  ULEA UR5, UR6, UR5, 0x18 ;  /* 0x0000000506057291 */ /* 0x001fcc000f8ec0ff */
[----:B------:R-:W-:-:S03]  /*0820*/  IADD3 R16, PT, PT, R6, UR5, RZ ;  /* 0x0000000506107c10 */ /* 0x000fc6000fffe0ff */
[----:B--2---:R1:W-:Y:S01]  /*0830*/  STS [R6+UR5], R11 ;  /* 0x0000000b06007988 */ /* 0x0043e20008000805 */
[----:B------:R-:W-:Y:S05]  /*0840*/  @!P0 BRA `(.L_x_8) ;  /* 0x0000000800348947 */ /* 0x000fea0003800000 */
[----:B------:R-:W-:Y:S01]  /*0850*/  ISETP.GE.AND P0, PT, R2, RZ, PT ;  /* 0x000000ff0200720c */ /* 0x000fe20003f06270 */
[----:B-1----:R-:W-:Y:S01]  /*0860*/  VIADD R6, R16, 0x4 ;  /* 0x0000000410067836 */ /* 0x002fe20000000000 */
[----:B------:R-:W-:-:S11]  /*0870*/  IADD3 R15, PT, PT, R15, 0x1, RZ ;  /* 0x000000010f0f7810 */ /* 0x000fd60007ffe0ff */
[----:B------:R-:W-:Y:S05]  /*0880*/  @P0 BRA `(.L_x_9) ;  /* 0x0000000000a40947 */ /* 0x000fea0003800000 */
[----:B------:R-:W-:Y:S01]  /*0890*/  IMAD.MOV R10, RZ, RZ, -R2 ;  /* 0x000000ffff0a7224 */ /* 0x000fe200078e0a02 */
[----:B------:R-:W-:-:S04]  /*08a0*/  PLOP3.LUT P0, PT, PT, PT, PT, 0x80, 0x8 ;  /* 0x000000000008781c */ /* 0x000fc80003f0f070 */
[----:B------:R-:W-:-:S13]  /*08b0*/  ISETP.GT.AND P1, PT, R10, 0x3, PT ;  /* 0x000000030a00780c */ /* 0x000fda0003f24270 */
[----:B------:R-:W-:Y:S05]  /*08c0*/  @!P1 BRA `(.L_x_10) ;  /* 0x0000000000549947 */ /* 0x000fea0003800000 */
[----:B------:R-:W-:-:S13]  /*08d0*/  PLOP3.LUT P0, PT, PT, PT, PT, 0x8, 0x80 ;  /* 0x000000000080781c */ /* 0x000fda0003f0e170 */
.L_x_11:
[C---:B------:R-:W-:Y:S01]  /*08e0*/  IADD3 R17, PT, PT, R15.reuse, 0x1, RZ ;  /* 0x000000010f117810 */ /* 0x040fe20007ffe0ff */
[C---:B------:R-:W-:Y:S01]  /*08f0*/  VIADD R19, R15.reuse, 0x2 ;  /* 0x000000020f137836 */ /* 0x040fe20000000000 */
[C---:B------:R-:W-:Y:S01]  /*0900*/  IADD3 R21, PT, PT, R15.reuse, 0x3, RZ ;  /* 0x000000030f157810 */ /* 0x040fe20007ffe0ff */
[----:B------:R-:W-:-:S04]  /*0910*/  IMAD.WIDE R10, R15, 0x4, R8 ;  /* 0x000000040f0a7825 */ /* 0x000fc800078e0208 */
[--C-:B------:R-:W-:Y:S02]  /*0920*/  IMAD.WIDE R16, R17, 0x4, R8.reuse ;  /* 0x0000000411107825 */ /* 0x100fe400078e0208 */
[----:B------:R-:W2:Y:S02]  /*0930*/  LDG.E R11, desc[UR8][R10.64] ;  /* 0x000000080a0b7981 */ /* 0x000ea4000c1e1900 */
[--C-:B------:R-:W-:Y:S02]  /*0940*/  IMAD.WIDE R18, R19, 0x4, R8.reuse ;  /* 0x0000000413127825 */ /* 0x100fe400078e0208 */
[----:B------:R-:W3:Y:S02]  /*0950*/  LDG.E R17, desc[UR8][R16.64] ;  /* 0x0000000810117981 */ /* 0x000ee4000c1e1900 */
[----:B------:R-:W-:Y:S02]  /*0960*/  IMAD.WIDE R20, R21, 0x4, R8 ;  /* 0x0000000415147825 */ /* 0x000fe400078e0208 */
[----:B------:R-:W4:Y:S04]  /*0970*/  LDG.E R19, desc[UR8][R18.64] ;  /* 0x0000000812137981 */ /* 0x000f28000c1e1900 */
[----:B------:R-:W5:Y:S01]  /*0980*/  LDG.E R21, desc[UR8][R20.64] ;  /* 0x0000000814157981 */ /* 0x000f62000c1e1900 */
[----:B------:R-:W-:-:S05]  /*0990*/  VIADD R2, R2, 0x4 ;  /* 0x0000000402027836 */ /* 0x000fca0000000000 */
[----:B------:R-:W-:Y:S02]  /*09a0*/  ISETP.GE.AND P1, PT, R2, -0x3, PT ;  /* 0xfffffffd0200780c */ /* 0x000fe40003f26270 */
[----:B------:R-:W-:Y:S01]  /*09b0*/  IADD3 R15, PT, PT, R15, 0x4, RZ ;  /* 0x000000040f0f7810 */ /* 0x000fe20007ffe0ff */
[----:B--2---:R-:W-:Y:S04]  /*09c0*/  STS [R6], R11 ;  /* 0x0000000b06007388 */ /* 0x004fe80000000800 */
[----:B---3--:R-:W-:Y:S04]  /*09d0*/  STS [R6+0x4], R17 ;  /* 0x0000041106007388 */ /* 0x008fe80000000800 */
[----:B----4-:R-:W-:Y:S04]  /*09e0*/  STS [R6+0x8], R19 ;  /* 0x0000081306007388 */ /* 0x010fe80000000800 */
[----:B-----5:R0:W-:Y:S02]  /*09f0*/  STS [R6+0xc], R21 ;  /* 0x00000c1506007388 */ /* 0x0201e40000000800 */
[----:B0-----:R-:W-:Y:S01]  /*0a00*/  VIADD R6, R6, 0x10 ;  /* 0x0000001006067836 */ /* 0x001fe20000000000 */
[----:B------:R-:W-:Y:S06]  /*0a10*/  @!P1 BRA `(.L_x_11) ;  /* 0xfffffffc00b09947 */ /* 0x000fec000383ffff */
.L_x_10:
[----:B------:R-:W-:-:S04]  /*0a20*/  IADD3 R10, PT, PT, -R2, RZ, RZ ;  /* 0x000000ff020a7210 */ /* 0x000fc80007ffe1ff */
[----:B------:R-:W-:-:S13]  /*0a30*/  ISETP.GT.AND P1, PT, R10, 0x1, PT ;  /* 0x000000010a00780c */ /* 0x000fda0003f24270 */
[----:B------:R-:W-:Y:S05]  /*0a40*/  @!P1 BRA `(.L_x_12) ;  /* 0x00000000002c9947 */ /* 0x000fea0003800000 */
[C---:B------:R-:W-:Y:S02]  /*0a50*/  VIADD R17, R15.reuse, 0x1 ;  /* 0x000000010f117836 */ /* 0x040fe40000000000 */
[----:B------:R-:W-:-:S04]  /*0a60*/  IMAD.WIDE R10, R15, 0x4, R8 ;  /* 0x000000040f0a7825 */ /* 0x000fc800078e0208 */
[----:B------:R-:W-:Y:S02]  /*0a70*/  IMAD.WIDE R16, R17, 0x4, R8 ;  /* 0x0000000411107825 */ /* 0x000fe400078e0208 */
[----:B------:R-:W2:Y:S04]  /*0a80*/  LDG.E R11, desc[UR8][R10.64] ;  /* 0x000000080a0b7981 */ /* 0x000ea8000c1e1900 */
[----:B------:R-:W3:Y:S01]  /*0a90*/  LDG.E R17, desc[UR8][R16.64] ;  /* 0x0000000810117981 */ /* 0x000ee2000c1e1900 */
[----:B------:R-:W-:Y:S01]  /*0aa0*/  PLOP3.LUT P0, PT, PT, PT, PT, 0x8, 0x80 ;  /* 0x000000000080781c */ /* 0x000fe20003f0e170 */
[----:B------:R-:W-:Y:S01]  /*0ab0*/  VIADD R15, R15, 0x2 ;  /* 0x000000020f0f7836 */ /* 0x000fe20000000000 */
[----:B------:R-:W-:Y:S01]  /*0ac0*/  IADD3 R2, PT, PT, R2, 0x2, RZ ;  /* 0x0000000202027810 */ /* 0x000fe20007ffe0ff */
[----:B--2---:R-:W-:Y:S04]  /*0ad0*/  STS [R6], R11 ;  /* 0x0000000b06007388 */ /* 0x004fe80000000800 */
[----:B---3--:R0:W-:Y:S02]  /*0ae0*/  STS [R6+0x4], R17 ;  /* 0x0000041106007388 */ /* 0x0081e40000000800 */
[----:B0-----:R-:W-:-:S07]  /*0af0*/  IADD3 R6, PT, PT, R6, 0x8, RZ ;  /* 0x0000000806067810 */ /* 0x001fce0007ffe0ff */
.L_x_12:
[----:B------:R-:W-:-:S13]  /*0b00*/  ISETP.EQ.AND P1, PT, R2, RZ, PT ;  /* 0x000000ff0200720c */ /* 0x000fda0003f22270 */
[----:B------:R-:W-:Y:S05]  /*0b10*/  @!P0 BRA P1, `(.L_x_8) ;  /* 0x0000000400808947 */ /* 0x000fea0000800000 */
.L_x_9:
[----:B------:R-:W-:-:S06]  /*0b20*/  IMAD.WIDE R10, R15, 0x4, R8 ;  /* 0x000000040f0a7825 */ /* 0x000fcc00078e0208 */
[----:B------:R-:W2:Y:S01]  /*0b30*/  LDG.E R11, desc[UR8][R10.64] ;  /* 0x000000080a0b7981 */ /* 0x000ea2000c1e1900 */
[----:B------:R-:W-:Y:S01]  /*0b40*/  VIADD R2, R2, 0x1 ;  /* 0x0000000102027836 */ /* 0x000fe20000000000 */
[----:B------:R-:W-:-:S04]  /*0b50*/  IADD3 R15, PT, PT, R15, 0x1, RZ ;  /* 0x000000010f0f7810 */ /* 0x000fc80007ffe0ff */
[----:B------:R-:W-:Y:S01]  /*0b60*/  ISETP.NE.AND P0, PT, R2, RZ, PT ;  /* 0x000000ff0200720c */ /* 0x000fe20003f05270 */
[----:B--2---:R0:W-:Y:S02]  /*0b70*/  STS [R6], R11 ;  /* 0x0000000b06007388 */ /* 0x0041e40000000800 */
[----:B0-----:R-:W-:-:S10]  /*0b80*/  VIADD R6, R6, 0x4 ;  /* 0x0000000406067836 */ /* 0x001fd40000000000 */
[----:B------:R-:W-:Y:S05]  /*0b90*/  @P0 BRA `(.L_x_9) ;  /* 0xfffffffc00e00947 */ /* 0x000fea000383ffff */
[----:B------:R-:W-:Y:S05]  /*0ba0*/  BRA `(.L_x_8) ;  /* 0x00000004005c7947 */ /* 0x000fea0003800000 */
.L_x_1:
[----:B------:R-:W0:Y:S01]  /*0bb0*/  S2R R3, SR_TID.Y ;  /* 0x0000000000037919 */ /* 0x000e220000002200 */
[----:B------:R-:W0:Y:S02]  /*0bc0*/  S2R R0, SR_TID.X ;  /* 0x0000000000007919 */ /* 0x000e240000002100 */
[----:B0-----:R-:W-:-:S05]  /*0bd0*/  IMAD R2, R3, UR7, R0 ;  /* 0x0000000703027c24 */ /* 0x001fca000f8e0200 */
[----:B------:R-:W-:-:S13]  /*0be0*/  ISETP.GE.AND P0, PT, R2, R14, PT ;  /* 0x0000000e0200720c */ /* 0x000fda0003f06270 */
[----:B------:R-:W-:Y:S05]  /*0bf0*/  @P0 BRA `(.L_x_8) ;  /* 0x0000000400480947 */ /* 0x000fea0003800000 */
[----:B------:R-:W0:Y:S01]  /*0c00*/  I2F.U32.RP R17, R15 ;  /* 0x0000000f00117306 */ /* 0x000e220000209000 */
[C---:B------:R-:W-:Y:S01]  /*0c10*/  IADD3 R11, PT, PT, R15.reuse, R2, RZ ;  /* 0x000000020f0b7210 */ /* 0x040fe20007ffe0ff */
[----:B------:R-:W-:Y:S01]  /*0c20*/  IMAD.MOV R19, RZ, RZ, -R15 ;  /* 0x000000ffff137224 */ /* 0x000fe200078e0a0f */
[----:B------:R-:W-:Y:S01]  /*0c30*/  ISETP.NE.U32.AND P2, PT, R15, RZ, PT ;  /* 0x000000ff0f00720c */ /* 0x000fe20003f45070 */
[----:B------:R-:W-:Y:S01]  /*0c40*/  BSSY.RECONVERGENT B1, `(.L_x_13) ;  /* 0x0000032000017945 */ /* 0x000fe20003800200 */
[CC--:B------:R-:W-:Y:S02]  /*0c50*/  ISETP.GE.U32.AND P0, PT, R11.reuse, R14.reuse, PT ;  /* 0x0000000e0b00720c */ /* 0x0c0fe40003f06070 */
[----:B------:R-:W-:Y:S02]  /*0c60*/  VIMNMX.U32 R6, PT, PT, R11, R14, !PT ;  /* 0x0000000e0b067248 */ /* 0x000fe40007fe0000 */
[----:B------:R-:W-:-:S04]  /*0c70*/  SEL R16, RZ, 0x1, P0 ;  /* 0x00000001ff107807 */ /* 0x000fc80000000000 */
[----:B------:R-:W-:Y:S01]  /*0c80*/  IADD3 R6, PT, PT, R6, -R11, -R16 ;  /* 0x8000000b06067210 */ /* 0x000fe20007ffe810 */
[----:B0-----:R-:W0:Y:S02]  /*0c90*/  MUFU.RCP R17, R17 ;  /* 0x0000001100117308 */ /* 0x001e240000001000 */
[----:B0-----:R-:W-:-:S06]  /*0ca0*/  IADD3 R8, PT, PT, R17, 0xffffffe, RZ ;  /* 0x0ffffffe11087810 */ /* 0x001fcc0007ffe0ff */
[----:B------:R0:W1:Y:S02]  /*0cb0*/  F2I.FTZ.U32.TRUNC.NTZ R9, R8 ;  /* 0x0000000800097305 */ /* 0x000064000021f000 */
[----:B0-----:R-:W-:Y:S02]  /*0cc0*/  IMAD.MOV.U32 R8, RZ, RZ, RZ ;  /* 0x000000ffff087224 */ /* 0x001fe400078e00ff */
[----:B-1----:R-:W-:-:S04]  /*0cd0*/  IMAD R19, R19, R9, RZ ;  /* 0x0000000913137224 */ /* 0x002fc800078e02ff */
[----:B------:R-:W-:-:S06]  /*0ce0*/  IMAD.HI.U32 R9, R9, R19, R8 ;  /* 0x0000001309097227 */ /* 0x000fcc00078e0008 */
[----:B------:R-:W-:-:S05]  /*0cf0*/  IMAD.HI.U32 R9, R9, R6, RZ ;  /* 0x0000000609097227 */ /* 0x000fca00078e00ff */
[----:B------:R-:W-:-:S05]  /*0d00*/  IADD3 R8, PT, PT, -R9, RZ, RZ ;  /* 0x000000ff09087210 */ /* 0x000fca0007ffe1ff */
        /* <DEDUP_REMOVED lines=19> */
[----:B------:R-:W-:-:S04]  /*0e40*/  IMAD.WIDE.U32 R8, R3, UR7, R8 ;  /* 0x0000000703087c25 */ /* 0x000fc8000f8e0008 */
[----:B------:R-:W-:Y:S01]  /*0e50*/  IMAD R11, R6, R10, R3 ;  /* 0x0000000a060b7224 */ /* 0x000fe200078e0203 */
[----:B------:R-:W-:Y:S02]  /*0e60*/  LEA R18, P1, R8, UR10, 0x2 ;  /* 0x0000000a08127c11 */ /* 0x000fe4000f8210ff */
[----:B------:R-:W-:Y:S02]  /*0e70*/  IADD3 R6, PT, PT, -R6, RZ, RZ ;  /* 0x000000ff06067210 */ /* 0x000fe40007ffe1ff */
[----:B-1----:R-:W-:Y:S01]  /*0e80*/  LEA.HI.X R9, R8, UR11, R9, 0x2, P1 ;  /* 0x0000000b08097c11 */ /* 0x002fe200088f1409 */
[----:B0-----:R-:W-:-:S06]  /*0e90*/  ULEA UR5, UR6, UR5, 0x18 ;  /* 0x0000000506057291 */ /* 0x001fcc000f8ec0ff */
[----:B------:R-:W-:Y:S01]  /*0ea0*/  LEA R16, R2, UR5, 0x2 ;  /* 0x0000000502107c11 */ /* 0x000fe2000f8e10ff */
[----:B------:R-:W-:-:S07]  /*0eb0*/  IMAD R2, R11, UR7, R0 ;  /* 0x000000070b027c24 */ /* 0x000fce000f8e0200 */
.L_x_15:
[----:B------:R-:W-:Y:S01]  /*0ec0*/  IMAD.MOV.U32 R10, RZ, RZ, R18 ;  /* 0x000000ffff0a7224 */ /* 0x000fe200078e0012 */
[----:B------:R-:W-:-:S05]  /*0ed0*/  MOV R11, R9 ;  /* 0x00000009000b7202 */ /* 0x000fca0000000f00 */
[----:B------:R-:W2:Y:S01]  /*0ee0*/  LDG.E R17, desc[UR8][R10.64] ;  /* 0x000000080a117981 */ /* 0x000ea2000c1e1900 */
[----:B------:R-:W-:Y:S02]  /*0ef0*/  VIADD R6, R6, 0x1 ;  /* 0x0000000106067836 */ /* 0x000fe40000000000 */
[----:B------:R-:W-:-:S03]  /*0f00*/  IMAD.WIDE.U32 R8, R15, 0x4, R10 ;  /* 0x000000040f087825 */ /* 0x000fc600078e000a */
[----:B------:R-:W-:Y:S02]  /*0f10*/  ISETP.NE.AND P1, PT, R6, RZ, PT ;  /* 0x000000ff0600720c */ /* 0x000fe40003f25270 */
[----:B------:R-:W-:Y:S01]  /*0f20*/  MOV R18, R8 ;  /* 0x0000000800127202 */ /* 0x000fe20000000f00 */
[----:B--2---:R0:W-:Y:S02]  /*0f30*/  STS [R16], R17 ;  /* 0x0000001110007388 */ /* 0x0041e40000000800 */
[----:B0-----:R-:W-:-:S08]  /*0f40*/  IMAD R16, R15, 0x4, R16 ;  /* 0x000000040f107824 */ /* 0x001fd000078e0210 */
[----:B------:R-:W-:Y:S05]  /*0f50*/  @P1 BRA `(.L_x_15) ;  /* 0xfffffffc00d81947 */ /* 0x000fea000383ffff */
.L_x_14:
[----:B------:R-:W-:Y:S05]  /*0f60*/  BSYNC.RECONVERGENT B1 ;  /* 0x0000000000017941 */ /* 0x000fea0003800200 */
.L_x_13:
[----:B------:R-:W-:Y:S05]  /*0f70*/  @!P0 BRA `(.L_x_8) ;  /* 0x0000000000688947 */ /* 0x000fea0003800000 */
[----:B------:R-:W0:Y:S01]  /*0f80*/  S2R R6, SR_CgaCtaId ;  /* 0x0000000000067919 */ /* 0x000e220000008800 */
[----:B------:R-:W1:Y:S01]  /*0f90*/  LDC.64 R8, c[0x0][0x388] ;  /* 0x0000e200ff087b82 */ /* 0x000e620000000a00 */
[----:B------:R-:W-:-:S04]  /*0fa0*/  MOV R23, 0x400 ;  /* 0x0000040000177802 */ /* 0x000fc80000000f00 */
[----:B0-----:R-:W-:-:S07]  /*0fb0*/  LEA R23, R6, R23, 0x18 ;  /* 0x0000001706177211 */ /* 0x001fce00078ec0ff */
.L_x_16:
[----:B--2---:R-:W-:Y:S01]  /*0fc0*/  IADD3 R16, PT, PT, R15, R2, RZ ;  /* 0x000000020f107210 */ /* 0x004fe20007ffe0ff */
[----:B-1----:R-:W-:-:S04]  /*0fd0*/  IMAD.WIDE.U32 R10, R2, 0x4, R8 ;  /* 0x00000004020a7825 */ /* 0x002fc800078e0008 */
[C---:B------:R-:W-:Y:S02]  /*0fe0*/  IMAD.IADD R18, R15.reuse, 0x1, R16 ;  /* 0x000000010f127824 */ /* 0x040fe400078e0210 */
[--C-:B------:R-:W-:Y:S01]  /*0ff0*/  IMAD.WIDE.U32 R16, R16, 0x4, R8.reuse ;  /* 0x0000000410107825 */ /* 0x100fe200078e0008 */
[----:B------:R-:W2:Y:S02]  /*1000*/  LDG.E R10, desc[UR8][R10.64] ;  /* 0x000000080a0a7981 */ /* 0x000ea4000c1e1900 */
[----:B------:R-:W-:Y:S01]  /*1010*/  IADD3 R6, PT, PT, R15, R18, RZ ;  /* 0x000000120f067210 */ /* 0x000fe20007ffe0ff */
[--C-:B------:R-:W-:Y:S02]  /*1020*/  IMAD.WIDE.U32 R18, R18, 0x4, R8.reuse ;  /* 0x0000000412127825 */ /* 0x100fe400078e0008 */
[----:B------:R-:W3:Y:S02]  /*1030*/  LDG.E R16, desc[UR8][R16.64] ;  /* 0x0000000810107981 */ /* 0x000ee4000c1e1900 */
[----:B------:R-:W-:-:S02]  /*1040*/  IMAD.WIDE.U32 R20, R6, 0x4, R8 ;  /* 0x0000000406147825 */ /* 0x000fc400078e0008 */
[----:B------:R-:W4:Y:S04]  /*1050*/  LDG.E R18, desc[UR8][R18.64] ;  /* 0x0000000812127981 */ /* 0x000f28000c1e1900 */
[----:B------:R-:W5:Y:S01]  /*1060*/  LDG.E R20, desc[UR8][R20.64] ;  /* 0x0000000814147981 */ /* 0x000f62000c1e1900 */
[----:B------:R-:W-:-:S05]  /*1070*/  IMAD R22, R2, 0x4, R23 ;  /* 0x0000000402167824 */ /* 0x000fca00078e0217 */
[----:B------:R-:W-:-:S05]  /*1080*/  LEA R24, R15, R22, 0x2 ;  /* 0x000000160f187211 */ /* 0x000fca00078e10ff */
[----:B------:R-:W-:-:S05]  /*1090*/  IMAD R25, R15, 0x4, R24 ;  /* 0x000000040f197824 */ /* 0x000fca00078e0218 */
[C---:B------:R-:W-:Y:S01]  /*10a0*/  LEA R27, R15.reuse, R25, 0x2 ;  /* 0x000000190f1b7211 */ /* 0x040fe200078e10ff */
[----:B------:R-:W-:-:S05]  /*10b0*/  IMAD.IADD R2, R15, 0x1, R6 ;  /* 0x000000010f027824 */ /* 0x000fca00078e0206 */
[----:B------:R-:W-:Y:S01]  /*10c0*/  ISETP.GE.AND P0, PT, R2, R14, PT ;  /* 0x0000000e0200720c */ /* 0x000fe20003f06270 */
[----:B--2---:R2:W-:Y:S04]  /*10d0*/  STS [R22], R10 ;  /* 0x0000000a16007388 */ /* 0x0045e80000000800 */
[----:B---3--:R2:W-:Y:S04]  /*10e0*/  STS [R24], R16 ;  /* 0x0000001018007388 */ /* 0x0085e80000000800 */
[----:B----4-:R2:W-:Y:S04]  /*10f0*/  STS [R25], R18 ;  /* 0x0000001219007388 */ /* 0x0105e80000000800 */
[----:B-----5:R2:W-:Y:S01]  /*1100*/  STS [R27], R20 ;  /* 0x000000141b007388 */ /* 0x0205e20000000800 */
[----:B------:R-:W-:Y:S05]  /*1110*/  @!P0 BRA `(.L_x_16) ;  /* 0xfffffffc00a88947 */ /* 0x000fea000383ffff */
.L_x_8:
[----:B------:R-:W-:Y:S05]  /*1120*/  BSYNC.RECONVERGENT B0 ;  /* 0x0000000000007941 */ /* 0x000fea0003800200 */
.L_x_0:
[----:B0-----:R-:W0:Y:S01]  /*1130*/  S2R R9, SR_CgaCtaId ;  /* 0x0000000000097919 */ /* 0x001e220000008800 */
[----:B------:R-:W-:Y:S01]  /*1140*/  BAR.SYNC.DEFER_BLOCKING 0x0 ;  /* 0x0000000000007b1d */ /* 0x000fe20000010000 */
[----:B------:R-:W-:Y:S02]  /*1150*/  ISETP.GE.AND P0, PT, R0, R7, PT ;  /* 0x000000070000720c */ /* 0x000fe40003f06270 */
[----:B------:R-:W-:-:S03]  /*1160*/  MOV R2, 0x400 ;  /* 0x0000040000027802 */ /* 0x000fc60000000f00 */
[----:B------:R-:W-:Y:S01]  /*1170*/  BSSY.RECONVERGENT B0, `(.L_x_17) ;  /* 0x000002c000007945 */ /* 0x000fe20003800200 */
[----:B0-----:R-:W-:-:S04]  /*1180*/  LEA R2, R9, R2, 0x18 ;  /* 0x0000000209027211 */ /* 0x001fc800078ec0ff */
[----:B-1----:R-:W-:-:S03]  /*1190*/  IADD3 R6, PT, PT, R5, R2, RZ ;  /* 0x0000000205067210 */ /* 0x002fc60007ffe0ff */
[----:B------:R-:W-:Y:S05]  /*11a0*/  @P0 BRA `(.L_x_18) ;  /* 0x0000000000a00947 */ /* 0x000fea0003800000 */
[----:B------:R-:W0:Y:S01]  /*11b0*/  LDC R13, c[0x0][0x39c] ;  /* 0x0000e700ff0d7b82 */ /* 0x000e220000000800 */
[----:B------:R-:W-:Y:S01]  /*11c0*/  LOP3.LUT P1, RZ, R3, 0x3, R12, 0xf8, !PT ;  /* 0x0000000303ff7812 */ /* 0x000fe2000782f80c */
[----:B--2---:R-:W-:Y:S01]  /*11d0*/  IMAD.SHL.U32 R18, R7, 0x4, RZ ;  /* 0x0000000407127824 */ /* 0x004fe200078e00ff */
[----:B------:R-:W-:Y:S01]  /*11e0*/  IADD3 R19, PT, PT, R4, 0x1, -R14 ;  /* 0x0000000104137810 */ /* 0x000fe20007ffe80e */
[----:B------:R-:W-:Y:S01]  /*11f0*/  IMAD.MOV.U32 R12, RZ, RZ, R0 ;  /* 0x000000ffff0c7224 */ /* 0x000fe200078e0000 */
[----:B------:R-:W-:-:S03]  /*1200*/  IADD3 R14, PT, PT, R3, UR4, RZ ;  /* 0x00000004030e7c10 */ /* 0x000fc6000fffe0ff */
[----:B------:R-:W1:Y:S08]  /*1210*/  LDC R15, c[0x0][0x398] ;  /* 0x0000e600ff0f7b82 */ /* 0x000e700000000800 */
[----:B------:R-:W2:Y:S02]  /*1220*/  LDC.64 R16, c[0x0][0x380] ;  /* 0x0000e000ff107b82 */ /* 0x000ea40000000a00 */
.L_x_25:
[----:B0-----:R-:W-:Y:S01]  /*1230*/  IADD3 R10, PT, PT, R19, R12, RZ ;  /* 0x0000000c130a7210 */ /* 0x001fe20007ffe0ff */
[----:B------:R-:W-:Y:S03]  /*1240*/  BSSY.RECONVERGENT B1, `(.L_x_19) ;  /* 0x000001b000017945 */ /* 0x000fe60003800200 */
[----:B0-----:R-:W-:-:S04]  /*1250*/  ISETP.GE.AND P0, PT, R10, R13, PT ;  /* 0x0000000d0a00720c */ /* 0x001fc80003f06270 */
[----:B------:R-:W-:-:S13]  /*1260*/  ISETP.LT.OR P0, PT, R10, RZ, P0 ;  /* 0x000000ff0a00720c */ /* 0x000fda0000701670 */
[----:B-1-3--:R-:W-:Y:S05]  /*1270*/  @P0 BRA `(.L_x_20) ;  /* 0x00000000004c0947 */ /* 0x00afea0003800000 */
[----:B------:R-:W-:Y:S05]  /*1280*/  @P1 BRA `(.L_x_21) ;  /* 0x0000000000181947 */ /* 0x000fea0003800000 */
[----:B-1----:R-:W-:-:S04]  /*1290*/  IMAD R9, R10, R15, UR4 ;  /* 0x000000040a097e24 */ /* 0x002fc8000f8e020f */
[----:B--2---:R-:W-:-:S06]  /*12a0*/  IMAD.WIDE.U32 R8, R9, 0x4, R16 ;  /* 0x0000000409087825 */ /* 0x004fcc00078e0010 */
[----:B------:R-:W2:Y:S01]  /*12b0*/  LDG.E.128.CONSTANT R8, desc[UR8][R8.64] ;  /* 0x0000000808087981 */ /* 0x000ea2000c1e9d00 */
[----:B------:R-:W-:-:S05]  /*12c0*/  IMAD R20, R12, 0x10, R6 ;  /* 0x000000100c147824 */ /* 0x000fca00078e0206 */
[----:B--2---:R0:W-:Y:S01]  /*12d0*/  STS.128 [R20], R8 ;  /* 0x0000000814007388 */ /* 0x0041e20000000c00 */
[----:B------:R-:W-:Y:S05]  /*12e0*/  BRA `(.L_x_22) ;  /* 0x0000000000407947 */ /* 0x000fea0003800000 */
.L_x_21:
[----:B-1----:R-:W-:Y:S01]  /*12f0*/  ISETP.GE.U32.AND P0, PT, R14, R15, PT ;  /* 0x0000000f0e00720c */ /* 0x002fe20003f06070 */
[----:B------:R-:W-:Y:S01]  /*1300*/  BSSY.RECONVERGENT B2, `(.L_x_23) ;  /* 0x0000008000027945 */ /* 0x000fe20003800200 */
[----:B------:R-:W-:Y:S01]  /*1310*/  LEA R9, R12, R3, 0x2 ;  /* 0x000000030c097211 */ /* 0x000fe200078e10ff */
[----:B------:R-:W-:-:S04]  /*1320*/  HFMA2 R8, -RZ, RZ, 0, 0 ;  /* 0x00000000ff087431 */ /* 0x000fc800000001ff */
[----:B------:R-:W-:-:S06]  /*1330*/  IMAD R11, R9, 0x4, R6 ;  /* 0x00000004090b7824 */ /* 0x000fcc00078e0206 */
[----:B------:R-:W-:Y:S05]  /*1340*/  @P0 BRA `(.L_x_24) ;  /* 0x00000000000c0947 */ /* 0x000fea0003800000 */
[----:B------:R-:W-:-:S04]  /*1350*/  IMAD R9, R10, R15, R14 ;  /* 0x0000000f0a097224 */ /* 0x000fc800078e020e */
[----:B--2---:R-:W-:-:S06]  /*1360*/  IMAD.WIDE.U32 R8, R9, 0x4, R16 ;  /* 0x0000000409087825 */ /* 0x004fcc00078e0010 */
[----:B------:R0:W5:Y:S02]  /*1370*/  LDG.E.CONSTANT R8, desc[UR8][R8.64] ;  /* 0x0000000808087981 */ /* 0x000164000c1e9900 */
.L_x_24:
[----:B------:R-:W-:Y:S05]  /*1380*/  BSYNC.RECONVERGENT B2 ;  /* 0x0000000000027941 */ /* 0x000fea0003800200 */
.L_x_23:
[----:B-----5:R1:W-:Y:S01]  /*1390*/  STS [R11], R8 ;  /* 0x000000080b007388 */ /* 0x0203e20000000800 */
[----:B------:R-:W-:Y:S05]  /*13a0*/  BRA `(.L_x_22) ;  /* 0x0000000000107947 */ /* 0x000fea0003800000 */
.L_x_20:
[----:B------:R-:W-:-:S05]  /*13b0*/  IMAD R9, R12, 0x4, R3 ;  /* 0x000000040c097824 */ /* 0x000fca00078e0203 */
[----:B------:R-:W-:-:S13]  /*13c0*/  ISETP.GE.AND P0, PT, R9, R18, PT ;  /* 0x000000120900720c */ /* 0x000fda0003f06270 */
[----:B------:R-:W-:-:S05]  /*13d0*/  @!P0 LEA R8, R9, R6, 0x2 ;  /* 0x0000000609088211 */ /* 0x000fca00078e10ff */
[----:B------:R3:W-:Y:S02]  /*13e0*/  @!P0 STS [R8], RZ ;  /* 0x000000ff08008388 */ /* 0x0007e40000000800 */
.L_x_22:
[----:B------:R-:W-:Y:S05]  /*13f0*/  BSYNC.RECONVERGENT B1 ;  /* 0x0000000000017941 */ /* 0x000fea0003800200 */
.L_x_19:
[----:B------:R-:W-:-:S05]  /*1400*/  VIADD R12, R12, UR7 ;  /* 0x000000070c0c7c36 */ /* 0x000fca0008000000 */
[----:B------:R-:W-:-:S13]  /*1410*/  ISETP.GE.AND P0, PT, R12, R7, PT ;  /* 0x000000070c00720c */ /* 0x000fda0003f06270 */
[----:B------:R-:W-:Y:S05]  /*1420*/  @!P0 BRA `(.L_x_25) ;  /* 0xfffffffc00808947 */ /* 0x000fea000383ffff */
.L_x_18:
[----:B------:R-:W-:Y:S05]  /*1430*/  BSYNC.RECONVERGENT B0 ;  /* 0x0000000000007941 */ /* 0x000fea0003800200 */
.L_x_17:
[----:B------:R-:W4:Y:S01]  /*1440*/  S2R R3, SR_TID.Y ;  /* 0x0000000000037919 */ /* 0x000f220000002200 */
[----:B------:R-:W5:Y:S01]  /*1450*/  LDCU UR5, c[0x0][0x398] ;  /* 0x00007300ff0577ac */ /* 0x000f620008000800 */
[----:B------:R-:W-:Y:S01]  /*1460*/  IADD3 R4, PT, PT, R4, R0, RZ ;  /* 0x0000000004047210 */ /* 0x000fe20007ffe0ff */
[----:B------:R-:W-:Y:S03]  /*1470*/  BAR.SYNC.DEFER_BLOCKING 0x0 ;  /* 0x0000000000007b1d */ /* 0x000fe60000010000 */
[----:B------:R-:W-:Y:S01]  /*1480*/  ISETP.GE.AND P0, PT, R4, R13, PT ;  /* 0x0000000d0400720c */ /* 0x000fe20003f06270 */
[----:B----4-:R-:W-:-:S05]  /*1490*/  VIADD R13, R3, UR4 ;  /* 0x00000004030d7c36 */ /* 0x010fca0008000000 */
[----:B-----5:R-:W-:-:S13]  /*14a0*/  ISETP.GE.OR P0, PT, R13, UR5, P0 ;  /* 0x000000050d007c0c */ /* 0x020fda0008706670 */
[----:B------:R-:W-:Y:S05]  /*14b0*/  @P0 EXIT ;  /* 0x000000000000094d */ /* 0x000fea0003800000 */
[----:B01-3--:R-:W0:Y:S08]  /*14c0*/  LDC.64 R8, c[0x0][0x3a0] ;  /* 0x0000e800ff087b82 */ /* 0x00be300000000a00 */
[----:B--2---:R-:W1:Y:S01]  /*14d0*/  LDC R17, c[0x0][0x390] ;  /* 0x0000e400ff117b82 */ /* 0x004e620000000800 */
[----:B0-----:R-:W-:-:S06]  /*14e0*/  IMAD.WIDE.U32 R8, R13, 0x4, R8 ;  /* 0x000000040d087825 */ /* 0x001fcc00078e0008 */
[----:B------:R-:W1:Y:S02]  /*14f0*/  LDG.E.CONSTANT R8, desc[UR8][R8.64] ;  /* 0x0000000808087981 */ /* 0x000e64000c1e9900 */
[----:B-1----:R-:W-:-:S04]  /*1500*/  IADD3 R7, PT, PT, R8, -0x1, R17 ;  /* 0xffffffff08077810 */ /* 0x002fc80007ffe011 */
[C---:B------:R-:W-:Y:S01]  /*1510*/  ISETP.GE.AND P0, PT, R4.reuse, R7, PT ;  /* 0x000000070400720c */ /* 0x040fe20003f06270 */
[----:B------:R-:W-:-:S12]  /*1520*/  IMAD R4, R4, UR5, R13 ;  /* 0x0000000504047c24 */ /* 0x000fd8000f8e020d */
[----:B------:R-:W0:Y:S01]  /*1530*/  @!P0 LDC.64 R10, c[0x0][0x3a8] ;  /* 0x0000ea00ff0a8b82 */ /* 0x000e220000000a00 */
[----:B------:R-:W-:Y:S01]  /*1540*/  @!P0 MOV R7, 0x7fc00000 ;  /* 0x7fc0000000078802 */ /* 0x000fe20000000f00 */
[----:B0-----:R-:W-:-:S05]  /*1550*/  @!P0 IMAD.WIDE R10, R4, 0x4, R10 ;  /* 0x00000004040a8825 */ /* 0x001fca00078e020a */
[----:B------:R0:W-:Y:S01]  /*1560*/  @!P0 STG.E desc[UR8][R10.64], R7 ;  /* 0x000000070a008986 */ /* 0x0001e2000c101908 */
[----:B------:R-:W-:Y:S05]  /*1570*/  @!P0 EXIT ;  /* 0x000000000000894d */ /* 0x000fea0003800000 */
[----:B------:R-:W-:Y:S01]  /*1580*/  ISETP.GE.AND P0, PT, R17, 0x4, PT ;  /* 0x000000041100780c */ /* 0x000fe20003f06270 */
[----:B0-----:R-:W-:Y:S02]  /*1590*/  HFMA2 R7, -RZ, RZ, 0, 0 ;  /* 0x00000000ff077431 */ /* 0x001fe400000001ff */
[----:B------:R-:W-:-:S10]  /*15a0*/  IMAD.MOV.U32 R18, RZ, RZ, RZ ;  /* 0x000000ffff127224 */ /* 0x000fd400078e00ff */
[----:B------:R-:W-:Y:S05]  /*15b0*/  @!P0 BRA `(.L_x_26) ;  /* 0x0000000400588947 */ /* 0x000fea0003800000 */
[----:B------:R-:W-:Y:S01]  /*15c0*/  VIADD R7, R17, 0xfffffffc ;  /* 0xfffffffc11077836 */ /* 0x000fe20000000000 */
[----:B------:R-:W-:Y:S01]  /*15d0*/  MOV R14, RZ ;  /* 0x000000ff000e7202 */ /* 0x000fe20000000f00 */
[----:B------:R-:W-:Y:S01]  /*15e0*/  IMAD.MOV.U32 R19, RZ, RZ, RZ ;  /* 0x000000ffff137224 */ /* 0x000fe200078e00ff */
[----:B------:R-:W-:Y:S02]  /*15f0*/  CS2R R12, SRZ ;  /* 0x00000000000c7805 */ /* 0x000fe4000001ff00 */
[----:B------:R-:W-:Y:S02]  /*1600*/  MOV R23, RZ ;  /* 0x000000ff00177202 */ /* 0x000fe40000000f00 */
[C---:B------:R-:W-:Y:S02]  /*1610*/  ISETP.GE.U32.AND P0, PT, R7.reuse, 0xc, PT ;  /* 0x0000000c0700780c */ /* 0x040fe40003f06070 */
[C---:B------:R-:W-:Y:S02]  /*1620*/  LEA.HI R8, R7.reuse, 0x1, RZ, 0x1e ;  /* 0x0000000107087811 */ /* 0x040fe400078ff0ff */
[----:B------:R-:W-:-:S02]  /*1630*/  LOP3.LUT R7, R7, 0xfffffffc, RZ, 0xc0, !PT ;  /* 0xfffffffc07077812 */ /* 0x000fc400078ec0ff */
[----:B------:R-:W-:-:S04]  /*1640*/  LOP3.LUT R16, R8, 0x3, RZ, 0xc0, !PT ;  /* 0x0000000308107812 */ /* 0x000fc800078ec0ff */
[----:B------:R-:W-:-:S03]  /*1650*/  ISETP.NE.AND P1, PT, R16, RZ, PT ;  /* 0x000000ff1000720c */ /* 0x000fc60003f25270 */
[----:B------:R-:W-:Y:S10]  /*1660*/  @!P0 BRA `(.L_x_27) ;  /* 0x0000000000c88947 */ /* 0x000ff40003800000 */
[----:B------:R-:W-:Y:S01]  /*1670*/  IMAD R10, R0, 0x10, R5 ;  /* 0x00000010000a7824 */ /* 0x000fe200078e0205 */
[----:B------:R-:W-:Y:S01]  /*1680*/  LOP3.LUT R8, R8, 0x7ffffffc, RZ, 0xc0, !PT ;  /* 0x7ffffffc08087812 */ /* 0x000fe200078ec0ff */
[----:B------:R-:W-:Y:S01]  /*1690*/  IMAD.MOV.U32 R19, RZ, RZ, RZ ;  /* 0x000000ffff137224 */ /* 0x000fe200078e00ff */
[----:B------:R-:W-:Y:S01]  /*16a0*/  IADD3 R18, PT, PT, R2, 0x20, RZ ;  /* 0x0000002002127810 */ /* 0x000fe20007ffe0ff */
[----:B------:R-:W-:Y:S01]  /*16b0*/  IMAD R21, R3, 0x4, R10 ;  /* 0x0000000403157824 */ /* 0x000fe200078e020a */
[----:B------:R-:W-:Y:S02]  /*16c0*/  MOV R14, RZ ;  /* 0x000000ff000e7202 */ /* 0x000fe40000000f00 */
[----:B------:R-:W-:Y:S02]  /*16d0*/  IADD3 R20, PT, PT, -R8, RZ, RZ ;  /* 0x000000ff08147210 */ /* 0x000fe40007ffe1ff */
[----:B------:R-:W-:-:S07]  /*16e0*/  IADD3 R21, PT, PT, R21, 0x80, R2 ;  /* 0x0000008015157810 */ /* 0x000fce0007ffe002 */
.L_x_28:
[----:B------:R-:W-:Y:S01]  /*16f0*/  LDS R22, [R21+-0x80] ;  /* 0xffff800015167984 */ /* 0x000fe20000000800 */
[----:B------:R-:W-:Y:S01]  /*1700*/  VIADD R20, R20, 0x4 ;  /* 0x0000000414147836 */ /* 0x000fe20000000000 */
[----:B------:R-:W-:Y:S02]  /*1710*/  IADD3 R19, PT, PT, R19, 0x10, RZ ;  /* 0x0000001013137810 */ /* 0x000fe40007ffe0ff */
[----:B------:R-:W0:Y:S02]  /*1720*/  LDS.128 R8, [R18+-0x20] ;  /* 0xffffe00012087984 */ /* 0x000e240000000c00 */
[----:B------:R-:W-:Y:S02]  /*1730*/  ISETP.NE.AND P0, PT, R20, RZ, PT ;  /* 0x000000ff1400720c */ /* 0x000fe40003f05270 */
[----:B------:R-:W1:Y:S04]  /*1740*/  LDS R15, [R21+-0x70] ;  /* 0xffff9000150f7984 */ /* 0x000e680000000800 */
[----:B------:R-:W2:Y:S04]  /*1750*/  LDS R24, [R21+-0x60] ;  /* 0xffffa00015187984 */ /* 0x000ea80000000800 */
[----:B------:R-:W3:Y:S01]  /*1760*/  LDS R25, [R21+-0x50] ;  /* 0xffffb00015197984 */ /* 0x000ee20000000800 */
[----:B0-----:R-:W-:Y:S01]  /*1770*/  FFMA R23, R22, R8, R23 ;  /* 0x0000000816177223 */ /* 0x001fe20000000017 */
[----:B-1----:R-:W-:-:S02]  /*1780*/  FFMA R12, R9, R15, R12 ;  /* 0x0000000f090c7223 */ /* 0x002fc4000000000c */
[----:B------:R-:W-:Y:S01]  /*1790*/  LDS R15, [R21+-0x30] ;  /* 0xffffd000150f7984 */ /* 0x000fe20000000800 */
[----:B--2---:R-:W-:-:S03]  /*17a0*/  FFMA R13, R10, R24, R13 ;  /* 0x000000180a0d7223 */ /* 0x004fc6000000000d */
[----:B------:R-:W-:Y:S01]  /*17b0*/  LDS R24, [R21+-0x20] ;  /* 0xffffe00015187984 */ /* 0x000fe20000000800 */
[----:B---3--:R-:W-:-:S03]  /*17c0*/  FFMA R22, R11, R25, R14 ;  /* 0x000000190b167223 */ /* 0x008fc6000000000e */
[----:B------:R-:W-:Y:S04]  /*17d0*/  LDS R14, [R21+-0x40] ;  /* 0xffffc000150e7984 */ /* 0x000fe80000000800 */
[----:B------:R-:W0:Y:S04]  /*17e0*/  LDS.128 R8, [R18+-0x10] ;  /* 0xfffff00012087984 */ /* 0x000e280000000c00 */
[----:B------:R-:W1:Y:S01]  /*17f0*/  LDS R25, [R21+-0x10] ;  /* 0xfffff00015197984 */ /* 0x000e620000000800 */
[----:B0-----:R-:W-:Y:S01]  /*1800*/  FFMA R23, R14, R8, R23 ;  /* 0x000000080e177223 */ /* 0x001fe20000000017 */
[----:B------:R-:W-:Y:S01]  /*1810*/  FFMA R12, R9, R15, R12 ;  /* 0x0000000f090c7223 */ /* 0x000fe2000000000c */
[----:B------:R-:W-:Y:S01]  /*1820*/  FFMA R13, R10, R24, R13 ;  /* 0x000000180a0d7223 */ /* 0x000fe2000000000d */
[----:B------:R-:W-:Y:S01]  /*1830*/  LDS R14, [R21] ;  /* 0x00000000150e7984 */ /* 0x000fe20000000800 */
[----:B-1----:R-:W-:-:S03]  /*1840*/  FFMA R22, R11, R25, R22 ;  /* 0x000000190b167223 */ /* 0x002fc60000000016 */
[----:B------:R-:W0:Y:S04]  /*1850*/  LDS.128 R8, [R18] ;  /* 0x0000000012087984 */ /* 0x000e280000000c00 */
[----:B------:R-:W1:Y:S04]  /*1860*/  LDS R15, [R21+0x10] ;  /* 0x00001000150f7984 */ /* 0x000e680000000800 */
[----:B------:R-:W2:Y:S04]  /*1870*/  LDS R25, [R21+0x20] ;  /* 0x0000200015197984 */ /* 0x000ea80000000800 */
[----:B------:R-:W3:Y:S01]  /*1880*/  LDS R24, [R21+0x30] ;  /* 0x0000300015187984 */ /* 0x000ee20000000800 */
[----:B0-----:R-:W-:Y:S01]  /*1890*/  FFMA R23, R14, R8, R23 ;  /* 0x000000080e177223 */ /* 0x001fe20000000017 */
[----:B-1----:R-:W-:Y:S01]  /*18a0*/  FFMA R8, R9, R15, R12 ;  /* 0x0000000f09087223 */ /* 0x002fe2000000000c */
[----:B--2---:R-:W-:-:S02]  /*18b0*/  FFMA R9, R10, R25, R13 ;  /* 0x000000190a097223 */ /* 0x004fc4000000000d */
[----:B------:R-:W-:Y:S01]  /*18c0*/  LDS R10, [R21+0x40] ;  /* 0x00004000150a7984 */ /* 0x000fe20000000800 */
[----:B---3--:R-:W-:-:S03]  /*18d0*/  FFMA R22, R11, R24, R22 ;  /* 0x000000180b167223 */ /* 0x008fc60000000016 */
[----:B------:R0:W1:Y:S04]  /*18e0*/  LDS.128 R12, [R18+0x10] ;  /* 0x00001000120c7984 */ /* 0x0000680000000c00 */
[----:B------:R-:W2:Y:S04]  /*18f0*/  LDS R11, [R21+0x50] ;  /* 0x00005000150b7984 */ /* 0x000ea80000000800 */
[----:B------:R-:W3:Y:S01]  /*1900*/  LDS R24, [R21+0x60] ;  /* 0x0000600015187984 */ /* 0x000ee20000000800 */
[----:B0-----:R-:W-:-:S03]  /*1910*/  VIADD R18, R18, 0x40 ;  /* 0x0000004012127836 */ /* 0x001fc60000000000 */
[----:B------:R0:W4:Y:S02]  /*1920*/  LDS R25, [R21+0x70] ;  /* 0x0000700015197984 */ /* 0x0001240000000800 */
[----:B0-----:R-:W-:Y:S01]  /*1930*/  IADD3 R21, PT, PT, R21, 0x100, RZ ;  /* 0x0000010015157810 */ /* 0x001fe20007ffe0ff */
[----:B-1----:R-:W-:Y:S01]  /*1940*/  FFMA R23, R10, R12, R23 ;  /* 0x0000000c0a177223 */ /* 0x002fe20000000017 */
[----:B--2---:R-:W-:Y:S01]  /*1950*/  FFMA R12, R13, R11, R8 ;  /* 0x0000000b0d0c7223 */ /* 0x004fe20000000008 */
[----:B---3--:R-:W-:Y:S01]  /*1960*/  FFMA R13, R14, R24, R9 ;  /* 0x000000180e0d7223 */ /* 0x008fe20000000009 */
[----:B----4-:R-:W-:Y:S01]  /*1970*/  FFMA R14, R15, R25, R22 ;  /* 0x000000190f0e7223 */ /* 0x010fe20000000016 */
[----:B------:R-:W-:Y:S06]  /*1980*/  @P0 BRA `(.L_x_28) ;  /* 0xfffffffc00580947 */ /* 0x000fec000383ffff */
.L_x_27:
[----:B------:R-:W-:Y:S05]  /*1990*/  @!P1 BRA `(.L_x_29) ;  /* 0x0000000000509947 */ /* 0x000fea0003800000 */
[----:B------:R-:W-:Y:S01]  /*19a0*/  IMAD.IADD R8, R0, 0x1, R19 ;  /* 0x0000000100087824 */ /* 0x000fe200078e0213 */
[----:B------:R-:W-:Y:S01]  /*19b0*/  IADD3 R16, PT, PT, -R16, RZ, RZ ;  /* 0x000000ff10107210 */ /* 0x000fe20007ffe1ff */
[----:B------:R-:W-:-:S03]  /*19c0*/  IMAD R19, R19, 0x4, R2 ;  /* 0x0000000413137824 */ /* 0x000fc600078e0202 */
[----:B------:R-:W-:-:S05]  /*19d0*/  LEA R8, R8, R5, 0x4 ;  /* 0x0000000508087211 */ /* 0x000fca00078e20ff */
[----:B------:R-:W-:-:S05]  /*19e0*/  IMAD R9, R3, 0x4, R8 ;  /* 0x0000000403097824 */ /* 0x000fca00078e0208 */
[----:B------:R-:W-:-:S07]  /*19f0*/  IADD3 R15, PT, PT, R9, 0x20, R2 ;  /* 0x00000020090f7810 */ /* 0x000fce0007ffe002 */
.L_x_30:
[----:B------:R-:W-:Y:S01]  /*1a00*/  LDS R18, [R15+-0x20] ;  /* 0xffffe0000f127984 */ /* 0x000fe20000000800 */
[----:B------:R-:W-:-:S03]  /*1a10*/  IADD3 R16, PT, PT, R16, 0x1, RZ ;  /* 0x0000000110107810 */ /* 0x000fc60007ffe0ff */
[----:B------:R0:W1:Y:S01]  /*1a20*/  LDS.128 R8, [R19] ;  /* 0x0000000013087984 */ /* 0x0000620000000c00 */
[----:B------:R-:W-:-:S03]  /*1a30*/  ISETP.NE.AND P0, PT, R16, RZ, PT ;  /* 0x000000ff1000720c */ /* 0x000fc60003f05270 */
[----:B------:R-:W2:Y:S04]  /*1a40*/  LDS R20, [R15+-0x10] ;  /* 0xfffff0000f147984 */ /* 0x000ea80000000800 */
[----:B------:R-:W3:Y:S01]  /*1a50*/  LDS R21, [R15] ;  /* 0x000000000f157984 */ /* 0x000ee20000000800 */
        /* <DEDUP_REMOVED lines=8> */
.L_x_29:
[----:B------:R-:W-:Y:S01]  /*1ae0*/  FADD R12, R23, R12 ;  /* 0x0000000c170c7221 */ /* 0x000fe20000000000 */
[----:B------:R-:W-:Y:S01]  /*1af0*/  FADD R13, R13, R14 ;  /* 0x0000000e0d0d7221 */ /* 0x000fe20000000000 */
[----:B------:R-:W-:-:S03]  /*1b00*/  VIADD R7, R7, 0x4 ;  /* 0x0000000407077836 */ /* 0x000fc60000000000 */
[----:B------:R-:W-:-:S07]  /*1b10*/  FADD R18, R12, R13 ;  /* 0x0000000d0c127221 */ /* 0x000fce0000000000 */
.L_x_26:
[----:B------:R-:W-:-:S13]  /*1b20*/  ISETP.GE.AND P0, PT, R7, R17, PT ;  /* 0x000000110700720c */ /* 0x000fda0003f06270 */
[----:B------:R-:W-:Y:S05]  /*1b30*/  @P0 BRA `(.L_x_31) ;  /* 0x0000000400d00947 */ /* 0x000fea0003800000 */
[C---:B------:R-:W-:Y:S01]  /*1b40*/  IADD3 R16, PT, PT, -R7.reuse, R17, RZ ;  /* 0x0000001107107210 */ /* 0x040fe20007ffe1ff */
[----:B------:R-:W-:-:S03]  /*1b50*/  IMAD.IADD R17, R7, 0x1, -R17 ;  /* 0x0000000107117824 */ /* 0x000fc600078e0a11 */
[----:B------:R-:W-:Y:S02]  /*1b60*/  LOP3.LUT R21, R16, 0xf, RZ, 0xc0, !PT ;  /* 0x0000000f10157812 */ /* 0x000fe400078ec0ff */
[----:B------:R-:W-:Y:S02]  /*1b70*/  ISETP.GT.U32.AND P0, PT, R17, -0x10, PT ;  /* 0xfffffff01100780c */ /* 0x000fe40003f04070 */
[----:B------:R-:W-:-:S11]  /*1b80*/  ISETP.NE.AND P1, PT, R21, RZ, PT ;  /* 0x000000ff1500720c */ /* 0x000fd60003f25270 */
[----:B------:R-:W-:Y:S05]  /*1b90*/  @P0 BRA `(.L_x_32) ;  /* 0x0000000000c80947 */ /* 0x000fea0003800000 */
[C---:B------:R-:W-:Y:S02]  /*1ba0*/  IADD3 R8, PT, PT, R7.reuse, R0, RZ ;  /* 0x0000000007087210 */ /* 0x040fe40007ffe0ff */
[----:B------:R-:W-:Y:S02]  /*1bb0*/  LOP3.LUT R20, R16, 0xfffffff0, RZ, 0xc0, !PT ;  /* 0xfffffff010147812 */ /* 0x000fe400078ec0ff */
[----:B------:R-:W-:Y:S01]  /*1bc0*/  LEA R17, R7, R2, 0x2 ;  /* 0x0000000207117211 */ /* 0x000fe200078e10ff */
[----:B------:R-:W-:Y:S02]  /*1bd0*/  IMAD.U32 R8, R8, 0x10, R5 ;  /* 0x0000001008087824 */ /* 0x000fe400078e0005 */
[----:B------:R-:W-:Y:S01]  /*1be0*/  IMAD.MOV R20, RZ, RZ, -R20 ;  /* 0x000000ffff147224 */ /* 0x000fe200078e0a14 */
[----:B------:R-:W-:Y:S01]  /*1bf0*/  IADD3 R17, PT, PT, R17, 0x20, RZ ;  /* 0x0000002011117810 */ /* 0x000fe20007ffe0ff */
[----:B------:R-:W-:-:S05]  /*1c00*/  IMAD R19, R3, 0x4, R8 ;  /* 0x0000000403137824 */ /* 0x000fca00078e0208 */
[----:B------:R-:W-:-:S07]  /*1c10*/  IADD3 R19, PT, PT, R19, 0x80, R2 ;  /* 0x0000008013137810 */ /* 0x000fce0007ffe002 */
.L_x_33:
[----:B------:R-:W-:Y:S01]  /*1c20*/  LDS R27, [R19+-0x80] ;  /* 0xffff8000131b7984 */ /* 0x000fe20000000800 */
[----:B------:R-:W-:Y:S01]  /*1c30*/  IADD3 R20, PT, PT, R20, 0x10, RZ ;  /* 0x0000001014147810 */ /* 0x000fe20007ffe0ff */
[----:B------:R-:W-:Y:S02]  /*1c40*/  VIADD R7, R7, 0x10 ;  /* 0x0000001007077836 */ /* 0x000fe40000000000 */
[----:B------:R-:W0:Y:S01]  /*1c50*/  LDS.128 R12, [R17+-0x20] ;  /* 0xffffe000110c7984 */ /* 0x000e220000000c00 */
[----:B------:R-:W-:-:S03]  /*1c60*/  ISETP.NE.AND P0, PT, R20, RZ, PT ;  /* 0x000000ff1400720c */ /* 0x000fc60003f05270 */
[----:B------:R-:W1:Y:S04]  /*1c70*/  LDS R29, [R19+-0x70] ;  /* 0xffff9000131d7984 */ /* 0x000e680000000800 */
[----:B------:R-:W2:Y:S04]  /*1c80*/  LDS R25, [R19+-0x60] ;  /* 0xffffa00013197984 */ /* 0x000ea80000000800 */
[----:B------:R-:W3:Y:S04]  /*1c90*/  LDS R22, [R19+-0x50] ;  /* 0xffffb00013167984 */ /* 0x000ee80000000800 */
[----:B------:R-:W-:Y:S04]  /*1ca0*/  LDS R23, [R19+-0x40] ;  /* 0xffffc00013177984 */ /* 0x000fe80000000800 */
[----:B------:R-:W4:Y:S04]  /*1cb0*/  LDS.128 R8, [R17+-0x10] ;  /* 0xfffff00011087984 */ /* 0x000f280000000c00 */
[----:B------:R-:W-:Y:S04]  /*1cc0*/  LDS R24, [R19+-0x10] ;  /* 0xfffff00013187984 */ /* 0x000fe80000000800 */
[----:B------:R-:W-:Y:S01]  /*1cd0*/  LDS R26, [R19+0x60] ;  /* 0x00006000131a7984 */ /* 0x000fe20000000800 */
[----:B0-----:R-:W-:-:S03]  /*1ce0*/  FFMA R12, R27, R12, R18 ;  /* 0x0000000c1b0c7223 */ /* 0x001fc60000000012 */
[----:B------:R-:W0:Y:S01]  /*1cf0*/  LDS R18, [R19+-0x30] ;  /* 0xffffd00013127984 */ /* 0x000e220000000800 */
[----:B-1----:R-:W-:-:S03]  /*1d00*/  FFMA R12, R29, R13, R12 ;  /* 0x0000000d1d0c7223 */ /* 0x002fc6000000000c */
[----:B------:R-:W1:Y:S01]  /*1d10*/  LDS R27, [R19+-0x20] ;  /* 0xffffe000131b7984 */ /* 0x000e620000000800 */
[----:B--2---:R-:W-:-:S04]  /*1d20*/  FFMA R25, R25, R14, R12 ;  /* 0x0000000e19197223 */ /* 0x004fc8000000000c */
[----:B---3--:R-:W-:Y:S02]  /*1d30*/  FFMA R22, R22, R15, R25 ;  /* 0x0000000f16167223 */ /* 0x008fe40000000019 */
[----:B------:R-:W-:Y:S04]  /*1d40*/  LDS R25, [R19] ;  /* 0x0000000013197984 */ /* 0x000fe80000000800 */
[----:B------:R-:W2:Y:S01]  /*1d50*/  LDS.128 R12, [R17] ;  /* 0x00000000110c7984 */ /* 0x000ea20000000c00 */
[----:B----4-:R-:W-:-:S03]  /*1d60*/  FFMA R23, R23, R8, R22 ;  /* 0x0000000817177223 */ /* 0x010fc60000000016 */
[----:B------:R-:W3:Y:S01]  /*1d70*/  LDS R22, [R19+0x10] ;  /* 0x0000100013167984 */ /* 0x000ee20000000800 */
[----:B0-----:R-:W-:-:S03]  /*1d80*/  FFMA R18, R18, R9, R23 ;  /* 0x0000000912127223 */ /* 0x001fc60000000017 */
[----:B------:R-:W0:Y:S01]  /*1d90*/  LDS R23, [R19+0x20] ;  /* 0x0000200013177984 */ /* 0x000e220000000800 */
[----:B-1----:R-:W-:-:S03]  /*1da0*/  FFMA R27, R27, R10, R18 ;  /* 0x0000000a1b1b7223 */ /* 0x002fc60000000012 */
[----:B------:R-:W1:Y:S01]  /*1db0*/  LDS R18, [R19+0x30] ;  /* 0x0000300013127984 */ /* 0x000e620000000800 */
[----:B------:R-:W-:-:S03]  /*1dc0*/  FFMA R24, R24, R11, R27 ;  /* 0x0000000b18187223 */ /* 0x000fc6000000001b */
[----:B------:R-:W-:Y:S04]  /*1dd0*/  LDS R27, [R19+0x40] ;  /* 0x00004000131b7984 */ /* 0x000fe80000000800 */
[----:B------:R4:W5:Y:S01]  /*1de0*/  LDS.128 R8, [R17+0x10] ;  /* 0x0000100011087984 */ /* 0x0009620000000c00 */
[----:B--2---:R-:W-:-:S03]  /*1df0*/  FFMA R25, R25, R12, R24 ;  /* 0x0000000c19197223 */ /* 0x004fc60000000018 */
[----:B------:R-:W2:Y:S01]  /*1e00*/  LDS R12, [R19+0x50] ;  /* 0x00005000130c7984 */ /* 0x000ea20000000800 */
[----:B---3--:R-:W-:-:S03]  /*1e10*/  FFMA R24, R22, R13, R25 ;  /* 0x0000000d16187223 */ /* 0x008fc60000000019 */
[----:B------:R3:W2:Y:S01]  /*1e20*/  LDS R22, [R19+0x70] ;  /* 0x0000700013167984 */ /* 0x0006a20000000800 */
[----:B----4-:R-:W-:Y:S01]  /*1e30*/  IADD3 R17, PT, PT, R17, 0x40, RZ ;  /* 0x0000004011117810 */ /* 0x010fe20007ffe0ff */
[----:B---3--:R-:W-:Y:S02]  /*1e40*/  VIADD R19, R19, 0x100 ;  /* 0x0000010013137836 */ /* 0x008fe40000000000 */
[----:B0-----:R-:W-:-:S04]  /*1e50*/  FFMA R23, R23, R14, R24 ;  /* 0x0000000e17177223 */ /* 0x001fc80000000018 */
[----:B-1----:R-:W-:-:S04]  /*1e60*/  FFMA R18, R18, R15, R23 ;  /* 0x0000000f12127223 */ /* 0x002fc80000000017 */
[----:B-----5:R-:W-:-:S04]  /*1e70*/  FFMA R27, R27, R8, R18 ;  /* 0x000000081b1b7223 */ /* 0x020fc80000000012 */
[----:B--2---:R-:W-:-:S04]  /*1e80*/  FFMA R9, R12, R9, R27 ;  /* 0x000000090c097223 */ /* 0x004fc8000000001b */
[----:B------:R-:W-:-:S04]  /*1e90*/  FFMA R9, R26, R10, R9 ;  /* 0x0000000a1a097223 */ /* 0x000fc80000000009 */
[----:B------:R-:W-:Y:S01]  /*1ea0*/  FFMA R18, R22, R11, R9 ;  /* 0x0000000b16127223 */ /* 0x000fe20000000009 */
[----:B------:R-:W-:Y:S06]  /*1eb0*/  @P0 BRA `(.L_x_33) ;  /* 0xfffffffc00580947 */ /* 0x000fec000383ffff */
.L_x_32:
[----:B------:R-:W-:Y:S05]  /*1ec0*/  @!P1 BRA `(.L_x_31) ;  /* 0x0000000000ec9947 */ /* 0x000fea0003800000 */
[----:B------:R-:W-:Y:S02]  /*1ed0*/  ISETP.GE.U32.AND P0, PT, R21, 0x8, PT ;  /* 0x000000081500780c */ /* 0x000fe40003f06070 */
[----:B------:R-:W-:Y:S02]  /*1ee0*/  LEA R9, R0, R3, 0x2 ;  /* 0x0000000300097211 */ /* 0x000fe400078e10ff */
[----:B------:R-:W-:-:S03]  /*1ef0*/  LOP3.LUT R26, R16, 0x7, RZ, 0xc0, !PT ;  /* 0x00000007101a7812 */ /* 0x000fc600078ec0ff */
[----:B------:R-:W-:Y:S01]  /*1f00*/  IMAD R6, R9, 0x4, R6 ;  /* 0x0000000409067824 */ /* 0x000fe200078e0206 */
[----:B------:R-:W-:-:S05]  /*1f10*/  ISETP.NE.AND P1, PT, R26, RZ, PT ;  /* 0x000000ff1a00720c */ /* 0x000fca0003f25270 */
[----:B------:R-:W-:Y:S08]  /*1f20*/  @!P0 BRA `(.L_x_34) ;  /* 0x0000000000548947 */ /* 0x000ff00003800000 */
[C---:B------:R-:W-:Y:S01]  /*1f30*/  LEA R23, R7.reuse, R6, 0x4 ;  /* 0x0000000607177211 */ /* 0x040fe200078e20ff */
[C---:B------:R-:W-:Y:S01]  /*1f40*/  IMAD R28, R7.reuse, 0x4, R2 ;  /* 0x00000004071c7824 */ /* 0x040fe200078e0202 */
[----:B------:R-:W-:-:S03]  /*1f50*/  IADD3 R7, PT, PT, R7, 0x8, RZ ;  /* 0x0000000807077810 */ /* 0x000fc60007ffe0ff */
[----:B------:R-:W-:Y:S04]  /*1f60*/  LDS R25, [R23] ;  /* 0x0000000017197984 */ /* 0x000fe80000000800 */
[----:B------:R-:W0:Y:S04]  /*1f70*/  LDS.128 R8, [R28] ;  /* 0x000000001c087984 */ /* 0x000e280000000c00 */
[----:B------:R-:W1:Y:S04]  /*1f80*/  LDS R27, [R23+0x10] ;  /* 0x00001000171b7984 */ /* 0x000e680000000800 */
[----:B------:R-:W2:Y:S04]  /*1f90*/  LDS R21, [R23+0x20] ;  /* 0x0000200017157984 */ /* 0x000ea80000000800 */
[----:B------:R-:W3:Y:S04]  /*1fa0*/  LDS R22, [R23+0x30] ;  /* 0x0000300017167984 */ /* 0x000ee80000000800 */
[----:B------:R-:W-:Y:S04]  /*1fb0*/  LDS R19, [R23+0x40] ;  /* 0x0000400017137984 */ /* 0x000fe80000000800 */
[----:B------:R-:W4:Y:S04]  /*1fc0*/  LDS.128 R12, [R28+0x10] ;  /* 0x000010001c0c7984 */ /* 0x000f280000000c00 */
[----:B------:R-:W5:Y:S04]  /*1fd0*/  LDS R20, [R23+0x50] ;  /* 0x0000500017147984 */ /* 0x000f680000000800 */
[----:B------:R-:W5:Y:S04]  /*1fe0*/  LDS R17, [R23+0x60] ;  /* 0x0000600017117984 */ /* 0x000f680000000800 */
[----:B------:R-:W5:Y:S01]  /*1ff0*/  LDS R24, [R23+0x70] ;  /* 0x0000700017187984 */ /* 0x000f620000000800 */
[----:B0-----:R-:W-:-:S04]  /*2000*/  FFMA R8, R25, R8, R18 ;  /* 0x0000000819087223 */ /* 0x001fc80000000012 */
[----:B-1----:R-:W-:-:S04]  /*2010*/  FFMA R8, R27, R9, R8 ;  /* 0x000000091b087223 */ /* 0x002fc80000000008 */
[----:B--2---:R-:W-:-:S04]  /*2020*/  FFMA R21, R21, R10, R8 ;  /* 0x0000000a15157223 */ /* 0x004fc80000000008 */
[----:B---3--:R-:W-:-:S04]  /*2030*/  FFMA R22, R22, R11, R21 ;  /* 0x0000000b16167223 */ /* 0x008fc80000000015 */
[----:B----4-:R-:W-:-:S04]  /*2040*/  FFMA R19, R19, R12, R22 ;  /* 0x0000000c13137223 */ /* 0x010fc80000000016 */
[----:B-----5:R-:W-:-:S04]  /*2050*/  FFMA R20, R20, R13, R19 ;  /* 0x0000000d14147223 */ /* 0x020fc80000000013 */
[----:B------:R-:W-:-:S04]  /*2060*/  FFMA R17, R17, R14, R20 ;  /* 0x0000000e11117223 */ /* 0x000fc80000000014 */
[----:B------:R-:W-:-:S07]  /*2070*/  FFMA R18, R24, R15, R17 ;  /* 0x0000000f18127223 */ /* 0x000fce0000000011 */
.L_x_34:
[----:B------:R-:W-:Y:S05]  /*2080*/  @!P1 BRA `(.L_x_31) ;  /* 0x00000000007c9947 */ /* 0x000fea0003800000 */
[----:B------:R-:W-:Y:S02]  /*2090*/  ISETP.GE.U32.AND P0, PT, R26, 0x4, PT ;  /* 0x000000041a00780c */ /* 0x000fe40003f06070 */
[----:B------:R-:W-:-:S04]  /*20a0*/  LOP3.LUT R16, R16, 0x3, RZ, 0xc0, !PT ;  /* 0x0000000310107812 */ /* 0x000fc800078ec0ff */
[----:B------:R-:W-:-:S07]  /*20b0*/  ISETP.NE.AND P1, PT, R16, RZ, PT ;  /* 0x000000ff1000720c */ /* 0x000fce0003f25270 */
[----:B------:R-:W-:Y:S06]  /*20c0*/  @!P0 BRA `(.L_x_35) ;  /* 0x0000000000308947 */ /* 0x000fec0003800000 */
[C---:B------:R-:W-:Y:S01]  /*20d0*/  LEA R8, R7.reuse, R2, 0x2 ;  /* 0x0000000207087211 */ /* 0x040fe200078e10ff */
[C---:B------:R-:W-:Y:S02]  /*20e0*/  IMAD R6, R7.reuse, 0x10, R6 ;  /* 0x0000001007067824 */ /* 0x040fe400078e0206 */
[----:B------:R-:W-:-:S03]  /*20f0*/  VIADD R7, R7, 0x4 ;  /* 0x0000000407077836 */ /* 0x000fc60000000000 */
[----:B------:R-:W-:Y:S04]  /*2100*/  LDS R13, [R6] ;  /* 0x00000000060d7984 */ /* 0x000fe80000000800 */
[----:B------:R-:W0:Y:S04]  /*2110*/  LDS.128 R8, [R8] ;  /* 0x0000000008087984 */ /* 0x000e280000000c00 */
[----:B------:R-:W1:Y:S04]  /*2120*/  LDS R15, [R6+0x10] ;  /* 0x00001000060f7984 */ /* 0x000e680000000800 */
[----:B------:R-:W2:Y:S04]  /*2130*/  LDS R12, [R6+0x20] ;  /* 0x00002000060c7984 */ /* 0x000ea80000000800 */
[----:B------:R-:W3:Y:S01]  /*2140*/  LDS R17, [R6+0x30] ;  /* 0x0000300006117984 */ /* 0x000ee20000000800 */
[----:B0-----:R-:W-:-:S04]  /*2150*/  FFMA R18, R13, R8, R18 ;  /* 0x000000080d127223 */ /* 0x001fc80000000012 */
[----:B-1----:R-:W-:-:S04]  /*2160*/  FFMA R9, R15, R9, R18 ;  /* 0x000000090f097223 */ /* 0x002fc80000000012 */
[----:B--2---:R-:W-:-:S04]  /*2170*/  FFMA R10, R12, R10, R9 ;  /* 0x0000000a0c0a7223 */ /* 0x004fc80000000009 */
[----:B---3--:R-:W-:-:S07]  /*2180*/  FFMA R18, R17, R11, R10 ;  /* 0x0000000b11127223 */ /* 0x008fce000000000a */
.L_x_35:
[----:B------:R-:W-:Y:S05]  /*2190*/  @!P1 BRA `(.L_x_31) ;  /* 0x0000000000389947 */ /* 0x000fea0003800000 */
[----:B------:R-:W-:Y:S01]  /*21a0*/  IADD3 R0, PT, PT, R0, R7, RZ ;  /* 0x0000000700007210 */ /* 0x000fe20007ffe0ff */
[----:B------:R-:W-:-:S04]  /*21b0*/  IMAD R7, R7, 0x4, R2 ;  /* 0x0000000407077824 */ /* 0x000fc800078e0202 */
[----:B------:R-:W-:-:S05]  /*21c0*/  IMAD.U32 R0, R0, 0x10, R5 ;  /* 0x0000001000007824 */ /* 0x000fca00078e0005 */
[----:B------:R-:W-:Y:S02]  /*21d0*/  LEA R3, R3, R0, 0x2 ;  /* 0x0000000003037211 */ /* 0x000fe400078e10ff */
[----:B------:R-:W-:-:S03]  /*21e0*/  IADD3 R0, PT, PT, -R16, RZ, RZ ;  /* 0x000000ff10007210 */ /* 0x000fc60007ffe1ff */
[----:B------:R-:W-:-:S07]  /*21f0*/  IMAD.IADD R2, R2, 0x1, R3 ;  /* 0x0000000102027824 */ /* 0x000fce00078e0203 */
.L_x_36:
[----:B------:R0:W-:Y:S01]  /*2200*/  LDS R3, [R2] ;  /* 0x0000000002037984 */ /* 0x0001e20000000800 */
[----:B------:R-:W-:-:S03]  /*2210*/  IADD3 R0, PT, PT, R0, 0x1, RZ ;  /* 0x0000000100007810 */ /* 0x000fc60007ffe0ff */
[----:B------:R1:W2:Y:S01]  /*2220*/  LDS R5, [R7] ;  /* 0x0000000007057984 */ /* 0x0002a20000000800 */
[----:B------:R-:W-:Y:S01]  /*2230*/  ISETP.NE.AND P0, PT, R0, RZ, PT ;  /* 0x000000ff0000720c */ /* 0x000fe20003f05270 */
[----:B0-----:R-:W-:Y:S01]  /*2240*/  VIADD R2, R2, 0x10 ;  /* 0x0000001002027836 */ /* 0x001fe20000000000 */
[----:B-1----:R-:W-:Y:S01]  /*2250*/  IADD3 R7, PT, PT, R7, 0x4, RZ ;  /* 0x0000000407077810 */ /* 0x002fe20007ffe0ff */
[----:B--2---:R-:W-:-:S10]  /*2260*/  FFMA R18, R3, R5, R18 ;  /* 0x0000000503127223 */ /* 0x004fd40000000012 */
[----:B------:R-:W-:Y:S05]  /*2270*/  @P0 BRA `(.L_x_36) ;  /* 0xfffffffc00e00947 */ /* 0x000fea000383ffff */
.L_x_31:
[----:B------:R-:W0:Y:S02]  /*2280*/  LDC.64 R2, c[0x0][0x3a8] ;  /* 0x0000ea00ff027b82 */ /* 0x000e240000000a00 */
[----:B0-----:R-:W-:-:S05]  /*2290*/  IMAD.WIDE R2, R4, 0x4, R2 ;  /* 0x0000000404027825 */ /* 0x001fca00078e0202 */
[----:B------:R-:W-:Y:S01]  /*22a0*/  STG.E desc[UR8][R2.64], R18 ;  /* 0x0000001202007986 */ /* 0x000fe2000c101908 */
[----:B------:R-:W-:Y:S05]  /*22b0*/  EXIT ;  /* 0x000000000000794d */ /* 0x000fea0003800000 */
.L_x_37:
[----:B------:R-:W-:-:S00]  /*22c0*/  BRA `(.L_x_37) ;  /* 0xfffffffc00fc7947 */ /* 0x000fc0000383ffff */
[----:B------:R-:W-:-:S00]  /*22d0*/  NOP ;  /* 0x0000000000007918 */ /* 0x000fc00000000000 */
        /* <DEDUP_REMOVED lines=10> */
.L_x_405:


//--------------------- .text.ehma_ms1p_tiled_f32_tx128_ty2 --------------------------
	.section	.text.ehma_ms1p_tiled_f32_tx128_ty2,"ax",@progbits
	.align	128
        .global         ehma_ms1p_tiled_f32_tx128_ty2
        .type           ehma_ms1p_tiled_f32_tx128_ty2,@function
        .size           ehma_ms1p_tiled_f32_tx128_ty2,(.L_x_406 - ehma_ms1p_tiled_f32_tx128_ty2)
        .other          ehma_ms1p_tiled_f32_tx128_ty2,@"STO_CUDA_ENTRY STV_DEFAULT"
ehma_ms1p_tiled_f32_tx128_ty2:
.text.ehma_ms1p_tiled_f32_tx128_ty2:
        /* <DEDUP_REMOVED lines=51> */
[----:B------:R-:W-:-:S05]  /*0330*/  @!P2 LOP3.LUT R14, RZ, R22, RZ, 0x33, !PT ;  /* 0x00000016ff0ea212 */ /* 0x000fca00078e33ff */
[----:B------:R-:W-:-:S05]  /*0340*/  IMAD.IADD R11, R13, 0x1, R14 ;  /* 0x000000010d0b7824 */ /* 0x000fca00078e020e */
[C---:B------:R-:W-:Y:S02]  /*0350*/  LOP3.LUT R8, R11.reuse, 0x3, RZ, 0xc0, !PT ;  /* 0x000000030b087812 */ /* 0x040fe400078ec0ff */
[----:B------:R-:W-:Y:S02]  /*0360*/  ISETP.GE.U32.AND P0, PT, R11, 0x3, PT ;  /* 0x000000030b00780c */ /* 0x000fe40003f06070 */
[----:B------:R-:W-:-:S13]  /*0370*/  ISETP.NE.AND P1, PT, R8, 0x3, PT ;  /* 0x000000030800780c */ /* 0x000fda0003f25270 */
[----:B------:R-:W-:Y:S05]  /*0380*/  @!P1 BRA `(.L_x_43) ;  /* 0x0000000000609947 */ /* 0x000fea0003800000 */
[----:B------:R-:W0:Y:S01]  /*0390*/  S2UR UR6, SR_CgaCtaId ;  /* 0x00000000000679c3 */ /* 0x000e220000008800 */
[----:B------:R-:W1:Y:S01]  /*03a0*/  LDCU UR11, c[0x0][0x38c] ;  /* 0x00007180ff0b77ac */ /* 0x000e620008000800 */
[----:B------:R-:W-:Y:S01]  /*03b0*/  MOV R9, RZ ;  /* 0x000000ff00097202 */ /* 0x000fe20000000f00 */
[----:B------:R-:W-:Y:S01]  /*03c0*/  IMAD.MOV.U32 R8, RZ, RZ, R0 ;  /* 0x000000ffff087224 */ /* 0x000fe200078e0000 */
[----:B------:R-:W-:Y:S01]  /*03d0*/  IADD3 R11, PT, PT, R11, 0x1, RZ ;  /* 0x000000010b0b7810 */ /* 0x000fe20007ffe0ff */
[----:B------:R-:W-:Y:S02]  /*03e0*/  UMOV UR5, 0x400 ;  /* 0x0000040000057882 */ /* 0x000fe40000000000 */
[----:B------:R-:W-:Y:S01]  /*03f0*/  IMAD.WIDE.U32 R8, R3, UR7, R8 ;  /* 0x0000000703087c25 */ /* 0x000fe2000f8e0008 */
[----:B------:R-:W-:Y:S02]  /*0400*/  LOP3.LUT R11, R11, 0x3, RZ, 0xc0, !PT ;  /* 0x000000030b0b7812 */ /* 0x000fe400078ec0ff */
[----:B------:R-:W-:-:S03]  /*0410*/  LEA R14, P1, R8, UR10, 0x4 ;  /* 0x0000000a080e7c11 */ /* 0x000fc6000f8220ff */
[----:B------:R-:W-:Y:S02]  /*0420*/  IMAD R13, R11, R10, R3 ;  /* 0x0000000a0b0d7224 */ /* 0x000fe400078e0203 */
[----:B------:R-:W-:Y:S01]  /*0430*/  IMAD.MOV R16, RZ, RZ, -R11 ;  /* 0x000000ffff107224 */ /* 0x000fe200078e0a0b */
[----:B-1----:R-:W-:Y:S01]  /*0440*/  LEA.HI.X R15, R8, UR11, R9, 0x4, P1 ;  /* 0x0000000b080f7c11 */ /* 0x002fe200088f2409 */
[----:B0-----:R-:W-:-:S06]  /*0450*/  ULEA UR5, UR6, UR5, 0x18 ;  /* 0x0000000506057291 */ /* 0x001fcc000f8ec0ff */
[----:B------:R-:W-:Y:S01]  /*0460*/  LEA R17, R6, UR5, 0x4 ;  /* 0x0000000506117c11 */ /* 0x000fe2000f8e20ff */
[----:B------:R-:W-:-:S07]  /*0470*/  IMAD R6, R13, UR7, R0 ;  /* 0x000000070d067c24 */ /* 0x000fce000f8e0200 */
.L_x_44:
[----:B------:R-:W-:Y:S01]  /*0480*/  MOV R12, R14 ;  /* 0x0000000e000c7202 */ /* 0x000fe20000000f00 */
[----:B------:R-:W-:-:S05]  /*0490*/  IMAD.MOV.U32 R13, RZ, RZ, R15 ;  /* 0x000000ffff0d7224 */ /* 0x000fca00078e000f */
[----:B------:R-:W2:Y:S01]  /*04a0*/  LDG.E.128 R8, desc[UR8][R12.64] ;  /* 0x000000080c087981 */ /* 0x000ea2000c1e1d00 */
[----:B------:R-:W-:Y:S01]  /*04b0*/  IADD3 R16, PT, PT, R16, 0x1, RZ ;  /* 0x0000000110107810 */ /* 0x000fe20007ffe0ff */
[----:B------:R-:W-:-:S03]  /*04c0*/  IMAD.WIDE.U32 R14, R22, 0x10, R12 ;  /* 0x00000010160e7825 */ /* 0x000fc600078e000c */
[----:B------:R-:W-:Y:S01]  /*04d0*/  ISETP.NE.AND P1, PT, R16, RZ, PT ;  /* 0x000000ff1000720c */ /* 0x000fe20003f25270 */
[----:B--2---:R0:W-:Y:S02]  /*04e0*/  STS.128 [R17], R8 ;  /* 0x0000000811007388 */ /* 0x0041e40000000c00 */
[----:B0-----:R-:W-:-:S10]  /*04f0*/  IMAD R17, R22, 0x10, R17 ;  /* 0x0000001016117824 */ /* 0x001fd400078e0211 */
[----:B------:R-:W-:Y:S05]  /*0500*/  @P1 BRA `(.L_x_44) ;  /* 0xfffffffc00dc1947 */ /* 0x000fea000383ffff */
.L_x_43:
[----:B------:R-:W-:Y:S05]  /*0510*/  BSYNC.RECONVERGENT B2 ;  /* 0x0000000000027941 */ /* 0x000fea0003800200 */
.L_x_42:
[----:B------:R-:W-:Y:S05]  /*0520*/  @!P0 BRA `(.L_x_41) ;  /* 0x00000000007c8947 */ /* 0x000fea0003800000 */
[----:B------:R-:W0:Y:S01]  /*0530*/  S2UR UR6, SR_CgaCtaId ;  /* 0x00000000000679c3 */ /* 0x000e220000008800 */
[----:B------:R-:W-:Y:S01]  /*0540*/  UMOV UR5, 0x400 ;  /* 0x0000040000057882 */ /* 0x000fe20000000000 */
[C---:B------:R-:W-:Y:S01]  /*0550*/  LEA R26, R22.reuse, R6, 0x1 ;  /* 0x00000006161a7211 */ /* 0x040fe200078e08ff */
[C-C-:B------:R-:W-:Y:S02]  /*0560*/  IMAD R23, R22.reuse, 0x3, R6.reuse ;  /* 0x0000000316177824 */ /* 0x140fe400078e0206 */
[----:B------:R-:W-:-:S03]  /*0570*/  IMAD.IADD R24, R22, 0x1, R6 ;  /* 0x0000000116187824 */ /* 0x000fc600078e0206 */
[----:B------:R-:W1:Y:S01]  /*0580*/  LDC.64 R28, c[0x0][0x388] ;  /* 0x0000e200ff1c7b82 */ /* 0x000e620000000a00 */
[----:B0-----:R-:W-:-:S06]  /*0590*/  ULEA UR5, UR6, UR5, 0x18 ;  /* 0x0000000506057291 */ /* 0x001fcc000f8ec0ff */
[----:B------:R-:W-:-:S07]  /*05a0*/  LEA R25, R6, UR5, 0x4 ;  /* 0x0000000506197c11 */ /* 0x000fce000f8e20ff */
.L_x_45:
[----:B01----:R-:W-:-:S06]  /*05b0*/  IMAD.WIDE.U32 R14, R6, 0x10, R28 ;  /* 0x00000010060e7825 */ /* 0x003fcc00078e001c */
[----:B------:R-:W2:Y:S01]  /*05c0*/  LDG.E.128 R12, desc[UR8][R14.64] ;  /* 0x000000080e0c7981 */ /* 0x000ea2000c1e1d00 */
[----:B------:R-:W-:-:S04]  /*05d0*/  IMAD.WIDE.U32 R8, R24, 0x10, R28 ;  /* 0x0000001018087825 */ /* 0x000fc800078e001c */
[--C-:B------:R-:W-:Y:S02]  /*05e0*/  IMAD.WIDE.U32 R16, R23, 0x10, R28.reuse ;  /* 0x0000001017107825 */ /* 0x100fe400078e001c */
[----:B------:R-:W3:Y:S04]  /*05f0*/  LDG.E.128 R8, desc[UR8][R8.64] ;  /* 0x0000000808087981 */ /* 0x000ee8000c1e1d00 */
[----:B------:R-:W4:Y:S04]  /*0600*/  LDG.E.128 R16, desc[UR8][R16.64] ;  /* 0x0000000810107981 */ /* 0x000f28000c1e1d00 */
[----:B--2---:R0:W-:Y:S02]  /*0610*/  STS.128 [R25], R12 ;  /* 0x0000000c19007388 */ /* 0x0041e40000000c00 */
[----:B0-----:R-:W-:-:S06]  /*0620*/  IMAD.WIDE.U32 R12, R26, 0x10, R28 ;  /* 0x000000101a0c7825 */ /* 0x001fcc00078e001c */
[----:B------:R-:W2:Y:S01]  /*0630*/  LDG.E.128 R12, desc[UR8][R12.64] ;  /* 0x000000080c0c7981 */ /* 0x000ea2000c1e1d00 */
[----:B------:R-:W-:-:S05]  /*0640*/  LEA R27, R22, R25, 0x4 ;  /* 0x00000019161b7211 */ /* 0x000fca00078e20ff */
[----:B---3--:R0:W-:Y:S01]  /*0650*/  STS.128 [R27], R8 ;  /* 0x000000081b007388 */ /* 0x0081e20000000c00 */
[----:B------:R-:W-:-:S04]  /*0660*/  IADD3 R6, PT, PT, R22, R6, R22 ;  /* 0x0000000616067210 */ /* 0x000fc80007ffe016 */
[C---:B------:R-:W-:Y:S01]  /*0670*/  IADD3 R6, PT, PT, R22.reuse, R6, R22 ;  /* 0x0000000616067210 */ /* 0x040fe20007ffe016 */
[C-C-:B0-----:R-:W-:Y:S02]  /*0680*/  IMAD R10, R22.reuse, 0x20, R25.reuse ;  /* 0x00000020160a7824 */ /* 0x141fe400078e0219 */
[----:B------:R-:W-:Y:S01]  /*0690*/  IMAD R11, R22, 0x30, R25 ;  /* 0x00000030160b7824 */ /* 0x000fe200078e0219 */
[----:B------:R-:W-:Y:S01]  /*06a0*/  ISETP.GE.AND P0, PT, R6, R2, PT ;  /* 0x000000020600720c */ /* 0x000fe20003f06270 */
[C---:B------:R-:W-:Y:S01]  /*06b0*/  IMAD R23, R22.reuse, 0x4, R23 ;  /* 0x0000000416177824 */ /* 0x040fe200078e0217 */
[C---:B------:R-:W-:Y:S01]  /*06c0*/  LEA R26, R22.reuse, R26, 0x2 ;  /* 0x0000001a161a7211 */ /* 0x040fe200078e10ff */
[C---:B------:R-:W-:Y:S01]  /*06d0*/  IMAD R25, R22.reuse, 0x40, R25 ;  /* 0x0000004016197824 */ /* 0x040fe200078e0219 */
[----:B------:R-:W-:Y:S01]  /*06e0*/  LEA R24, R22, R24, 0x2 ;  /* 0x0000001816187211 */ /* 0x000fe200078e10ff */
[----:B--2---:R0:W-:Y:S04]  /*06f0*/  STS.128 [R10], R12 ;  /* 0x0000000c0a007388 */ /* 0x0041e80000000c00 */
[----:B----4-:R0:W-:Y:S04]  /*0700*/  STS.128 [R11], R16 ;  /* 0x000000100b007388 */ /* 0x0101e80000000c00 */
[----:B------:R-:W-:Y:S05]  /*0710*/  @!P0 BRA `(.L_x_45) ;  /* 0xfffffffc00a48947 */ /* 0x000fea000383ffff */
.L_x_41:
[----:B------:R-:W-:Y:S05]  /*0720*/  BSYNC.RECONVERGENT B1 ;  /* 0x0000000000017941 */ /* 0x000fea0003800200 */
.L_x_40:
[----:B------:R-:W-:Y:S02]  /*0730*/  LOP3.LUT P0, RZ, R0, R3, RZ, 0xfc, !PT ;  /* 0x0000000300ff7212 */ /* 0x000fe4000780fcff */
[----:B------:R-:W-:-:S04]  /*0740*/  LOP3.LUT P1, R2, R21, 0x3, RZ, 0xc0, !PT ;  /* 0x0000000315027812 */ /* 0x000fc8000782c0ff */
[----:B------:R-:W-:-:S13]  /*0750*/  PLOP3.LUT P0, PT, P0, P1, PT, 0xf2, 0x2f ;  /* 0x00000000002f781c */ /* 0x000fda0000703e72 */
[----:B------:R-:W-:Y:S05]  /*0760*/  @P0 BRA `(.L_x_46) ;  /* 0x00000008006c0947 */ /* 0x000fea0003800000 */
[----:B------:R-:W1:Y:S01]  /*0770*/  LDC.64 R8, c[0x0][0x388] ;  /* 0x0000e200ff087b82 */ /* 0x000e620000000a00 */
[----:B0-----:R-:W-:-:S05]  /*0780*/  LOP3.LUT R19, R21, 0xfffffffc, RZ, 0xc0, !PT ;  /* 0xfffffffc15137812 */ /* 0x001fca00078ec0ff */
[----:B-1----:R-:W-:-:S06]  /*0790*/  IMAD.WIDE R10, R19, 0x4, R8 ;  /* 0x00000004130a7825 */ /* 0x002fcc00078e0208 */
[----:B------:R-:W2:Y:S01]  /*07a0*/  LDG.E R11, desc[UR8][R10.64] ;  /* 0x000000080a0b7981 */ /* 0x000ea2000c1e1900 */
[----:B------:R-:W0:Y:S01]  /*07b0*/  S2UR UR6, SR_CgaCtaId ;  /* 0x00000000000679c3 */ /* 0x000e220000008800 */
[----:B------:R-:W-:Y:S01]  /*07c0*/  IADD3 R2, PT, PT, -R2, 0x1, RZ ;  /* 0x0000000102027810 */ /* 0x000fe20007ffe1ff */
[----:B------:R-:W-:Y:S01]  /*07d0*/  UMOV UR5, 0x400 ;  /* 0x0000040000057882 */ /* 0x000fe20000000000 */
[----:B------:R-:W-:Y:S02]  /*07e0*/  SHF.L.U32 R6, R21, 0x2, RZ ;  /* 0x0000000215067819 */ /* 0x000fe400000006ff */
[----:B------:R-:W-:Y:S02]  /*07f0*/  ISETP.NE.AND P0, PT, R2, RZ, PT ;  /* 0x000000ff0200720c */ /* 0x000fe40003f05270 */
[----:B------:R-:W-:Y:S01]  /*0800*/  LOP3.LUT R6, R6, 0xfffffff0, RZ, 0xc0, !PT ;  /* 0xfffffff006067812 */ /* 0x000fe200078ec0ff */
[----:B0-----:R-:W-:-:S06]  /*0810*/  ULEA UR5, UR6, UR5, 0x18 ;  /* 0x0000000506057291 */ /* 0x001fcc000f8ec0ff */
[----:B------:R-:W-:-:S03]  /*0820*/  VIADD R12, R6, UR5 ;  /* 0x00000005060c7c36 */ /* 0x000fc60008000000 */
[----:B--2---:R1:W-:Y:S01]  /*0830*/  STS [R6+UR5], R11 ;  /* 0x0000000b06007988 */ /* 0x0043e20008000805 */
[----:B------:R-:W-:Y:S05]  /*0840*/  @!P0 BRA `(.L_x_46) ;  /* 0x0000000800348947 */ /* 0x000fea0003800000 */
[----:B------:R-:W-:Y:S01]  /*0850*/  ISETP.GE.AND P0, PT, R2, RZ, PT ;  /* 0x000000ff0200720c */ /* 0x000fe20003f06270 */
[----:B------:R-:W-:Y:S01]  /*0860*/  VIADD R19, R19, 0x1 ;  /* 0x0000000113137836 */ /* 0x000fe20000000000 */
[----:B-1----:R-:W-:-:S11]  /*0870*/  IADD3 R6, PT, PT, R12, 0x4, RZ ;  /* 0x000000040c067810 */ /* 0x002fd60007ffe0ff */
[----:B------:R-:W-:Y:S05]  /*0880*/  @P0 BRA `(.L_x_47) ;  /* 0x0000000000a40947 */ /* 0x000fea0003800000 */
[----:B------:R-:W-:Y:S02]  /*0890*/  IADD3 R10, PT, PT, -R2, RZ, RZ ;  /* 0x000000ff020a7210 */ /* 0x000fe40007ffe1ff */
[----:B------:R-:W-:Y:S02]  /*08a0*/  PLOP3.LUT P0, PT, PT, PT, PT, 0x80, 0x8 ;  /* 0x000000000008781c */ /* 0x000fe40003f0f070 */
[----:B------:R-:W-:-:S13]  /*08b0*/  ISETP.GT.AND P1, PT, R10, 0x3, PT ;  /* 0x000000030a00780c */ /* 0x000fda0003f24270 */
[----:B------:R-:W-:Y:S05]  /*08c0*/  @!P1 BRA `(.L_x_48) ;  /* 0x0000000000549947 */ /* 0x000fea0003800000 */
[----:B------:R-:W-:-:S13]  /*08d0*/  PLOP3.LUT P0, PT, PT, PT, PT, 0x8, 0x80 ;  /* 0x000000000080781c */ /* 0x000fda0003f0e170 */
.L_x_49:
[C---:B------:R-:W-:Y:S01]  /*08e0*/  IADD3 R15, PT, PT, R19.reuse, 0x2, RZ ;  /* 0x00000002130f7810 */ /* 0x040fe20007ffe0ff */
[C---:B------:R-:W-:Y:S02]  /*08f0*/  VIADD R13, R19.reuse, 0x1 ;  /* 0x00000001130d7836 */ /* 0x040fe40000000000 */
[C---:B------:R-:W-:Y:S02]  /*0900*/  VIADD R17, R19.reuse, 0x3 ;  /* 0x0000000313117836 */ /* 0x040fe40000000000 */
        /* <DEDUP_REMOVED lines=8> */
[----:B------:R-:W-:-:S04]  /*0990*/  IADD3 R2, PT, PT, R2, 0x4, RZ ;  /* 0x0000000402027810 */ /* 0x000fc80007ffe0ff */
[----:B------:R-:W-:Y:S01]  /*09a0*/  ISETP.GE.AND P1, PT, R2, -0x3, PT ;  /* 0xfffffffd0200780c */ /* 0x000fe20003f26270 */
[----:B------:R-:W-:Y:S01]  /*09b0*/  VIADD R19, R19, 0x4 ;  /* 0x0000000413137836 */ /* 0x000fe20000000000 */
[----:B--2---:R-:W-:Y:S04]  /*09c0*/  STS [R6], R11 ;  /* 0x0000000b06007388 */ /* 0x004fe80000000800 */
[----:B---3--:R-:W-:Y:S04]  /*09d0*/  STS [R6+0x4], R13 ;  /* 0x0000040d06007388 */ /* 0x008fe80000000800 */
[----:B----4-:R-:W-:Y:S04]  /*09e0*/  STS [R6+0x8], R15 ;  /* 0x0000080f06007388 */ /* 0x010fe80000000800 */
[----:B-----5:R0:W-:Y:S02]  /*09f0*/  STS [R6+0xc], R17 ;  /* 0x00000c1106007388 */ /* 0x0201e40000000800 */
[----:B0-----:R-:W-:Y:S01]  /*0a00*/  IADD3 R6, PT, PT, R6, 0x10, RZ ;  /* 0x0000001006067810 */ /* 0x001fe20007ffe0ff */
[----:B------:R-:W-:Y:S06]  /*0a10*/  @!P1 BRA `(.L_x_49) ;  /* 0xfffffffc00b09947 */ /* 0x000fec000383ffff */
.L_x_48:
[----:B------:R-:W-:-:S05]  /*0a20*/  IMAD.MOV R10, RZ, RZ, -R2 ;  /* 0x000000ffff0a7224 */ /* 0x000fca00078e0a02 */
[----:B------:R-:W-:-:S13]  /*0a30*/  ISETP.GT.AND P1, PT, R10, 0x1, PT ;  /* 0x000000010a00780c */ /* 0x000fda0003f24270 */
[----:B------:R-:W-:Y:S05]  /*0a40*/  @!P1 BRA `(.L_x_50) ;  /* 0x00000000002c9947 */ /* 0x000fea0003800000 */
[C---:B------:R-:W-:Y:S01]  /*0a50*/  IADD3 R13, PT, PT, R19.reuse, 0x1, RZ ;  /* 0x00000001130d7810 */ /* 0x040fe20007ffe0ff */
        /* <DEDUP_REMOVED lines=9> */
[----:B0-----:R-:W-:-:S07]  /*0af0*/  VIADD R6, R6, 0x8 ;  /* 0x0000000806067836 */ /* 0x001fce0000000000 */
.L_x_50:
[----:B------:R-:W-:-:S13]  /*0b00*/  ISETP.EQ.AND P1, PT, R2, RZ, PT ;  /* 0x000000ff0200720c */ /* 0x000fda0003f22270 */
[----:B------:R-:W-:Y:S05]  /*0b10*/  @!P0 BRA P1, `(.L_x_46) ;  /* 0x0000000400808947 */ /* 0x000fea0000800000 */
.L_x_47:
[----:B------:R-:W-:-:S06]  /*0b20*/  IMAD.WIDE R10, R19, 0x4, R8 ;  /* 0x00000004130a7825 */ /* 0x000fcc00078e0208 */
[----:B------:R-:W2:Y:S01]  /*0b30*/  LDG.E R11, desc[UR8][R10.64] ;  /* 0x000000080a0b7981 */ /* 0x000ea2000c1e1900 */
[----:B------:R-:W-:Y:S01]  /*0b40*/  IADD3 R2, PT, PT, R2, 0x1, RZ ;  /* 0x0000000102027810 */ /* 0x000fe20007ffe0ff */
[----:B------:R-:W-:-:S03]  /*0b50*/  VIADD R19, R19, 0x1 ;  /* 0x0000000113137836 */ /* 0x000fc60000000000 */
[----:B------:R-:W-:Y:S01]  /*0b60*/  ISETP.NE.AND P0, PT, R2, RZ, PT ;  /* 0x000000ff0200720c */ /* 0x000fe20003f05270 */
[----:B--2---:R0:W-:Y:S02]  /*0b70*/  STS [R6], R11 ;  /* 0x0000000b06007388 */ /* 0x0041e40000000800 */
[----:B0-----:R-:W-:-:S10]  /*0b80*/  IADD3 R6, PT, PT, R6, 0x4, RZ ;  /* 0x0000000406067810 */ /* 0x001fd40007ffe0ff */
[----:B------:R-:W-:Y:S05]  /*0b90*/  @P0 BRA `(.L_x_47) ;  /* 0xfffffffc00e00947 */ /* 0x000fea000383ffff */
[----:B------:R-:W-:Y:S05]  /*0ba0*/  BRA `(.L_x_46) ;  /* 0x00000004005c7947 */ /* 0x000fea0003800000 */
.L_x_39:
[----:B------:R-:W0:Y:S01]  /*0bb0*/  S2R R3, SR_TID.Y ;  /* 0x0000000000037919 */ /* 0x000e220000002200 */
[----:B------:R-:W0:Y:S02]  /*0bc0*/  S2R R0, SR_TID.X ;  /* 0x0000000000007919 */ /* 0x000e240000002100 */
[----:B0-----:R-:W-:-:S05]  /*0bd0*/  IMAD R19, R3, UR7, R0 ;  /* 0x0000000703137c24 */ /* 0x001fca000f8e0200 */
[----:B------:R-:W-:-:S13]  /*0be0*/  ISETP.GE.AND P0, PT, R19, R21, PT ;  /* 0x000000151300720c */ /* 0x000fda0003f06270 */
[----:B------:R-:W-:Y:S05]  /*0bf0*/  @P0 BRA `(.L_x_46) ;  /* 0x0000000400480947 */ /* 0x000fea0003800000 */
[----:B------:R-:W0:Y:S01]  /*0c00*/  I2F.U32.RP R12, R22 ;  /* 0x00000016000c7306 */ /* 0x000e220000209000 */
[C---:B------:R-:W-:Y:S01]  /*0c10*/  IMAD.IADD R2, R22.reuse, 0x1, R19 ;  /* 0x0000000116027824 */ /* 0x040fe200078e0213 */
[----:B------:R-:W-:Y:S01]  /*0c20*/  IADD3 R13, PT, PT, RZ, -R22, RZ ;  /* 0x80000016ff0d7210 */ /* 0x000fe20007ffe0ff */
[----:B------:R-:W-:Y:S01]  /*0c30*/  BSSY.RECONVERGENT B1, `(.L_x_51) ;  /* 0x0000033000017945 */ /* 0x000fe20003800200 */
[----:B------:R-:W-:Y:S02]  /*0c40*/  ISETP.NE.U32.AND P2, PT, R22, RZ, PT ;  /* 0x000000ff1600720c */ /* 0x000fe40003f45070 */
[CC--:B------:R-:W-:Y:S02]  /*0c50*/  ISETP.GE.U32.AND P0, PT, R2.reuse, R21.reuse, PT ;  /* 0x000000150200720c */ /* 0x0c0fe40003f06070 */
[----:B------:R-:W-:Y:S02]  /*0c60*/  VIMNMX.U32 R11, PT, PT, R2, R21, !PT ;  /* 0x00000015020b7248 */ /* 0x000fe40007fe0000 */
[----:B------:R-:W-:-:S04]  /*0c70*/  SEL R6, RZ, 0x1, P0 ;  /* 0x00000001ff067807 */ /* 0x000fc80000000000 */
[----:B------:R-:W-:Y:S01]  /*0c80*/  IADD3 R11, PT, PT, R11, -R2, -R6 ;  /* 0x800000020b0b7210 */ /* 0x000fe20007ffe806 */
[----:B0-----:R-:W0:Y:S02]  /*0c90*/  MUFU.RCP R12, R12 ;  /* 0x0000000c000c7308 */ /* 0x001e240000001000 */
[----:B0-----:R-:W-:-:S06]  /*0ca0*/  VIADD R8, R12, 0xffffffe ;  /* 0x0ffffffe0c087836 */ /* 0x001fcc0000000000 */
        /* <DEDUP_REMOVED lines=8> */
[----:B------:R-:W-:Y:S01]  /*0d30*/  @P0 IADD3 R11, PT, PT, -R22, R11, RZ ;  /* 0x0000000b160b0210 */ /* 0x000fe20007ffe1ff */
[----:B------:R-:W-:-:S03]  /*0d40*/  @P0 VIADD R9, R9, 0x1 ;  /* 0x0000000109090836 */ /* 0x000fc60000000000 */
[----:B------:R-:W-:-:S13]  /*0d50*/  ISETP.GE.U32.AND P1, PT, R11, R22, PT ;  /* 0x000000160b00720c */ /* 0x000fda0003f26070 */
[----:B------:R-:W-:Y:S02]  /*0d60*/  @P1 IADD3 R9, PT, PT, R9, 0x1, RZ ;  /* 0x0000000109091810 */ /* 0x000fe40007ffe0ff */
        /* <DEDUP_REMOVED lines=21> */
.L_x_53:
[----:B------:R-:W-:Y:S01]  /*0ec0*/  MOV R10, R12 ;  /* 0x0000000c000a7202 */ /* 0x000fe20000000f00 */
[----:B------:R-:W-:-:S05]  /*0ed0*/  IMAD.MOV.U32 R11, RZ, RZ, R9 ;  /* 0x000000ffff0b7224 */ /* 0x000fca00078e0009 */
[----:B------:R-:W2:Y:S01]  /*0ee0*/  LDG.E R6, desc[UR8][R10.64] ;  /* 0x000000080a067981 */ /* 0x000ea2000c1e1900 */
[----:B------:R-:W-:Y:S01]  /*0ef0*/  IADD3 R2, PT, PT, R2, 0x1, RZ ;  /* 0x0000000102027810 */ /* 0x000fe20007ffe0ff */
[----:B------:R-:W-:-:S03]  /*0f00*/  IMAD.WIDE.U32 R8, R22, 0x4, R10 ;  /* 0x0000000416087825 */ /* 0x000fc600078e000a */
[----:B------:R-:W-:Y:S01]  /*0f10*/  ISETP.NE.AND P1, PT, R2, RZ, PT ;  /* 0x000000ff0200720c */ /* 0x000fe20003f25270 */
[----:B------:R-:W-:Y:S01]  /*0f20*/  IMAD.MOV.U32 R12, RZ, RZ, R8 ;  /* 0x000000ffff0c7224 */ /* 0x000fe200078e0008 */
[----:B--2---:R0:W-:Y:S02]  /*0f30*/  STS [R13], R6 ;  /* 0x000000060d007388 */ /* 0x0041e40000000800 */
[----:B0-----:R-:W-:-:S09]  /*0f40*/  LEA R13, R22, R13, 0x2 ;  /* 0x0000000d160d7211 */ /* 0x001fd200078e10ff */
[----:B------:R-:W-:Y:S05]  /*0f50*/  @P1 BRA `(.L_x_53) ;  /* 0xfffffffc00d81947 */ /* 0x000fea000383ffff */
.L_x_52:
[----:B------:R-:W-:Y:S05]  /*0f60*/  BSYNC.RECONVERGENT B1 ;  /* 0x0000000000017941 */ /* 0x000fea0003800200 */
.L_x_51:
[----:B------:R-:W-:Y:S05]  /*0f70*/  @!P0 BRA `(.L_x_46) ;  /* 0x0000000000688947 */ /* 0x000fea0003800000 */
[----:B------:R-:W0:Y:S01]  /*0f80*/  S2R R11, SR_CgaCtaId ;  /* 0x00000000000b7919 */ /* 0x000e220000008800 */
[----:B------:R-:W1:Y:S01]  /*0f90*/  LDC.64 R8, c[0x0][0x388] ;  /* 0x0000e200ff087b82 */ /* 0x000e620000000a00 */
[----:B------:R-:W-:-:S04]  /*0fa0*/  MOV R2, 0x400 ;  /* 0x0000040000027802 */ /* 0x000fc80000000f00 */
[----:B0-----:R-:W-:-:S07]  /*0fb0*/  LEA R2, R11, R2, 0x18 ;  /* 0x000000020b027211 */ /* 0x001fce00078ec0ff */
.L_x_54:
[----:B------:R-:W-:Y:S02]  /*0fc0*/  IMAD.IADD R13, R22, 0x1, R19 ;  /* 0x00000001160d7824 */ /* 0x000fe400078e0213 */
[----:B-12---:R-:W-:-:S03]  /*0fd0*/  IMAD.WIDE.U32 R10, R19, 0x4, R8 ;  /* 0x00000004130a7825 */ /* 0x006fc600078e0008 */
[C---:B------:R-:W-:Y:S01]  /*0fe0*/  IADD3 R15, PT, PT, R22.reuse, R13, RZ ;  /* 0x0000000d160f7210 */ /* 0x040fe20007ffe0ff */
[----:B------:R-:W-:Y:S02]  /*0ff0*/  IMAD.WIDE.U32 R12, R13, 0x4, R8 ;  /* 0x000000040d0c7825 */ /* 0x000fe400078e0008 */
[----:B------:R-:W2:Y:S02]  /*1000*/  LDG.E R10, desc[UR8][R10.64] ;  /* 0x000000080a0a7981 */ /* 0x000ea4000c1e1900 */
[----:B------:R-:W-:Y:S02]  /*1010*/  IMAD.IADD R23, R22, 0x1, R15 ;  /* 0x0000000116177824 */ /* 0x000fe400078e020f */
[--C-:B------:R-:W-:Y:S01]  /*1020*/  IMAD.WIDE.U32 R14, R15, 0x4, R8.reuse ;  /* 0x000000040f0e7825 */ /* 0x100fe200078e0008 */
[----:B------:R-:W3:Y:S03]  /*1030*/  LDG.E R12, desc[UR8][R12.64] ;  /* 0x000000080c0c7981 */ /* 0x000ee6000c1e1900 */
[----:B------:R-:W-:-:S02]  /*1040*/  IMAD.WIDE.U32 R16, R23, 0x4, R8 ;  /* 0x0000000417107825 */ /* 0x000fc400078e0008 */
[----:B------:R-:W4:Y:S04]  /*1050*/  LDG.E R14, desc[UR8][R14.64] ;  /* 0x000000080e0e7981 */ /* 0x000f28000c1e1900 */
[----:B------:R-:W5:Y:S01]  /*1060*/  LDG.E R16, desc[UR8][R16.64] ;  /* 0x0000000810107981 */ /* 0x000f62000c1e1900 */
[----:B------:R-:W-:-:S05]  /*1070*/  LEA R25, R19, R2, 0x2 ;  /* 0x0000000213197211 */ /* 0x000fca00078e10ff */
[----:B------:R-:W-:-:S05]  /*1080*/  IMAD R27, R22, 0x4, R25 ;  /* 0x00000004161b7824 */ /* 0x000fca00078e0219 */
[----:B------:R-:W-:-:S05]  /*1090*/  LEA R29, R22, R27, 0x2 ;  /* 0x0000001b161d7211 */ /* 0x000fca00078e10ff */
[C---:B------:R-:W-:Y:S01]  /*10a0*/  IMAD R6, R22.reuse, 0x4, R29 ;  /* 0x0000000416067824 */ /* 0x040fe200078e021d */
[----:B------:R-:W-:-:S04]  /*10b0*/  IADD3 R19, PT, PT, R22, R23, RZ ;  /* 0x0000001716137210 */ /* 0x000fc80007ffe0ff */
[----:B------:R-:W-:Y:S01]  /*10c0*/  ISETP.GE.AND P0, PT, R19, R21, PT ;  /* 0x000000151300720c */ /* 0x000fe20003f06270 */
[----:B--2---:R2:W-:Y:S04]  /*10d0*/  STS [R25], R10 ;  /* 0x0000000a19007388 */ /* 0x0045e80000000800 */
[----:B---3--:R2:W-:Y:S04]  /*10e0*/  STS [R27], R12 ;  /* 0x0000000c1b007388 */ /* 0x0085e80000000800 */
[----:B----4-:R2:W-:Y:S04]  /*10f0*/  STS [R29], R14 ;  /* 0x0000000e1d007388 */ /* 0x0105e80000000800 */
[----:B-----5:R2:W-:Y:S01]  /*1100*/  STS [R6], R16 ;  /* 0x0000001006007388 */ /* 0x0205e20000000800 */
[----:B------:R-:W-:Y:S05]  /*1110*/  @!P0 BRA `(.L_x_54) ;  /* 0xfffffffc00a88947 */ /* 0x000fea000383ffff */
.L_x_46:
[----:B------:R-:W-:Y:S05]  /*1120*/  BSYNC.RECONVERGENT B0 ;  /* 0x0000000000007941 */ /* 0x000fea0003800200 */
.L_x_38:
[----:B------:R-:W3:Y:S01]  /*1130*/  S2R R9, SR_CgaCtaId ;  /* 0x0000000000097919 */ /* 0x000ee20000008800 */
[----:B------:R-:W-:Y:S01]  /*1140*/  BAR.SYNC.DEFER_BLOCKING 0x0 ;  /* 0x0000000000007b1d */ /* 0x000fe20000010000 */
[----:B------:R-:W-:Y:S02]  /*1150*/  ISETP.GE.AND P0, PT, R0, R20, PT ;  /* 0x000000140000720c */ /* 0x000fe40003f06270 */
[----:B------:R-:W-:-:S03]  /*1160*/  MOV R2, 0x400 ;  /* 0x0000040000027802 */ /* 0x000fc60000000f00 */
[----:B------:R-:W-:Y:S01]  /*1170*/  BSSY.RECONVERGENT B0, `(.L_x_55) ;  /* 0x0000024000007945 */ /* 0x000fe20003800200 */
[----:B---3--:R-:W-:-:S05]  /*1180*/  LEA R2, R9, R2, 0x18 ;  /* 0x0000000209027211 */ /* 0x008fca00078ec0ff */
[----:B-12---:R-:W-:Y:S02]  /*1190*/  IMAD.IADD R6, R5, 0x1, R2 ;  /* 0x0000000105067824 */ /* 0x006fe400078e0202 */
[----:B------:R-:W-:Y:S05]  /*11a0*/  @P0 BRA `(.L_x_56) ;  /* 0x0000000000800947 */ /* 0x000fea0003800000 */
[----:B------:R-:W1:Y:S01]  /*11b0*/  LDC R7, c[0x0][0x39c] ;  /* 0x0000e700ff077b82 */ /* 0x000e620000000800 */
[----:B------:R-:W-:Y:S01]  /*11c0*/  IADD3 R21, PT, PT, R4, 0x1, -R21 ;  /* 0x0000000104157810 */ /* 0x000fe20007ffe815 */
[----:B0-----:R-:W-:Y:S01]  /*11d0*/  VIADD R13, R3, UR4 ;  /* 0x00000004030d7c36 */ /* 0x001fe20008000000 */
[----:B------:R-:W-:Y:S02]  /*11e0*/  SHF.L.U32 R12, R20, 0x1, RZ ;  /* 0x00000001140c7819 */ /* 0x000fe400000006ff */
[----:B------:R-:W-:-:S03]  /*11f0*/  MOV R14, R0 ;  /* 0x00000000000e7202 */ /* 0x000fc60000000f00 */
[----:B------:R-:W0:Y:S08]  /*1200*/  LDC R18, c[0x0][0x398] ;  /* 0x0000e600ff127b82 */ /* 0x000e300000000800 */
[----:B------:R-:W2:Y:S02]  /*1210*/  LDC.64 R8, c[0x0][0x380] ;  /* 0x0000e000ff087b82 */ /* 0x000ea40000000a00 */
.L_x_62:
[----:B------:R-:W-:Y:S01]  /*1220*/  IMAD.IADD R16, R21, 0x1, R14 ;  /* 0x0000000115107824 */ /* 0x000fe200078e020e */
[----:B------:R-:W-:Y:S04]  /*1230*/  BSSY.RECONVERGENT B1, `(.L_x_57) ;  /* 0x0000014000017945 */ /* 0x000fe80003800200 */
[----:B-1----:R-:W-:-:S04]  /*1240*/  ISETP.GE.AND P0, PT, R16, R7, PT ;  /* 0x000000071000720c */ /* 0x002fc80003f06270 */
[----:B------:R-:W-:-:S13]  /*1250*/  ISETP.LT.OR P0, PT, R16, RZ, P0 ;  /* 0x000000ff1000720c */ /* 0x000fda0000701670 */
[----:B0--3--:R-:W-:Y:S05]  /*1260*/  @P0 BRA `(.L_x_58) ;  /* 0x0000000000300947 */ /* 0x009fea0003800000 */
[----:B0-----:R-:W-:Y:S01]  /*1270*/  ISETP.GE.U32.AND P0, PT, R13, R18, PT ;  /* 0x000000120d00720c */ /* 0x001fe20003f06070 */
        /* <DEDUP_REMOVED lines=8> */
.L_x_60:
[----:B------:R-:W-:Y:S05]  /*1300*/  BSYNC.RECONVERGENT B2 ;  /* 0x0000000000027941 */ /* 0x000fea0003800200 */
.L_x_59:
[----:B-----5:R1:W-:Y:S01]  /*1310*/  STS [R15], R10 ;  /* 0x0000000a0f007388 */ /* 0x0203e20000000800 */
[----:B------:R-:W-:Y:S05]  /*1320*/  BRA `(.L_x_61) ;  /* 0x0000000000107947 */ /* 0x000fea0003800000 */
.L_x_58:
[----:B------:R-:W-:-:S05]  /*1330*/  IMAD R11, R14, 0x2, R3 ;  /* 0x000000020e0b7824 */ /* 0x000fca00078e0203 */
[----:B------:R-:W-:-:S13]  /*1340*/  ISETP.GE.AND P0, PT, R11, R12, PT ;  /* 0x0000000c0b00720c */ /* 0x000fda0003f06270 */
[----:B------:R-:W-:-:S05]  /*1350*/  @!P0 LEA R10, R11, R6, 0x2 ;  /* 0x000000060b0a8211 */ /* 0x000fca00078e10ff */
[----:B------:R3:W-:Y:S02]  /*1360*/  @!P0 STS [R10], RZ ;  /* 0x000000ff0a008388 */ /* 0x0007e40000000800 */
.L_x_61:
[----:B------:R-:W-:Y:S05]  /*1370*/  BSYNC.RECONVERGENT B1 ;  /* 0x0000000000017941 */ /* 0x000fea0003800200 */
.L_x_57:
[----:B------:R-:W-:-:S05]  /*1380*/  VIADD R14, R14, UR7 ;  /* 0x000000070e0e7c36 */ /* 0x000fca0008000000 */
[----:B------:R-:W-:-:S13]  /*1390*/  ISETP.GE.AND P0, PT, R14, R20, PT ;  /* 0x000000140e00720c */ /* 0x000fda0003f06270 */
[----:B------:R-:W-:Y:S05]  /*13a0*/  @!P0 BRA `(.L_x_62) ;  /* 0xfffffffc009c8947 */ /* 0x000fea000383ffff */
.L_x_56:
[----:B------:R-:W-:Y:S05]  /*13b0*/  BSYNC.RECONVERGENT B0 ;  /* 0x0000000000007941 */ /* 0x000fea0003800200 */
.L_x_55:
[----:B------:R-:W0:Y:S01]  /*13c0*/  S2R R3, SR_TID.Y ;  /* 0x0000000000037919 */ /* 0x000e220000002200 */
[----:B------:R-:W4:Y:S01]  /*13d0*/  LDCU UR5, c[0x0][0x398] ;  /* 0x00007300ff0577ac */ /* 0x000f220008000800 */
[----:B------:R-:W-:Y:S01]  /*13e0*/  IADD3 R4, PT, PT, R4, R0, RZ ;  /* 0x0000000004047210 */ /* 0x000fe20007ffe0ff */
[----:B------:R-:W-:Y:S03]  /*13f0*/  BAR.SYNC.DEFER_BLOCKING 0x0 ;  /* 0x0000000000007b1d */ /* 0x000fe60000010000 */
[----:B------:R-:W-:Y:S01]  /*1400*/  ISETP.GE.AND P0, PT, R4, R7, PT ;  /* 0x000000070400720c */ /* 0x000fe20003f06270 */
[----:B0-----:R-:W-:-:S05]  /*1410*/  VIADD R13, R3, UR4 ;  /* 0x00000004030d7c36 */ /* 0x001fca0008000000 */
[----:B----4-:R-:W-:-:S13]  /*1420*/  ISETP.GE.OR P0, PT, R13, UR5, P0 ;  /* 0x000000050d007c0c */ /* 0x010fda0008706670 */
[----:B------:R-:W-:Y:S05]  /*1430*/  @P0 EXIT ;  /* 0x000000000000094d */ /* 0x000fea0003800000 */
[----:B--2---:R-:W0:Y:S08]  /*1440*/  LDC.64 R8, c[0x0][0x3a0] ;  /* 0x0000e800ff087b82 */ /* 0x004e300000000a00 */
[----:B------:R-:W2:Y:S01]  /*1450*/  LDC R17, c[0x0][0x390] ;  /* 0x0000e400ff117b82 */ /* 0x000ea20000000800 */
[----:B0-----:R-:W-:-:S06]  /*1460*/  IMAD.WIDE.U32 R8, R13, 0x4, R8 ;  /* 0x000000040d087825 */ /* 0x001fcc00078e0008 */
[----:B------:R-:W2:Y:S02]  /*1470*/  LDG.E.CONSTANT R8, desc[UR8][R8.64] ;  /* 0x0000000808087981 */ /* 0x000ea4000c1e9900 */
[----:B--2---:R-:W-:-:S04]  /*1480*/  IADD3 R7, PT, PT, R8, -0x1, R17 ;  /* 0xffffffff08077810 */ /* 0x004fc80007ffe011 */
[C---:B------:R-:W-:Y:S01]  /*1490*/  ISETP.GE.AND P0, PT, R4.reuse, R7, PT ;  /* 0x000000070400720c */ /* 0x040fe20003f06270 */
[----:B------:R-:W-:-:S12]  /*14a0*/  IMAD R4, R4, UR5, R13 ;  /* 0x0000000504047c24 */ /* 0x000fd8000f8e020d */
[----:B-1-3--:R-:W0:Y:S01]  /*14b0*/  @!P0 LDC.64 R10, c[0x0][0x3a8] ;  /* 0x0000ea00ff0a8b82 */ /* 0x00ae220000000a00 */
        /* <DEDUP_REMOVED lines=27> */
.L_x_65:
        /* <DEDUP_REMOVED lines=42> */
.L_x_64:
[----:B------:R-:W-:Y:S05]  /*1910*/  @!P1 BRA `(.L_x_66) ;  /* 0x0000000000509947 */ /* 0x000fea0003800000 */
[----:B------:R-:W-:Y:S01]  /*1920*/  IMAD R8, R0, 0x8, R5 ;  /* 0x0000000800087824 */ /* 0x000fe200078e0205 */
[----:B------:R-:W-:-:S04]  /*1930*/  IADD3 R16, PT, PT, -R16, RZ, RZ ;  /* 0x000000ff10107210 */ /* 0x000fc80007ffe1ff */
[C---:B------:R-:W-:Y:S01]  /*1940*/  LEA R8, R19.reuse, R8, 0x3 ;  /* 0x0000000813087211 */ /* 0x040fe200078e18ff */
[----:B------:R-:W-:-:S04]  /*1950*/  IMAD R19, R19, 0x4, R2 ;  /* 0x0000000413137824 */ /* 0x000fc800078e0202 */
[----:B------:R-:W-:-:S05]  /*1960*/  IMAD R9, R3, 0x4, R8 ;  /* 0x0000000403097824 */ /* 0x000fca00078e0208 */
[----:B------:R-:W-:-:S07]  /*1970*/  IADD3 R15, PT, PT, R9, 0x10, R2 ;  /* 0x00000010090f7810 */ /* 0x000fce0007ffe002 */
.L_x_67:
        /* <DEDUP_REMOVED lines=14> */
.L_x_66:
[----:B------:R-:W-:Y:S01]  /*1a60*/  FADD R12, R23, R12 ;  /* 0x0000000c170c7221 */ /* 0x000fe20000000000 */
[----:B------:R-:W-:Y:S01]  /*1a70*/  FADD R13, R13, R14 ;  /* 0x0000000e0d0d7221 */ /* 0x000fe20000000000 */
[----:B------:R-:W-:-:S03]  /*1a80*/  VIADD R7, R7, 0x4 ;  /* 0x0000000407077836 */ /* 0x000fc60000000000 */
[----:B------:R-:W-:-:S07]  /*1a90*/  FADD R18, R12, R13 ;  /* 0x0000000d0c127221 */ /* 0x000fce0000000000 */
.L_x_63:
        /* <DEDUP_REMOVED lines=8> */
[----:B------:R-:W-:Y:S02]  /*1b20*/  LEA R8, R0, R5, 0x3 ;  /* 0x0000000500087211 */ /* 0x000fe400078e18ff */
[----:B------:R-:W-:Y:S02]  /*1b30*/  LOP3.LUT R20, R16, 0xfffffff0, RZ, 0xc0, !PT ;  /* 0xfffffff010147812 */ /* 0x000fe400078ec0ff */
[C---:B------:R-:W-:Y:S01]  /*1b40*/  LEA R17, R7.reuse, R2, 0x2 ;  /* 0x0000000207117211 */ /* 0x040fe200078e10ff */
[----:B------:R-:W-:Y:S02]  /*1b50*/  IMAD R8, R7, 0x8, R8 ;  /* 0x0000000807087824 */ /* 0x000fe400078e0208 */
[----:B------:R-:W-:Y:S01]  /*1b60*/  IMAD.MOV R20, RZ, RZ, -R20 ;  /* 0x000000ffff147224 */ /* 0x000fe200078e0a14 */
[----:B------:R-:W-:Y:S01]  /*1b70*/  IADD3 R17, PT, PT, R17, 0x20, RZ ;  /* 0x0000002011117810 */ /* 0x000fe20007ffe0ff */
[----:B------:R-:W-:-:S05]  /*1b80*/  IMAD R19, R3, 0x4, R8 ;  /* 0x0000000403137824 */ /* 0x000fca00078e0208 */
[----:B------:R-:W-:-:S07]  /*1b90*/  IADD3 R19, PT, PT, R19, 0x40, R2 ;  /* 0x0000004013137810 */ /* 0x000fce0007ffe002 */
.L_x_70:
        /* <DEDUP_REMOVED lines=42> */
.L_x_69:
        /* <DEDUP_REMOVED lines=28> */
.L_x_71:
        /* <DEDUP_REMOVED lines=17> */
.L_x_72:
[----:B------:R-:W-:Y:S05]  /*2110*/  @!P1 BRA `(.L_x_68) ;  /* 0x0000000000389947 */ /* 0x000fea0003800000 */
[----:B------:R-:W-:-:S05]  /*2120*/  LEA R0, R0, R5, 0x3 ;  /* 0x0000000500007211 */ /* 0x000fca00078e18ff */
[C---:B------:R-:W-:Y:S02]  /*2130*/  IMAD R0, R7.reuse, 0x8, R0 ;  /* 0x0000000807007824 */ /* 0x040fe400078e0200 */
[----:B------:R-:W-:-:S03]  /*2140*/  IMAD R7, R7, 0x4, R2 ;  /* 0x0000000407077824 */ /* 0x000fc600078e0202 */
[----:B------:R-:W-:Y:S02]  /*2150*/  LEA R3, R3, R0, 0x2 ;  /* 0x0000000003037211 */ /* 0x000fe400078e10ff */
[----:B------:R-:W-:-:S03]  /*2160*/  IADD3 R0, PT, PT, -R16, RZ, RZ ;  /* 0x000000ff10007210 */ /* 0x000fc60007ffe1ff */
[----:B------:R-:W-:-:S07]  /*2170*/  IMAD.IADD R2, R2, 0x1, R3 ;  /* 0x0000000102027824 */ /* 0x000fce00078e0203 */
.L_x_73:
        /* <DEDUP_REMOVED lines=8> */
.L_x_68:
[----:B------:R-:W0:Y:S02]  /*2200*/  LDC.64 R2, c[0x0][0x3a8] ;  /* 0x0000ea00ff027b82 */ /* 0x000e240000000a00 */
[----:B0-----:R-:W-:-:S05]  /*2210*/  IMAD.WIDE R2, R4, 0x4, R2 ;  /* 0x0000000404027825 */ /* 0x001fca00078e0202 */
[----:B------:R-:W-:Y:S01]  /*2220*/  STG.E desc[UR8][R2.64], R18 ;  /* 0x0000001202007986 */ /* 0x000fe2000c101908 */
[----:B------:R-:W-:Y:S05]  /*2230*/  EXIT ;  /* 0x000000000000794d */ /* 0x000fea0003800000 */
.L_x_74:
        /* <DEDUP_REMOVED lines=12> */
.L_x_406:


//--------------------- .text.ehma_batch_tiled_f32_2x_tile512 --------------------------
	.section	.text.ehma_batch_tiled_f32_2x_tile512,"ax",@progbits
	.align	128
        .global         ehma_batch_tiled_f32_2x_tile512
        .type           ehma_batch_tiled_f32_2x_tile512,@function
        .size           ehma_batch_tiled_f32_2x_tile512,(.L_x_407 - ehma_batch_tiled_f32_2x_tile512)
        .other          ehma_batch_tiled_f32_2x_tile512,@"STO_CUDA_ENTRY STV_DEFAULT"
ehma_batch_tiled_f32_2x_tile512:
.text.ehma_batch_tiled_f32_2x_tile512:
[----:B------:R-:W-:Y:S08]  /*0000*/  LDC R1, c[0x0][0x37c] ;  /* 0x0000df00ff017b82 */ /* 0x000ff00000000800 */
[----:B------:R-:W0:Y:S02]  /*0010*/  LDC R0, c[0x0][0x360] ;  /* 0x0000d800ff007b82 */ /* 0x000e240000000800 */
[----:B0-----:R-:W-:-:S13]  /*0020*/  ISETP.NE.AND P0, PT, R0, 0x100, PT ;  /* 0x000001000000780c */ /* 0x001fda0003f05270 */
[----:B------:R-:W-:Y:S05]  /*0030*/  @P0 EXIT ;  /* 0x000000000000094d */ /* 0x000fea0003800000 */
[----:B------:R-:W0:Y:S01]  /*0040*/  S2R R3, SR_CTAID.Y ;  /* 0x0000000000037919 */ /* 0x000e220000002600 */
[----:B------:R-:W0:Y:S02]  /*0050*/  LDCU UR4, c[0x0][0x3a8] ;  /* 0x00007500ff0477ac */ /* 0x000e240008000800 */
[----:B0-----:R-:W-:-:S13]  /*0060*/  ISETP.GE.AND P0, PT, R3, UR4, PT ;  /* 0x0000000403007c0c */ /* 0x001fda000bf06270 */
[----:B------:R-:W-:Y:S05]  /*0070*/  @P0 EXIT ;  /* 0x000000000000094d */ /* 0x000fea0003800000 */
[----:B------:R-:W0:Y:S01]  /*0080*/  S2R R28, SR_CTAID.X ;  /* 0x00000000001c7919 */ /* 0x000e220000002500 */
[----:B------:R-:W1:Y:S02]  /*0090*/  LDCU UR4, c[0x0][0x3a4] ;  /* 0x00007480ff0477ac */ /* 0x000e640008000800 */
[----:B-1----:R-:W-:Y:S02]  /*00a0*/  IMAD.U32 R0, RZ, RZ, UR4 ;  /* 0x00000004ff007e24 */ /* 0x002fe4000f8e00ff */
[----:B0-----:R-:W-:-:S05]  /*00b0*/  IMAD.SHL.U32 R28, R28, 0x200, RZ ;  /* 0x000002001c1c7824 */ /* 0x001fca00078e00ff */
[----:B------:R-:W-:-:S13]  /*00c0*/  ISETP.GE.AND P0, PT, R28, R0, PT ;  /* 0x000000001c00720c */ /* 0x000fda0003f06270 */
[----:B------:R-:W-:Y:S05]  /*00d0*/  @P0 EXIT ;  /* 0x000000000000094d */ /* 0x000fea0003800000 */
[----:B------:R-:W0:Y:S01]  /*00e0*/  LDC.64 R4, c[0x0][0x390] ;  /* 0x0000e400ff047b82 */ /* 0x000e220000000a00 */
[----:B------:R-:W1:Y:S07]  /*00f0*/  LDCU.64 UR8, c[0x0][0x358] ;  /* 0x00006b00ff0877ac */ /* 0x000e6e0008000a00 */
[----:B------:R-:W2:Y:S08]  /*0100*/  LDC R2, c[0x0][0x3a0] ;  /* 0x0000e800ff027b82 */ /* 0x000eb00000000800 */
[----:B------:R-:W3:Y:S01]  /*0110*/  LDC R8, c[0x0][0x388] ;  /* 0x0000e200ff087b82 */ /* 0x000ee20000000800 */
[----:B0-----:R-:W-:-:S05]  /*0120*/  IMAD.WIDE.U32 R4, R3, 0x4, R4 ;  /* 0x0000000403047825 */ /* 0x001fca00078e0004 */
[----:B-1----:R-:W4:Y:S01]  /*0130*/  LDG.E.CONSTANT R29, desc[UR8][R4.64] ;  /* 0x00000008041d7981 */ /* 0x002f22000c1e9900 */
[----:B------:R-:W-:Y:S01]  /*0140*/  BSSY.RECONVERGENT B1, `(.L_x_75) ;  /* 0x0000159000017945 */ /* 0x000fe20003800200 */
[----:B--2---:R-:W-:-:S05]  /*0150*/  IMAD R31, R3, R2, RZ ;  /* 0x00000002031f7224 */ /* 0x004fca00078e02ff */
[----:B---3--:R-:W-:-:S04]  /*0160*/  LEA R2, R31, R8, 0x2 ;  /* 0x000000081f027211 */ /* 0x008fc800078e10ff */
[----:B------:R-:W-:Y:S01]  /*0170*/  LOP3.LUT P0, RZ, R2, 0xf, RZ, 0xc0, !PT ;  /* 0x0000000f02ff7812 */ /* 0x000fe2000780c0ff */
[----:B----4-:R-:W-:-:S12]  /*0180*/  IMAD.SHL.U32 R30, R29, 0x4, RZ ;  /* 0x000000041d1e7824 */ /* 0x010fd800078e00ff */
[----:B------:R-:W-:Y:S05]  /*0190*/  @P0 BRA `(.L_x_76) ;  /* 0x0000000c00440947 */ /* 0x000fea0003800000 */
[----:B------:R-:W0:Y:S01]  /*01a0*/  S2R R2, SR_TID.X ;  /* 0x0000000000027919 */ /* 0x000e220000002100 */
[----:B------:R-:W-:Y:S01]  /*01b0*/  SHF.R.S32.HI R34, RZ, 0x2, R29 ;  /* 0x00000002ff227819 */ /* 0x000fe2000001141d */
[----:B------:R-:W-:Y:S03]  /*01c0*/  BSSY.RECONVERGENT B0, `(.L_x_77) ;  /* 0x0000087000007945 */ /* 0x000fe60003800200 */
[----:B0-----:R-:W-:-:S13]  /*01d0*/  ISETP.GE.AND P0, PT, R2, R34, PT ;  /* 0x000000220200720c */ /* 0x001fda0003f06270 */
[----:B------:R-:W-:Y:S05]  /*01e0*/  @P0 BRA `(.L_x_78) ;  /* 0x0000000800100947 */ /* 0x000fea0003800000 */
[-C--:B------:R-:W-:Y:S01]  /*01f0*/  LOP3.LUT R5, RZ, R2.reuse, RZ, 0x33, !PT ;  /* 0x00000002ff057212 */ /* 0x080fe200078e33ff */
[----:B------:R-:W-:Y:S01]  /*0200*/  BSSY.RECONVERGENT B2, `(.L_x_79) ;  /* 0x0000020000027945 */ /* 0x000fe20003800200 */
[----:B------:R-:W-:-:S03]  /*0210*/  MOV R33, R2 ;  /* 0x0000000200217202 */ /* 0x000fc60000000f00 */
[----:B------:R-:W-:-:S05]  /*0220*/  IMAD.IADD R6, R34, 0x1, R5 ;  /* 0x0000000122067824 */ /* 0x000fca00078e0205 */
[C---:B------:R-:W-:Y:S02]  /*0230*/  LOP3.LUT R4, R6.reuse, 0x300, RZ, 0xc0, !PT ;  /* 0x0000030006047812 */ /* 0x040fe400078ec0ff */
[----:B------:R-:W-:Y:S02]  /*0240*/  ISETP.GE.U32.AND P0, PT, R6, 0x300, PT ;  /* 0x000003000600780c */ /* 0x000fe40003f06070 */
[----:B------:R-:W-:-:S13]  /*0250*/  ISETP.NE.AND P1, PT, R4, 0x300, PT ;  /* 0x000003000400780c */ /* 0x000fda0003f25270 */
[----:B------:R-:W-:Y:S05]  /*0260*/  @!P1 BRA `(.L_x_80) ;  /* 0x0000000000649947 */ /* 0x000fea0003800000 */
[----:B------:R-:W0:Y:S01]  /*0270*/  S2UR UR5, SR_CgaCtaId ;  /* 0x00000000000579c3 */ /* 0x000e220000008800 */
[----:B------:R-:W1:Y:S01]  /*0280*/  LDCU UR6, c[0x0][0x38c] ;  /* 0x00007180ff0677ac */ /* 0x000e620008000800 */
[----:B------:R-:W-:Y:S01]  /*0290*/  IMAD.WIDE R4, R31, 0x4, RZ ;  /* 0x000000041f047825 */ /* 0x000fe200078e02ff */
[----:B------:R-:W-:Y:S01]  /*02a0*/  LEA.HI R6, R6, 0x1, RZ, 0x18 ;  /* 0x0000000106067811 */ /* 0x000fe200078fc0ff */
[----:B------:R-:W-:Y:S02]  /*02b0*/  UMOV UR4, 0x400 ;  /* 0x0000040000047882 */ /* 0x000fe40000000000 */
[----:B------:R-:W-:-:S04]  /*02c0*/  IMAD.WIDE.U32 R4, R2, 0x10, R4 ;  /* 0x0000001002047825 */ /* 0x000fc800078e0004 */
[C---:B------:R-:W-:Y:S01]  /*02d0*/  IMAD.SHL.U32 R7, R6.reuse, 0x100, RZ ;  /* 0x0000010006077824 */ /* 0x040fe200078e00ff */
[----:B------:R-:W-:Y:S02]  /*02e0*/  LOP3.LUT R6, R6, 0x3, RZ, 0xc0, !PT ;  /* 0x0000000306067812 */ /* 0x000fe400078ec0ff */
[----:B------:R-:W-:Y:S02]  /*02f0*/  IADD3 R11, P1, PT, R4, R8, RZ ;  /* 0x00000008040b7210 */ /* 0x000fe40007f3e0ff */
[----:B------:R-:W-:Y:S01]  /*0300*/  LOP3.LUT R7, R7, 0x300, RZ, 0xc0, !PT ;  /* 0x0000030007077812 */ /* 0x000fe200078ec0ff */
[----:B------:R-:W-:Y:S01]  /*0310*/  IMAD.MOV R10, RZ, RZ, -R6 ;  /* 0x000000ffff0a7224 */ /* 0x000fe200078e0a06 */
[----:B-1----:R-:W-:Y:S02]  /*0320*/  IADD3.X R12, PT, PT, R5, UR6, RZ, P1, !PT ;  /* 0x00000006050c7c10 */ /* 0x002fe40008ffe4ff */
[----:B------:R-:W-:Y:S01]  /*0330*/  IADD3 R33, PT, PT, R7, R2, RZ ;  /* 0x0000000207217210 */ /* 0x000fe20007ffe0ff */
[----:B0-----:R-:W-:-:S06]  /*0340*/  ULEA UR4, UR5, UR4, 0x18 ;  /* 0x0000000405047291 */ /* 0x001fcc000f8ec0ff */
[----:B------:R-:W-:-:S07]  /*0350*/  LEA R9, R2, UR4, 0x4 ;  /* 0x0000000402097c11 */ /* 0x000fce000f8e20ff */
.L_x_81:
[----:B------:R-:W-:Y:S02]  /*0360*/  IMAD.MOV.U32 R4, RZ, RZ, R11 ;  /* 0x000000ffff047224 */ /* 0x000fe400078e000b */
[----:B------:R-:W-:-:S06]  /*0370*/  IMAD.MOV.U32 R5, RZ, RZ, R12 ;  /* 0x000000ffff057224 */ /* 0x000fcc00078e000c */
[----:B------:R-:W2:Y:S01]  /*0380*/  LDG.E.128 R4, desc[UR8][R4.64] ;  /* 0x0000000804047981 */ /* 0x000ea2000c1e1d00 */
[----:B------:R-:W-:Y:S02]  /*0390*/  IADD3 R10, PT, PT, R10, 0x1, RZ ;  /* 0x000000010a0a7810 */ /* 0x000fe40007ffe0ff */
[----:B------:R-:W-:Y:S02]  /*03a0*/  IADD3 R11, P2, PT, R11, 0x1000, RZ ;  /* 0x000010000b0b7810 */ /* 0x000fe40007f5e0ff */
[----:B------:R-:W-:-:S03]  /*03b0*/  ISETP.NE.AND P1, PT, R10, RZ, PT ;  /* 0x000000ff0a00720c */ /* 0x000fc60003f25270 */
[----:B------:R-:W-:Y:S01]  /*03c0*/  IMAD.X R12, RZ, RZ, R12, P2 ;  /* 0x000000ffff0c7224 */ /* 0x000fe200010e060c */
[----:B--2---:R0:W-:Y:S02]  /*03d0*/  STS.128 [R9], R4 ;  /* 0x0000000409007388 */ /* 0x0041e40000000c00 */
[----:B0-----:R-:W-:-:S07]  /*03e0*/  VIADD R9, R9, 0x1000 ;  /* 0x0000100009097836 */ /* 0x001fce0000000000 */
[----:B------:R-:W-:Y:S05]  /*03f0*/  @P1 BRA `(.L_x_81) ;  /* 0xfffffffc00d81947 */ /* 0x000fea000383ffff */
.L_x_80:
[----:B------:R-:W-:Y:S05]  /*0400*/  BSYNC.RECONVERGENT B2 ;  /* 0x0000000000027941 */ /* 0x000fea0003800200 */
.L_x_79:
[----:B------:R-:W-:Y:S05]  /*0410*/  @!P0 BRA `(.L_x_78) ;  /* 0x0000000400848947 */ /* 0x000fea0003800000 */
[----:B------:R-:W0:Y:S01]  /*0420*/  S2UR UR5, SR_CgaCtaId ;  /* 0x00000000000579c3 */ /* 0x000e220000008800 */
[----:B------:R-:W-:Y:S01]  /*0430*/  IMAD.WIDE R4, R31, 0x4, RZ ;  /* 0x000000041f047825 */ /* 0x000fe200078e02ff */
[----:B------:R-:W1:Y:S01]  /*0440*/  LDCU UR6, c[0x0][0x38c] ;  /* 0x00007180ff0677ac */ /* 0x000e620008000800 */
[----:B------:R-:W-:Y:S01]  /*0450*/  IADD3 R6, PT, PT, R34, -R33, RZ ;  /* 0x8000002122067210 */ /* 0x000fe20007ffe0ff */
[----:B------:R-:W-:Y:S01]  /*0460*/  BSSY.RECONVERGENT B2, `(.L_x_82) ;  /* 0x0000036000027945 */ /* 0x000fe20003800200 */
[----:B------:R-:W-:Y:S01]  /*0470*/  UMOV UR4, 0x400 ;  /* 0x0000040000047882 */ /* 0x000fe20000000000 */
[----:B------:R-:W-:Y:S01]  /*0480*/  IMAD.WIDE.U32 R4, R33, 0x10, R4 ;  /* 0x0000001021047825 */ /* 0x000fe200078e0004 */
[----:B------:R-:W-:Y:S02]  /*0490*/  ISETP.GT.AND P1, PT, R6, 0xc00, PT ;  /* 0x00000c000600780c */ /* 0x000fe40003f24270 */
[----:B------:R-:W-:-:S04]  /*04a0*/  IADD3 R8, P0, PT, R4, R8, RZ ;  /* 0x0000000804087210 */ /* 0x000fc80007f1e0ff */
[----:B------:R-:W-:-:S04]  /*04b0*/  IADD3 R36, P2, PT, R8, 0x2000, RZ ;  /* 0x0000200008247810 */ /* 0x000fc80007f5e0ff */
[----:B-1----:R-:W-:Y:S02]  /*04c0*/  IADD3.X R37, PT, PT, RZ, UR6, R5, P2, P0 ;  /* 0x00000006ff257c10 */ /* 0x002fe400097e0405 */
[----:B------:R-:W-:Y:S01]  /*04d0*/  PLOP3.LUT P0, PT, PT, PT, PT, 0x80, 0x8 ;  /* 0x000000000008781c */ /* 0x000fe20003f0f070 */
[----:B0-----:R-:W-:-:S06]  /*04e0*/  ULEA UR4, UR5, UR4, 0x18 ;  /* 0x0000000405047291 */ /* 0x001fcc000f8ec0ff */
[----:B------:R-:W-:-:S05]  /*04f0*/  LEA R32, R33, UR4, 0x4 ;  /* 0x0000000421207c11 */ /* 0x000fca000f8e20ff */
[----:B------:R-:W-:Y:S01]  /*0500*/  VIADD R32, R32, 0x2000 ;  /* 0x0000200020207836 */ /* 0x000fe20000000000 */
[----:B------:R-:W-:Y:S06]  /*0510*/  @!P1 BRA `(.L_x_83) ;  /* 0x0000000000a89947 */ /* 0x000fec0003800000 */
[----:B------:R-:W-:Y:S01]  /*0520*/  PLOP3.LUT P0, PT, PT, PT, PT, 0x8, 0x80 ;  /* 0x000000000080781c */ /* 0x000fe20003f0e170 */
[----:B------:R-:W-:-:S12]  /*0530*/  VIADD R35, R34, 0xfffff400 ;  /* 0xfffff40022237836 */ /* 0x000fd80000000000 */
.L_x_84:
[----:B------:R-:W2:Y:S04]  /*0540*/  LDG.E.128 R4, desc[UR8][R36.64+-0x2000] ;  /* 0xffe0000824047981 */ /* 0x000ea8000c1e1d00 */
[----:B------:R-:W3:Y:S04]  /*0550*/  LDG.E.128 R8, desc[UR8][R36.64+-0x1000] ;  /* 0xfff0000824087981 */ /* 0x000ee8000c1e1d00 */
[----:B------:R-:W4:Y:S04]  /*0560*/  LDG.E.128 R12, desc[UR8][R36.64] ;  /* 0x00000008240c7981 */ /* 0x000f28000c1e1d00 */
[----:B------:R-:W5:Y:S04]  /*0570*/  LDG.E.128 R16, desc[UR8][R36.64+0x1000] ;  /* 0x0010000824107981 */ /* 0x000f68000c1e1d00 */
[----:B------:R-:W5:Y:S04]  /*0580*/  LDG.E.128 R20, desc[UR8][R36.64+0x6000] ;  /* 0x0060000824147981 */ /* 0x000f68000c1e1d00 */
[----:B------:R-:W5:Y:S04]  /*0590*/  LDG.E.128 R24, desc[UR8][R36.64+0x7000] ;  /* 0x0070000824187981 */ /* 0x000f68000c1e1d00 */
[----:B--2---:R0:W-:Y:S04]  /*05a0*/  STS.128 [R32+-0x2000], R4 ;  /* 0xffe0000420007388 */ /* 0x0041e80000000c00 */
[----:B---3--:R1:W-:Y:S04]  /*05b0*/  STS.128 [R32+-0x1000], R8 ;  /* 0xfff0000820007388 */ /* 0x0083e80000000c00 */
[----:B----4-:R2:W-:Y:S04]  /*05c0*/  STS.128 [R32], R12 ;  /* 0x0000000c20007388 */ /* 0x0105e80000000c00 */
[----:B-----5:R3:W-:Y:S04]  /*05d0*/  STS.128 [R32+0x1000], R16 ;  /* 0x0010001020007388 */ /* 0x0207e80000000c00 */
[----:B0-----:R-:W4:Y:S04]  /*05e0*/  LDG.E.128 R4, desc[UR8][R36.64+0x2000] ;  /* 0x0020000824047981 */ /* 0x001f28000c1e1d00 */
[----:B-1----:R-:W5:Y:S04]  /*05f0*/  LDG.E.128 R8, desc[UR8][R36.64+0x3000] ;  /* 0x0030000824087981 */ /* 0x002f68000c1e1d00 */
[----:B--2---:R-:W2:Y:S04]  /*0600*/  LDG.E.128 R12, desc[UR8][R36.64+0x4000] ;  /* 0x00400008240c7981 */ /* 0x004ea8000c1e1d00 */
[----:B---3--:R-:W3:Y:S04]  /*0610*/  LDG.E.128 R16, desc[UR8][R36.64+0x5000] ;  /* 0x0050000824107981 */ /* 0x008ee8000c1e1d00 */
[----:B----4-:R0:W-:Y:S04]  /*0620*/  STS.128 [R32+0x2000], R4 ;  /* 0x0020000420007388 */ /* 0x0101e80000000c00 */
[----:B-----5:R1:W-:Y:S04]  /*0630*/  STS.128 [R32+0x3000], R8 ;  /* 0x0030000820007388 */ /* 0x0203e80000000c00 */
[----:B--2---:R2:W-:Y:S04]  /*0640*/  STS.128 [R32+0x4000], R12 ;  /* 0x0040000c20007388 */ /* 0x0045e80000000c00 */
[----:B---3--:R3:W-:Y:S04]  /*0650*/  STS.128 [R32+0x5000], R16 ;  /* 0x0050001020007388 */ /* 0x0087e80000000c00 */
[----:B0-----:R-:W4:Y:S04]  /*0660*/  LDG.E.128 R4, desc[UR8][R36.64+0x8000] ;  /* 0x0080000824047981 */ /* 0x001f28000c1e1d00 */
[----:B-1----:R-:W5:Y:S04]  /*0670*/  LDG.E.128 R8, desc[UR8][R36.64+0x9000] ;  /* 0x0090000824087981 */ /* 0x002f68000c1e1d00 */
[----:B--2---:R-:W2:Y:S04]  /*0680*/  LDG.E.128 R12, desc[UR8][R36.64+0xc000] ;  /* 0x00c00008240c7981 */ /* 0x004ea8000c1e1d00 */
[----:B---3--:R-:W3:Y:S01]  /*0690*/  LDG.E.128 R16, desc[UR8][R36.64+0xd000] ;  /* 0x00d0000824107981 */ /* 0x008ee2000c1e1d00 */
[----:B------:R-:W-:-:S03]  /*06a0*/  IADD3 R33, PT, PT, R33, 0x1000, RZ ;  /* 0x0000100021217810 */ /* 0x000fc60007ffe0ff */
[----:B----4-:R0:W-:Y:S04]  /*06b0*/  STS.128 [R32+0x8000], R4 ;  /* 0x0080000420007388 */ /* 0x0101e80000000c00 */
[----:B-----5:R1:W-:Y:S04]  /*06c0*/  STS.128 [R32+0x9000], R8 ;  /* 0x0090000820007388 */ /* 0x0203e80000000c00 */
[----:B0-----:R-:W4:Y:S04]  /*06d0*/  LDG.E.128 R4, desc[UR8][R36.64+0xa000] ;  /* 0x00a0000824047981 */ /* 0x001f28000c1e1d00 */
[----:B-1----:R0:W5:Y:S01]  /*06e0*/  LDG.E.128 R8, desc[UR8][R36.64+0xb000] ;  /* 0x00b0000824087981 */ /* 0x002162000c1e1d00 */
[----:B------:R-:W-:-:S03]  /*06f0*/  ISETP.GE.AND P1, PT, R33, R35, PT ;  /* 0x000000232100720c */ /* 0x000fc60003f26270 */
[----:B------:R1:W-:Y:S04]  /*0700*/  STS.128 [R32+0x6000], R20 ;  /* 0x0060001420007388 */ /* 0x0003e80000000c00 */
[----:B------:R-:W-:Y:S04]  /*0710*/  STS.128 [R32+0x7000], R24 ;  /* 0x0070001820007388 */ /* 0x000fe80000000c00 */
[----:B--2---:R-:W-:Y:S01]  /*0720*/  STS.128 [R32+0xc000], R12 ;  /* 0x00c0000c20007388 */ /* 0x004fe20000000c00 */
[----:B-1----:R-:W-:-:S03]  /*0730*/  IADD3 R20, P2, PT, R36, 0x10000, RZ ;  /* 0x0001000024147810 */ /* 0x002fc60007f5e0ff */
[----:B---3--:R-:W-:Y:S02]  /*0740*/  STS.128 [R32+0xd000], R16 ;  /* 0x00d0001020007388 */ /* 0x008fe40000000c00 */
[----:B------:R-:W-:Y:S01]  /*0750*/  IMAD.X R21, RZ, RZ, R37, P2 ;  /* 0x000000ffff157224 */ /* 0x000fe200010e0625 */
[----:B0-----:R-:W-:-:S03]  /*0760*/  MOV R36, R20 ;  /* 0x0000001400247202 */ /* 0x001fc60000000f00 */
[----:B------:R-:W-:Y:S01]  /*0770*/  IMAD.MOV.U32 R37, RZ, RZ, R21 ;  /* 0x000000ffff257224 */ /* 0x000fe200078e0015 */
[----:B----4-:R-:W-:Y:S04]  /*0780*/  STS.128 [R32+0xa000], R4 ;  /* 0x00a0000420007388 */ /* 0x010fe80000000c00 */
[----:B-----5:R0:W-:Y:S02]  /*0790*/  STS.128 [R32+0xb000], R8 ;  /* 0x00b0000820007388 */ /* 0x0201e40000000c00 */
[----:B0-----:R-:W-:Y:S01]  /*07a0*/  VIADD R32, R32, 0x10000 ;  /* 0x0001000020207836 */ /* 0x001fe20000000000 */
[----:B------:R-:W-:Y:S06]  /*07b0*/  @!P1 BRA `(.L_x_84) ;  /* 0xfffffffc00609947 */ /* 0x000fec000383ffff */
.L_x_83:
[----:B------:R-:W-:Y:S05]  /*07c0*/  BSYNC.RECONVERGENT B2 ;  /* 0x0000000000027941 */ /* 0x000fea0003800200 */
.L_x_82:
[----:B------:R-:W-:Y:S01]  /*07d0*/  IMAD.IADD R4, R34, 0x1, -R33 ;  /* 0x0000000122047824 */ /* 0x000fe200078e0a21 */
[----:B------:R-:W-:Y:S04]  /*07e0*/  BSSY.RECONVERGENT B2, `(.L_x_85) ;  /* 0x000001a000027945 */ /* 0x000fe80003800200 */
[----:B------:R-:W-:-:S13]  /*07f0*/  ISETP.GT.AND P1, PT, R4, 0x400, PT ;  /* 0x000004000400780c */ /* 0x000fda0003f24270 */
[----:B------:R-:W-:Y:S05]  /*0800*/  @!P1 BRA `(.L_x_86) ;  /* 0x00000000005c9947 */ /* 0x000fea0003800000 */
[----:B------:R-:W2:Y:S04]  /*0810*/  LDG.E.128 R4, desc[UR8][R36.64+-0x2000] ;  /* 0xffe0000824047981 */ /* 0x000ea8000c1e1d00 */
[----:B------:R-:W3:Y:S04]  /*0820*/  LDG.E.128 R8, desc[UR8][R36.64+-0x1000] ;  /* 0xfff0000824087981 */ /* 0x000ee8000c1e1d00 */
[----:B------:R-:W4:Y:S04]  /*0830*/  LDG.E.128 R12, desc[UR8][R36.64] ;  /* 0x00000008240c7981 */ /* 0x000f28000c1e1d00 */
        /* <DEDUP_REMOVED lines=8> */
[----:B---3--:R0:W3:Y:S01]  /*08c0*/  LDG.E.128 R16, desc[UR8][R36.64+0x5000] ;  /* 0x0050000824107981 */ /* 0x0080e2000c1e1d00 */
[----:B------:R-:W-:Y:S01]  /*08d0*/  IADD3 R20, P1, PT, R36, 0x8000, RZ ;  /* 0x0000800024147810 */ /* 0x000fe20007f3e0ff */
[----:B------:R-:W-:Y:S01]  /*08e0*/  VIADD R33, R33, 0x800 ;  /* 0x0000080021217836 */ /* 0x000fe20000000000 */
[----:B------:R-:W-:-:S02]  /*08f0*/  PLOP3.LUT P0, PT, PT, PT, PT, 0x8, 0x80 ;  /* 0x000000000080781c */ /* 0x000fc40003f0e170 */
[----:B------:R-:W-:Y:S02]  /*0900*/  IADD3.X R21, PT, PT, RZ, R37, RZ, P1, !PT ;  /* 0x00000025ff157210 */ /* 0x000fe40000ffe4ff */
[----:B0-----:R-:W-:-:S03]  /*0910*/  MOV R36, R20 ;  /* 0x0000001400247202 */ /* 0x001fc60000000f00 */
[----:B------:R-:W-:Y:S01]  /*0920*/  IMAD.MOV.U32 R37, RZ, RZ, R21 ;  /* 0x000000ffff257224 */ /* 0x000fe200078e0015 */
[----:B----4-:R-:W-:Y:S04]  /*0930*/  STS.128 [R32+0x2000], R4 ;  /* 0x0020000420007388 */ /* 0x010fe80000000c00 */
[----:B-----5:R-:W-:Y:S04]  /*0940*/  STS.128 [R32+0x3000], R8 ;  /* 0x0030000820007388 */ /* 0x020fe80000000c00 */
[----:B--2---:R-:W-:Y:S04]  /*0950*/  STS.128 [R32+0x4000], R12 ;  /* 0x0040000c20007388 */ /* 0x004fe80000000c00 */
[----:B---3--:R0:W-:Y:S02]  /*0960*/  STS.128 [R32+0x5000], R16 ;  /* 0x0050001020007388 */ /* 0x0081e40000000c00 */
[----:B0-----:R-:W-:-:S07]  /*0970*/  VIADD R32, R32, 0x8000 ;  /* 0x0000800020207836 */ /* 0x001fce0000000000 */
.L_x_86:
[----:B------:R-:W-:Y:S05]  /*0980*/  BSYNC.RECONVERGENT B2 ;  /* 0x0000000000027941 */ /* 0x000fea0003800200 */
.L_x_85:
[----:B------:R-:W-:-:S13]  /*0990*/  ISETP.LT.OR P0, PT, R33, R34, P0 ;  /* 0x000000222100720c */ /* 0x000fda0000701670 */
        /* <DEDUP_REMOVED lines=8> */
[----:B-----5:R0:W-:Y:S02]  /*0a20*/  STS.128 [R32+0x1000], R16 ;  /* 0x0010001020007388 */ /* 0x0201e40000000c00 */
.L_x_78:
[----:B------:R-:W-:Y:S05]  /*0a30*/  BSYNC.RECONVERGENT B0 ;  /* 0x0000000000007941 */ /* 0x000fea0003800200 */
.L_x_77:
[----:B0-----:R-:W-:-:S04]  /*0a40*/  LOP3.LUT P0, R8, R29, 0x3, RZ, 0xc0, !PT ;  /* 0x000000031d087812 */ /* 0x001fc8000780c0ff */
[----:B------:R-:W-:-:S13]  /*0a50*/  ISETP.NE.OR P0, PT, R2, RZ, !P0 ;  /* 0x000000ff0200720c */ /* 0x000fda0004705670 */
[----:B------:R-:W-:Y:S05]  /*0a60*/  @P0 BRA `(.L_x_87) ;  /* 0x0000000c00180947 */ /* 0x000fea0003800000 */
[----:B------:R-:W0:Y:S01]  /*0a70*/  LDC.64 R4, c[0x0][0x388] ;  /* 0x0000e200ff047b82 */ /* 0x000e220000000a00 */
[----:B------:R-:W-:Y:S01]  /*0a80*/  LOP3.LUT R17, R29, 0xfffffffc, RZ, 0xc0, !PT ;  /* 0xfffffffc1d117812 */ /* 0x000fe200078ec0ff */
[----:B0-----:R-:W-:-:S04]  /*0a90*/  IMAD.WIDE R4, R31, 0x4, R4 ;  /* 0x000000041f047825 */ /* 0x001fc800078e0204 */
[----:B------:R-:W-:-:S06]  /*0aa0*/  IMAD.WIDE R6, R17, 0x4, R4 ;  /* 0x0000000411067825 */ /* 0x000fcc00078e0204 */
[----:B------:R-:W2:Y:S01]  /*0ab0*/  LDG.E R6, desc[UR8][R6.64] ;  /* 0x0000000806067981 */ /* 0x000ea2000c1e1900 */
[----:B------:R-:W0:Y:S01]  /*0ac0*/  S2UR UR5, SR_CgaCtaId ;  /* 0x00000000000579c3 */ /* 0x000e220000008800 */
[----:B------:R-:W-:Y:S01]  /*0ad0*/  IADD3 R12, PT, PT, -R8, 0x1, RZ ;  /* 0x00000001080c7810 */ /* 0x000fe20007ffe1ff */
[----:B------:R-:W-:Y:S01]  /*0ae0*/  UMOV UR4, 0x400 ;  /* 0x0000040000047882 */ /* 0x000fe20000000000 */
[----:B------:R-:W-:Y:S02]  /*0af0*/  LOP3.LUT R9, R30, 0xfffffff0, RZ, 0xc0, !PT ;  /* 0xfffffff01e097812 */ /* 0x000fe400078ec0ff */
[----:B------:R-:W-:Y:S01]  /*0b00*/  ISETP.NE.AND P0, PT, R12, RZ, PT ;  /* 0x000000ff0c00720c */ /* 0x000fe20003f05270 */
[----:B0-----:R-:W-:-:S06]  /*0b10*/  ULEA UR4, UR5, UR4, 0x18 ;  /* 0x0000000405047291 */ /* 0x001fcc000f8ec0ff */
[----:B------:R-:W-:-:S03]  /*0b20*/  VIADD R13, R9, UR4 ;  /* 0x00000004090d7c36 */ /* 0x000fc60008000000 */
[----:B--2---:R1:W-:Y:S03]  /*0b30*/  STS [R9+UR4], R6 ;  /* 0x0000000609007988 */ /* 0x0043e60008000804 */
[----:B------:R-:W-:Y:S05]  /*0b40*/  @!P0 BRA `(.L_x_87) ;  /* 0x0000000800e08947 */ /* 0x000fea0003800000 */
[----:B------:R-:W-:Y:S01]  /*0b50*/  ISETP.GE.AND P0, PT, R12, RZ, PT ;  /* 0x000000ff0c00720c */ /* 0x000fe20003f06270 */
[----:B------:R-:W-:Y:S01]  /*0b60*/  VIADD R17, R17, 0x1 ;  /* 0x0000000111117836 */ /* 0x000fe20000000000 */
[----:B------:R-:W-:-:S11]  /*0b70*/  IADD3 R13, PT, PT, R13, 0x4, RZ ;  /* 0x000000040d0d7810 */ /* 0x000fd60007ffe0ff */
[----:B------:R-:W-:Y:S05]  /*0b80*/  @P0 BRA `(.L_x_88) ;  /* 0x0000000000a40947 */ /* 0x000fea0003800000 */
[----:B-1----:R-:W-:Y:S01]  /*0b90*/  IMAD.MOV R6, RZ, RZ, -R12 ;  /* 0x000000ffff067224 */ /* 0x002fe200078e0a0c */
[----:B------:R-:W-:-:S04]  /*0ba0*/  PLOP3.LUT P0, PT, PT, PT, PT, 0x80, 0x8 ;  /* 0x000000000008781c */ /* 0x000fc80003f0f070 */
[----:B------:R-:W-:-:S13]  /*0bb0*/  ISETP.GT.AND P1, PT, R6, 0x3, PT ;  /* 0x000000030600780c */ /* 0x000fda0003f24270 */
[----:B------:R-:W-:Y:S05]  /*0bc0*/  @!P1 BRA `(.L_x_89) ;  /* 0x0000000000549947 */ /* 0x000fea0003800000 */
[----:B------:R-:W-:-:S13]  /*0bd0*/  PLOP3.LUT P0, PT, PT, PT, PT, 0x8, 0x80 ;  /* 0x000000000080781c */ /* 0x000fda0003f0e170 */
.L_x_90:
        /* <DEDUP_REMOVED lines=18> */
[----:B0-----:R-:W-:Y:S01]  /*0d00*/  VIADD R13, R13, 0x10 ;  /* 0x000000100d0d7836 */ /* 0x001fe20000000000 */
[----:B------:R-:W-:Y:S06]  /*0d10*/  @!P1 BRA `(.L_x_90) ;  /* 0xfffffffc00b09947 */ /* 0x000fec000383ffff */
.L_x_89:
        /* <DEDUP_REMOVED lines=14> */
.L_x_91:
[----:B------:R-:W-:-:S13]  /*0e00*/  ISETP.EQ.AND P1, PT, R12, RZ, PT ;  /* 0x000000ff0c00720c */ /* 0x000fda0003f22270 */
[----:B------:R-:W-:Y:S05]  /*0e10*/  @!P0 BRA P1, `(.L_x_87) ;  /* 0x00000008002c8947 */ /* 0x000fea0000800000 */
.L_x_88:
[----:B-1----:R-:W-:-:S06]  /*0e20*/  IMAD.WIDE R6, R17, 0x4, R4 ;  /* 0x0000000411067825 */ /* 0x002fcc00078e0204 */
        /* <DEDUP_REMOVED lines=8> */
.L_x_76:
[----:B------:R-:W0:Y:S02]  /*0eb0*/  S2R R2, SR_TID.X ;  /* 0x0000000000027919 */ /* 0x000e240000002100 */
[----:B0-----:R-:W-:-:S13]  /*0ec0*/  ISETP.GE.AND P0, PT, R2, R29, PT ;  /* 0x0000001d0200720c */ /* 0x001fda0003f06270 */
[----:B------:R-:W-:Y:S05]  /*0ed0*/  @P0 BRA `(.L_x_87) ;  /* 0x0000000400fc0947 */ /* 0x000fea0003800000 */
[----:B------:R-:W-:Y:S01]  /*0ee0*/  IMAD.MOV.U32 R6, RZ, RZ, R2 ;  /* 0x000000ffff067224 */ /* 0x000fe200078e0002 */
[----:B------:R-:W-:Y:S04]  /*0ef0*/  BSSY.RECONVERGENT B0, `(.L_x_92) ;  /* 0x000001f000007945 */ /* 0x000fe80003800200 */
[----:B------:R-:W-:-:S04]  /*0f00*/  LOP3.LUT R4, RZ, R6, RZ, 0x33, !PT ;  /* 0x00000006ff047212 */ /* 0x000fc800078e33ff */
[----:B------:R-:W-:-:S04]  /*0f10*/  IADD3 R7, PT, PT, R29, R4, RZ ;  /* 0x000000041d077210 */ /* 0x000fc80007ffe0ff */
[C---:B------:R-:W-:Y:S02]  /*0f20*/  LOP3.LUT R4, R7.reuse, 0x300, RZ, 0xc0, !PT ;  /* 0x0000030007047812 */ /* 0x040fe400078ec0ff */
[----:B------:R-:W-:Y:S02]  /*0f30*/  ISETP.GE.U32.AND P0, PT, R7, 0x300, PT ;  /* 0x000003000700780c */ /* 0x000fe40003f06070 */
[----:B------:R-:W-:-:S13]  /*0f40*/  ISETP.NE.AND P1, PT, R4, 0x300, PT ;  /* 0x000003000400780c */ /* 0x000fda0003f25270 */
[----:B------:R-:W-:Y:S05]  /*0f50*/  @!P1 BRA `(.L_x_93) ;  /* 0x0000000000609947 */ /* 0x000fea0003800000 */
[----:B------:R-:W0:Y:S01]  /*0f60*/  S2UR UR5, SR_CgaCtaId ;  /* 0x00000000000579c3 */ /* 0x000e220000008800 */
[----:B------:R-:W1:Y:S01]  /*0f70*/  LDCU UR6, c[0x0][0x38c] ;  /* 0x00007180ff0677ac */ /* 0x000e620008000800 */
[----:B------:R-:W-:Y:S01]  /*0f80*/  LEA.HI R7, R7, 0x1, RZ, 0x18 ;  /* 0x0000000107077811 */ /* 0x000fe200078fc0ff */
[----:B------:R-:W-:Y:S01]  /*0f90*/  IMAD.WIDE.U32 R4, R6, 0x4, RZ ;  /* 0x0000000406047825 */ /* 0x000fe200078e00ff */
[----:B------:R-:W-:-:S03]  /*0fa0*/  UMOV UR4, 0x400 ;  /* 0x0000040000047882 */ /* 0x000fc60000000000 */
[C---:B------:R-:W-:Y:S01]  /*0fb0*/  IMAD.SHL.U32 R9, R7.reuse, 0x100, RZ ;  /* 0x0000010007097824 */ /* 0x040fe200078e00ff */
[----:B------:R-:W-:Y:S01]  /*0fc0*/  LOP3.LUT R7, R7, 0x3, RZ, 0xc0, !PT ;  /* 0x0000000307077812 */ /* 0x000fe200078ec0ff */
[----:B------:R-:W-:-:S03]  /*0fd0*/  IMAD.WIDE R4, R31, 0x4, R4 ;  /* 0x000000041f047825 */ /* 0x000fc600078e0204 */
[----:B------:R-:W-:Y:S02]  /*0fe0*/  LOP3.LUT R9, R9, 0x300, RZ, 0xc0, !PT ;  /* 0x0000030009097812 */ /* 0x000fe400078ec0ff */
[----:B------:R-:W-:Y:S02]  /*0ff0*/  IADD3 R4, P1, PT, R4, R8, RZ ;  /* 0x0000000804047210 */ /* 0x000fe40007f3e0ff */
[----:B------:R-:W-:Y:S01]  /*1000*/  IADD3 R7, PT, PT, -R7, RZ, RZ ;  /* 0x000000ff07077210 */ /* 0x000fe20007ffe1ff */
[----:B0-----:R-:W-:-:S06]  /*1010*/  ULEA UR4, UR5, UR4, 0x18 ;  /* 0x0000000405047291 */ /* 0x001fcc000f8ec0ff */
[C---:B------:R-:W-:Y:S01]  /*1020*/  LEA R10, R6.reuse, UR4, 0x2 ;  /* 0x00000004060a7c11 */ /* 0x040fe2000f8e10ff */
[----:B------:R-:W-:Y:S01]  /*1030*/  IMAD.IADD R6, R6, 0x1, R9 ;  /* 0x0000000106067824 */ /* 0x000fe200078e0209 */
[----:B-1----:R-:W-:-:S07]  /*1040*/  IADD3.X R9, PT, PT, R5, UR6, RZ, P1, !PT ;  /* 0x0000000605097c10 */ /* 0x002fce0008ffe4ff */
.L_x_94:
[----:B------:R-:W-:-:S06]  /*1050*/  IMAD.MOV.U32 R5, RZ, RZ, R9 ;  /* 0x000000ffff057224 */ /* 0x000fcc00078e0009 */
[----:B------:R0:W2:Y:S01]  /*1060*/  LDG.E R5, desc[UR8][R4.64] ;  /* 0x0000000804057981 */ /* 0x0000a2000c1e1900 */
[----:B------:R-:W-:-:S05]  /*1070*/  VIADD R7, R7, 0x1 ;  /* 0x0000000107077836 */ /* 0x000fca0000000000 */
[----:B------:R-:W-:Y:S02]  /*1080*/  ISETP.NE.AND P1, PT, R7, RZ, PT ;  /* 0x000000ff0700720c */ /* 0x000fe40003f25270 */
[----:B0-----:R-:W-:-:S04]  /*1090*/  IADD3 R4, P2, PT, R4, 0x400, RZ ;  /* 0x0000040004047810 */ /* 0x001fc80007f5e0ff */
[----:B------:R-:W-:Y:S01]  /*10a0*/  IADD3.X R9, PT, PT, RZ, R9, RZ, P2, !PT ;  /* 0x00000009ff097210 */ /* 0x000fe200017fe4ff */
[----:B--2---:R0:W-:Y:S02]  /*10b0*/  STS [R10], R5 ;  /* 0x000000050a007388 */ /* 0x0041e40000000800 */
[----:B0-----:R-:W-:-:S04]  /*10c0*/  VIADD R10, R10, 0x400 ;  /* 0x000004000a0a7836 */ /* 0x001fc80000000000 */
[----:B------:R-:W-:Y:S05]  /*10d0*/  @P1 BRA `(.L_x_94) ;  /* 0xfffffffc00dc1947 */ /* 0x000fea000383ffff */
.L_x_93:
[----:B------:R-:W-:Y:S05]  /*10e0*/  BSYNC.RECONVERGENT B0 ;  /* 0x0000000000007941 */ /* 0x000fea0003800200 */
.L_x_92:
[----:B------:R-:W-:Y:S05]  /*10f0*/  @!P0 BRA `(.L_x_87) ;  /* 0x0000000400748947 */ /* 0x000fea0003800000 */
[----:B------:R-:W0:Y:S01]  /*1100*/  S2UR UR5, SR_CgaCtaId ;  /* 0x00000000000579c3 */ /* 0x000e220000008800 */
[----:B------:R-:W-:Y:S01]  /*1110*/  IMAD.WIDE.U32 R4, R6, 0x4, RZ ;  /* 0x0000000406047825 */ /* 0x000fe200078e00ff */
[----:B------:R-:W1:Y:S01]  /*1120*/  LDCU UR6, c[0x0][0x38c] ;  /* 0x00007180ff0677ac */ /* 0x000e620008000800 */
[----:B------:R-:W-:Y:S02]  /*1130*/  BSSY.RECONVERGENT B0, `(.L_x_95) ;  /* 0x0000035000007945 */ /* 0x000fe40003800200 */
[----:B------:R-:W-:Y:S01]  /*1140*/  IMAD.IADD R7, R29, 0x1, -R6 ;  /* 0x000000011d077824 */ /* 0x000fe200078e0a06 */
[----:B------:R-:W-:Y:S01]  /*1150*/  UMOV UR4, 0x400 ;  /* 0x0000040000047882 */ /* 0x000fe20000000000 */
[----:B------:R-:W-:-:S03]  /*1160*/  IMAD.WIDE R4, R31, 0x4, R4 ;  /* 0x000000041f047825 */ /* 0x000fc600078e0204 */
[----:B------:R-:W-:Y:S02]  /*1170*/  ISETP.GT.AND P1, PT, R7, 0xc00, PT ;  /* 0x00000c000700780c */ /* 0x000fe40003f24270 */
[----:B------:R-:W-:-:S04]  /*1180*/  IADD3 R4, P2, PT, R4, R8, RZ ;  /* 0x0000000804047210 */ /* 0x000fc80007f5e0ff */
[----:B------:R-:W-:-:S04]  /*1190*/  IADD3 R4, P0, PT, R4, 0x800, RZ ;  /* 0x0000080004047810 */ /* 0x000fc80007f1e0ff */
[----:B-1----:R-:W-:Y:S02]  /*11a0*/  IADD3.X R5, PT, PT, RZ, UR6, R5, P0, P2 ;  /* 0x00000006ff057c10 */ /* 0x002fe400087e4405 */
[----:B------:R-:W-:Y:S01]  /*11b0*/  PLOP3.LUT P0, PT, PT, PT, PT, 0x80, 0x8 ;  /* 0x000000000008781c */ /* 0x000fe20003f0f070 */
[----:B0-----:R-:W-:-:S06]  /*11c0*/  ULEA UR4, UR5, UR4, 0x18 ;  /* 0x0000000405047291 */ /* 0x001fcc000f8ec0ff */
[----:B------:R-:W-:-:S04]  /*11d0*/  LEA R7, R6, UR4, 0x2 ;  /* 0x0000000406077c11 */ /* 0x000fc8000f8e10ff */
[----:B------:R-:W-:Y:S01]  /*11e0*/  IADD3 R7, PT, PT, R7, 0x800, RZ ;  /* 0x0000080007077810 */ /* 0x000fe20007ffe0ff */
[----:B------:R-:W-:Y:S06]  /*11f0*/  @!P1 BRA `(.L_x_96) ;  /* 0x0000000000a09947 */ /* 0x000fec0003800000 */
[----:B------:R-:W-:Y:S01]  /*1200*/  PLOP3.LUT P0, PT, PT, PT, PT, 0x8, 0x80 ;  /* 0x000000000080781c */ /* 0x000fe20003f0e170 */
[----:B------:R-:W-:-:S12]  /*1210*/  VIADD R9, R29, 0xfffff400 ;  /* 0xfffff4001d097836 */ /* 0x000fd80000000000 */
.L_x_97:
[----:B------:R-:W2:Y:S04]  /*1220*/  LDG.E R8, desc[UR8][R4.64+-0x800] ;  /* 0xfff8000804087981 */ /* 0x000ea8000c1e1900 */
[----:B------:R-:W3:Y:S04]  /*1230*/  LDG.E R10, desc[UR8][R4.64+-0x400] ;  /* 0xfffc0008040a7981 */ /* 0x000ee8000c1e1900 */
[----:B------:R-:W4:Y:S04]  /*1240*/  LDG.E R12, desc[UR8][R4.64] ;  /* 0x00000008040c7981 */ /* 0x000f28000c1e1900 */
[----:B------:R-:W5:Y:S04]  /*1250*/  LDG.E R14, desc[UR8][R4.64+0x400] ;  /* 0x00040008040e7981 */ /* 0x000f68000c1e1900 */
        /* <DEDUP_REMOVED lines=11> */
[----:B--2---:R0:W-:Y:S04]  /*1310*/  STS [R7+-0x800], R8 ;  /* 0xfff8000807007388 */ /* 0x0041e80000000800 */
[----:B0-----:R0:W2:Y:S01]  /*1320*/  LDG.E R8, desc[UR8][R4.64+0x2c00] ;  /* 0x002c000804087981 */ /* 0x0010a2000c1e1900 */
[----:B------:R-:W-:-:S05]  /*1330*/  VIADD R6, R6, 0x1000 ;  /* 0x0000100006067836 */ /* 0x000fca0000000000 */
[----:B------:R-:W-:Y:S01]  /*1340*/  ISETP.GE.AND P1, PT, R6, R9, PT ;  /* 0x000000090600720c */ /* 0x000fe20003f26270 */
[----:B---3--:R-:W-:Y:S01]  /*1350*/  STS [R7+-0x400], R10 ;  /* 0xfffc000a07007388 */ /* 0x008fe20000000800 */
[----:B0-----:R-:W-:-:S03]  /*1360*/  IADD3 R4, P2, PT, R4, 0x4000, RZ ;  /* 0x0000400004047810 */ /* 0x001fc60007f5e0ff */
[----:B----4-:R-:W-:Y:S01]  /*1370*/  STS [R7], R12 ;  /* 0x0000000c07007388 */ /* 0x010fe20000000800 */
[----:B------:R-:W-:-:S03]  /*1380*/  IADD3.X R5, PT, PT, RZ, R5, RZ, P2, !PT ;  /* 0x00000005ff057210 */ /* 0x000fc600017fe4ff */
[----:B-----5:R-:W-:Y:S04]  /*1390*/  STS [R7+0x400], R14 ;  /* 0x0004000e07007388 */ /* 0x020fe80000000800 */
[----:B------:R-:W-:Y:S04]  /*13a0*/  STS [R7+0x800], R16 ;  /* 0x0008001007007388 */ /* 0x000fe80000000800 */
        /* <DEDUP_REMOVED lines=10> */
[----:B--2---:R0:W-:Y:S02]  /*1450*/  STS [R7+0x2c00], R8 ;  /* 0x002c000807007388 */ /* 0x0041e40000000800 */
[----:B0-----:R-:W-:Y:S01]  /*1460*/  VIADD R7, R7, 0x4000 ;  /* 0x0000400007077836 */ /* 0x001fe20000000000 */
[----:B------:R-:W-:Y:S06]  /*1470*/  @!P1 BRA `(.L_x_97) ;  /* 0xfffffffc00689947 */ /* 0x000fec000383ffff */
.L_x_96:
[----:B------:R-:W-:Y:S05]  /*1480*/  BSYNC.RECONVERGENT B0 ;  /* 0x0000000000007941 */ /* 0x000fea0003800200 */
.L_x_95:
[----:B------:R-:W-:Y:S01]  /*1490*/  IMAD.IADD R8, R29, 0x1, -R6 ;  /* 0x000000011d087824 */ /* 0x000fe200078e0a06 */
[----:B------:R-:W-:Y:S04]  /*14a0*/  BSSY.RECONVERGENT B0, `(.L_x_98) ;  /* 0x0000018000007945 */ /* 0x000fe80003800200 */
[----:B------:R-:W-:-:S13]  /*14b0*/  ISETP.GT.AND P1, PT, R8, 0x400, PT ;  /* 0x000004000800780c */ /* 0x000fda0003f24270 */
[----:B------:R-:W-:Y:S05]  /*14c0*/  @!P1 BRA `(.L_x_99) ;  /* 0x0000000000549947 */ /* 0x000fea0003800000 */
[----:B------:R-:W2:Y:S04]  /*14d0*/  LDG.E R8, desc[UR8][R4.64+-0x800] ;  /* 0xfff8000804087981 */ /* 0x000ea8000c1e1900 */
[----:B------:R-:W3:Y:S04]  /*14e0*/  LDG.E R10, desc[UR8][R4.64+-0x400] ;  /* 0xfffc0008040a7981 */ /* 0x000ee8000c1e1900 */
[----:B------:R-:W4:Y:S04]  /*14f0*/  LDG.E R12, desc[UR8][R4.64] ;  /* 0x00000008040c7981 */ /* 0x000f28000c1e1900 */
[----:B------:R-:W5:Y:S04]  /*1500*/  LDG.E R14, desc[UR8][R4.64+0x400] ;  /* 0x00040008040e7981 */ /* 0x000f68000c1e1900 */
[----:B------:R-:W5:Y:S04]  /*1510*/  LDG.E R16, desc[UR8][R4.64+0x800] ;  /* 0x0008000804107981 */ /* 0x000f68000c1e1900 */
[----:B------:R-:W5:Y:S04]  /*1520*/  LDG.E R18, desc[UR8][R4.64+0xc00] ;  /* 0x000c000804127981 */ /* 0x000f68000c1e1900 */
[----:B------:R-:W5:Y:S04]  /*1530*/  LDG.E R20, desc[UR8][R4.64+0x1000] ;  /* 0x0010000804147981 */ /* 0x000f68000c1e1900 */
[----:B------:R0:W5:Y:S01]  /*1540*/  LDG.E R22, desc[UR8][R4.64+0x1400] ;  /* 0x0014000804167981 */ /* 0x000162000c1e1900 */
[----:B------:R-:W-:Y:S01]  /*1550*/  PLOP3.LUT P0, PT, PT, PT, PT, 0x8, 0x80 ;  /* 0x000000000080781c */ /* 0x000fe20003f0e170 */
[----:B------:R-:W-:Y:S01]  /*1560*/  VIADD R6, R6, 0x800 ;  /* 0x0000080006067836 */ /* 0x000fe20000000000 */
[----:B0-----:R-:W-:-:S04]  /*1570*/  IADD3 R4, P1, PT, R4, 0x2000, RZ ;  /* 0x0000200004047810 */ /* 0x001fc80007f3e0ff */
[----:B------:R-:W-:Y:S01]  /*1580*/  IADD3.X R5, PT, PT, RZ, R5, RZ, P1, !PT ;  /* 0x00000005ff057210 */ /* 0x000fe20000ffe4ff */
[----:B--2---:R-:W-:Y:S04]  /*1590*/  STS [R7+-0x800], R8 ;  /* 0xfff8000807007388 */ /* 0x004fe80000000800 */
[----:B---3--:R-:W-:Y:S04]  /*15a0*/  STS [R7+-0x400], R10 ;  /* 0xfffc000a07007388 */ /* 0x008fe80000000800 */
[----:B----4-:R-:W-:Y:S04]  /*15b0*/  STS [R7], R12 ;  /* 0x0000000c07007388 */ /* 0x010fe80000000800 */
[----:B-----5:R-:W-:Y:S04]  /*15c0*/  STS [R7+0x400], R14 ;  /* 0x0004000e07007388 */ /* 0x020fe80000000800 */
[----:B------:R-:W-:Y:S04]  /*15d0*/  STS [R7+0x800], R16 ;  /* 0x0008001007007388 */ /* 0x000fe80000000800 */
[----:B------:R-:W-:Y:S04]  /*15e0*/  STS [R7+0xc00], R18 ;  /* 0x000c001207007388 */ /* 0x000fe80000000800 */
[----:B------:R-:W-:Y:S04]  /*15f0*/  STS [R7+0x1000], R20 ;  /* 0x0010001407007388 */ /* 0x000fe80000000800 */
[----:B------:R0:W-:Y:S02]  /*1600*/  STS [R7+0x1400], R22 ;  /* 0x0014001607007388 */ /* 0x0001e40000000800 */
[----:B0-----:R-:W-:-:S07]  /*1610*/  VIADD R7, R7, 0x2000 ;  /* 0x0000200007077836 */ /* 0x001fce0000000000 */
.L_x_99:
[----:B------:R-:W-:Y:S05]  /*1620*/  BSYNC.RECONVERGENT B0 ;  /* 0x0000000000007941 */ /* 0x000fea0003800200 */
.L_x_98:
[----:B------:R-:W-:-:S13]  /*1630*/  ISETP.LT.OR P0, PT, R6, R29, P0 ;  /* 0x0000001d0600720c */ /* 0x000fda0000701670 */
[----:B------:R-:W-:Y:S05]  /*1640*/  @!P0 BRA `(.L_x_87) ;  /* 0x0000000000208947 */ /* 0x000fea0003800000 */
[----:B------:R-:W2:Y:S04]  /*1650*/  LDG.E R6, desc[UR8][R4.64+-0x800] ;  /* 0xfff8000804067981 */ /* 0x000ea8000c1e1900 */
[----:B------:R-:W3:Y:S04]  /*1660*/  LDG.E R8, desc[UR8][R4.64+-0x400] ;  /* 0xfffc000804087981 */ /* 0x000ee8000c1e1900 */
[----:B------:R-:W4:Y:S04]  /*1670*/  LDG.E R10, desc[UR8][R4.64] ;  /* 0x00000008040a7981 */ /* 0x000f28000c1e1900 */
[----:B------:R-:W5:Y:S04]  /*1680*/  LDG.E R12, desc[UR8][R4.64+0x400] ;  /* 0x00040008040c7981 */ /* 0x000f68000c1e1900 */
[----:B--2---:R0:W-:Y:S04]  /*1690*/  STS [R7+-0x800], R6 ;  /* 0xfff8000607007388 */ /* 0x0041e80000000800 */
[----:B---3--:R0:W-:Y:S04]  /*16a0*/  STS [R7+-0x400], R8 ;  /* 0xfffc000807007388 */ /* 0x0081e80000000800 */
[----:B----4-:R0:W-:Y:S04]  /*16b0*/  STS [R7], R10 ;  /* 0x0000000a07007388 */ /* 0x0101e80000000800 */
[----:B-----5:R0:W-:Y:S02]  /*16c0*/  STS [R7+0x400], R12 ;  /* 0x0004000c07007388 */ /* 0x0201e40000000800 */
.L_x_87:
[----:B------:R-:W-:Y:S05]  /*16d0*/  BSYNC.RECONVERGENT B1 ;  /* 0x0000000000017941 */ /* 0x000fea0003800200 */
.L_x_75:
[----:B------:R-:W-:Y:S01]  /*16e0*/  IADD3 R5, PT, PT, R28, 0x200, RZ ;  /* 0x000002001c057810 */ /* 0x000fe20007ffe0ff */
[----:B------:R-:W-:Y:S01]  /*16f0*/  VIADD R31, R30, 0xf ;  /* 0x0000000f1e1f7836 */ /* 0x000fe20000000000 */
[----:B------:R-:W-:Y:S01]  /*1700*/  IADD3 R32, PT, PT, R28, 0x1, -R29 ;  /* 0x000000011c207810 */ /* 0x000fe20007ffe81d */
[----:B------:R-:W-:Y:S01]  /*1710*/  BAR.SYNC.DEFER_BLOCKING 0x0 ;  /* 0x0000000000007b1d */ /* 0x000fe20000010000 */
[----:B------:R-:W-:Y:S01]  /*1720*/  ISETP.GT.AND P0, PT, R5, R0, PT ;  /* 0x000000000500720c */ /* 0x000fe20003f04270 */
[----:B------:R-:W-:Y:S01]  /*1730*/  VIADD R30, R29, 0x1ff ;  /* 0x000001ff1d1e7836 */ /* 0x000fe20000000000 */
[----:B------:R-:W-:Y:S02]  /*1740*/  LOP3.LUT R31, R31, 0xfffffff0, RZ, 0xc0, !PT ;  /* 0xfffffff01f1f7812 */ /* 0x000fe400078ec0ff */
[----:B------:R-:W-:Y:S01]  /*1750*/  ISETP.LT.OR P0, PT, R32, RZ, P0 ;  /* 0x000000ff2000720c */ /* 0x000fe20000701670 */
[----:B------:R-:W-:-:S12]  /*1760*/  BSSY.RECONVERGENT B1, `(.L_x_100) ;  /* 0x00001b0000017945 */ /* 0x000fd80003800200 */
[----:B------:R-:W-:Y:S05]  /*1770*/  @P0 BRA `(.L_x_101) ;  /* 0x0000001400600947 */ /* 0x000fea0003800000 */
[----:B-1----:R-:W1:Y:S02]  /*1780*/  LDC R9, c[0x0][0x380] ;  /* 0x0000e000ff097b82 */ /* 0x002e640000000800 */
[----:B-1----:R-:W-:-:S04]  /*1790*/  LEA R4, R32, R9, 0x2 ;  /* 0x0000000920047211 */ /* 0x002fc800078e10ff */
[----:B------:R-:W-:-:S13]  /*17a0*/  LOP3.LUT P0, RZ, R4, 0xf, RZ, 0xc0, !PT ;  /* 0x0000000f04ff7812 */ /* 0x000fda000780c0ff */
[----:B------:R-:W-:Y:S05]  /*17b0*/  @P0 BRA `(.L_x_102) ;  /* 0x0000000c00480947 */ /* 0x000fea0003800000 */
[----:B------:R-:W-:Y:S01]  /*17c0*/  SHF.R.S32.HI R35, RZ, 0x2, R30 ;  /* 0x00000002ff237819 */ /* 0x000fe2000001141e */
[----:B------:R-:W-:Y:S03]  /*17d0*/  BSSY.RECONVERGENT B0, `(.L_x_103) ;  /* 0x0000088000007945 */ /* 0x000fe60003800200 */
[----:B------:R-:W-:-:S13]  /*17e0*/  ISETP.GE.AND P0, PT, R2, R35, PT ;  /* 0x000000230200720c */ /* 0x000fda0003f06270 */
[----:B------:R-:W-:Y:S05]  /*17f0*/  @P0 BRA `(.L_x_104) ;  /* 0x0000000800140947 */ /* 0x000fea0003800000 */
[----:B0-----:R-:W-:Y:S01]  /*1800*/  LOP3.LUT R6, RZ, R2, RZ, 0x33, !PT ;  /* 0x00000002ff067212 */ /* 0x001fe200078e33ff */
[----:B------:R-:W-:Y:S01]  /*1810*/  BSSY.RECONVERGENT B2, `(.L_x_105) ;  /* 0x0000021000027945 */ /* 0x000fe20003800200 */
[----:B------:R-:W-:-:S03]  /*1820*/  IMAD.MOV.U32 R34, RZ, RZ, R2 ;  /* 0x000000ffff227224 */ /* 0x000fc600078e0002 */
[----:B------:R-:W-:-:S05]  /*1830*/  IMAD.IADD R6, R6, 0x1, R35 ;  /* 0x0000000106067824 */ /* 0x000fca00078e0223 */
[C---:B------:R-:W-:Y:S02]  /*1840*/  LOP3.LUT R4, R6.reuse, 0x300, RZ, 0xc0, !PT ;  /* 0x0000030006047812 */ /* 0x040fe400078ec0ff */
[----:B------:R-:W-:Y:S02]  /*1850*/  ISETP.GE.U32.AND P0, PT, R6, 0x300, PT ;  /* 0x000003000600780c */ /* 0x000fe40003f06070 */
[----:B------:R-:W-:-:S13]  /*1860*/  ISETP.NE.AND P1, PT, R4, 0x300, PT ;  /* 0x000003000400780c */ /* 0x000fda0003f25270 */
[----:B------:R-:W-:Y:S05]  /*1870*/  @!P1 BRA `(.L_x_106) ;  /* 0x0000000000689947 */ /* 0x000fea0003800000 */
[----:B------:R-:W0:Y:S01]  /*1880*/  S2UR UR5, SR_CgaCtaId ;  /* 0x00000000000579c3 */ /* 0x000e220000008800 */
[----:B------:R-:W1:Y:S01]  /*1890*/  LDCU UR6, c[0x0][0x384] ;  /* 0x00007080ff0677ac */ /* 0x000e620008000800 */
[----:B------:R-:W-:Y:S01]  /*18a0*/  IMAD.WIDE.U32 R4, R32, 0x4, RZ ;  /* 0x0000000420047825 */ /* 0x000fe200078e00ff */
[----:B------:R-:W-:Y:S01]  /*18b0*/  LEA.HI R6, R6, 0x1, RZ, 0x18 ;  /* 0x0000000106067811 */ /* 0x000fe200078fc0ff */
[----:B------:R-:W-:-:S03]  /*18c0*/  UMOV UR4, 0x400 ;  /* 0x0000040000047882 */ /* 0x000fc60000000000 */
[----:B------:R-:W-:Y:S01]  /*18d0*/  SHF.L.U32 R7, R6, 0x8, RZ ;  /* 0x0000000806077819 */ /* 0x000fe200000006ff */
[----:B------:R-:W-:Y:S01]  /*18e0*/  IMAD.WIDE.U32 R4, R2, 0x10, R4 ;  /* 0x0000001002047825 */ /* 0x000fe200078e0004 */
[----:B------:R-:W-:Y:S02]  /*18f0*/  LOP3.LUT R6, R6, 0x3, RZ, 0xc0, !PT ;  /* 0x0000000306067812 */ /* 0x000fe400078ec0ff */
[----:B------:R-:W-:Y:S02]  /*1900*/  LOP3.LUT R7, R7, 0x300, RZ, 0xc0, !PT ;  /* 0x0000030007077812 */ /* 0x000fe400078ec0ff */
[----:B------:R-:W-:Y:S01]  /*1910*/  IADD3 R11, P1, PT, R4, R9, RZ ;  /* 0x00000009040b7210 */ /* 0x000fe20007f3e0ff */
[----:B------:R-:W-:Y:S02]  /*1920*/  IMAD R4, R2, 0x10, R31 ;  /* 0x0000001002047824 */ /* 0x000fe400078e021f */
[----:B------:R-:W-:Y:S02]  /*1930*/  IMAD.MOV R10, RZ, RZ, -R6 ;  /* 0x000000ffff0a7224 */ /* 0x000fe400078e0a06 */
[----:B------:R-:W-:Y:S01]  /*1940*/  IMAD.IADD R34, R7, 0x1, R2 ;  /* 0x0000000107227824 */ /* 0x000fe200078e0202 */
[----:B-1----:R-:W-:Y:S01]  /*1950*/  IADD3.X R12, PT, PT, R5, UR6, RZ, P1, !PT ;  /* 0x00000006050c7c10 */ /* 0x002fe20008ffe4ff */
[----:B0-----:R-:W-:-:S06]  /*1960*/  ULEA UR4, UR5, UR4, 0x18 ;  /* 0x0000000405047291 */ /* 0x001fcc000f8ec0ff */
[----:B------:R-:W-:-:S07]  /*1970*/  IADD3 R8, PT, PT, R4, UR4, RZ ;  /* 0x0000000404087c10 */ /* 0x000fce000fffe0ff */
.L_x_107:
[----:B------:R-:W-:Y:S01]  /*1980*/  IMAD.MOV.U32 R4, RZ, RZ, R11 ;  /* 0x000000ffff047224 */ /* 0x000fe200078e000b */
[----:B------:R-:W-:-:S06]  /*1990*/  MOV R5, R12 ;  /* 0x0000000c00057202 */ /* 0x000fcc0000000f00 */
[----:B------:R-:W2:Y:S01]  /*19a0*/  LDG.E.128 R4, desc[UR8][R4.64] ;  /* 0x0000000804047981 */ /* 0x000ea2000c1e1d00 */
[----:B------:R-:W-:Y:S01]  /*19b0*/  VIADD R10, R10, 0x1 ;  /* 0x000000010a0a7836 */ /* 0x000fe20000000000 */
[----:B------:R-:W-:-:S04]  /*19c0*/  IADD3 R11, P2, PT, R11, 0x1000, RZ ;  /* 0x000010000b0b7810 */ /* 0x000fc80007f5e0ff */
[----:B------:R-:W-:Y:S01]  /*19d0*/  ISETP.NE.AND P1, PT, R10, RZ, PT ;  /* 0x000000ff0a00720c */ /* 0x000fe20003f25270 */
[----:B------:R-:W-:Y:S01]  /*19e0*/  IMAD.X R12, RZ, RZ, R12, P2 ;  /* 0x000000ffff0c7224 */ /* 0x000fe200010e060c */
[----:B--2---:R0:W-:Y:S02]  /*19f0*/  STS.128 [R8], R4 ;  /* 0x0000000408007388 */ /* 0x0041e40000000c00 */
[----:B0-----:R-:W-:-:S09]  /*1a00*/  IADD3 R8, PT, PT, R8, 0x1000, RZ ;  /* 0x0000100008087810 */ /* 0x001fd20007ffe0ff */
[----:B------:R-:W-:Y:S05]  /*1a10*/  @P1 BRA `(.L_x_107) ;  /* 0xfffffffc00d81947 */ /* 0x000fea000383ffff */
.L_x_106:
[----:B------:R-:W-:Y:S05]  /*1a20*/  BSYNC.RECONVERGENT B2 ;  /* 0x0000000000027941 */ /* 0x000fea0003800200 */
.L_x_105:
[----:B------:R-:W-:Y:S05]  /*1a30*/  @!P0 BRA `(.L_x_104) ;  /* 0x0000000400848947 */ /* 0x000fea0003800000 */
[----:B------:R-:W0:Y:S01]  /*1a40*/  S2R R7, SR_CgaCtaId ;  /* 0x0000000000077919 */ /* 0x000e220000008800 */
[----:B------:R-:W-:Y:S01]  /*1a50*/  IMAD.WIDE.U32 R4, R32, 0x4, RZ ;  /* 0x0000000420047825 */ /* 0x000fe200078e00ff */
[----:B------:R-:W1:Y:S01]  /*1a60*/  LDCU UR4, c[0x0][0x384] ;  /* 0x00007080ff0477ac */ /* 0x000e620008000800 */
[----:B------:R-:W-:Y:S02]  /*1a70*/  BSSY.RECONVERGENT B2, `(.L_x_108) ;  /* 0x0000037000027945 */ /* 0x000fe40003800200 */
[----:B------:R-:W-:Y:S02]  /*1a80*/  IMAD.IADD R6, R35, 0x1, -R34 ;  /* 0x0000000123067824 */ /* 0x000fe400078e0a22 */
[----:B------:R-:W-:-:S03]  /*1a90*/  IMAD.WIDE.U32 R4, R34, 0x10, R4 ;  /* 0x0000001022047825 */ /* 0x000fc600078e0004 */
[----:B------:R-:W-:Y:S01]  /*1aa0*/  ISETP.GT.AND P1, PT, R6, 0xc00, PT ;  /* 0x00000c000600780c */ /* 0x000fe20003f24270 */
[----:B------:R-:W-:Y:S01]  /*1ab0*/  IMAD R33, R34, 0x10, R31 ;  /* 0x0000001022217824 */ /* 0x000fe200078e021f */
[----:B------:R-:W-:Y:S02]  /*1ac0*/  IADD3 R9, P0, PT, R4, R9, RZ ;  /* 0x0000000904097210 */ /* 0x000fe40007f1e0ff */
[----:B------:R-:W-:Y:S02]  /*1ad0*/  MOV R4, 0x400 ;  /* 0x0000040000047802 */ /* 0x000fe40000000f00 */
[----:B------:R-:W-:-:S04]  /*1ae0*/  IADD3 R38, P2, PT, R9, 0x2000, RZ ;  /* 0x0000200009267810 */ /* 0x000fc80007f5e0ff */
[----:B-1----:R-:W-:Y:S02]  /*1af0*/  IADD3.X R39, PT, PT, RZ, UR4, R5, P2, P0 ;  /* 0x00000004ff277c10 */ /* 0x002fe400097e0405 */
[----:B------:R-:W-:Y:S02]  /*1b00*/  PLOP3.LUT P0, PT, PT, PT, PT, 0x80, 0x8 ;  /* 0x000000000008781c */ /* 0x000fe40003f0f070 */
[----:B0-----:R-:W-:-:S04]  /*1b10*/  LEA R4, R7, R4, 0x18 ;  /* 0x0000000407047211 */ /* 0x001fc800078ec0ff */
[----:B------:R-:W-:Y:S01]  /*1b20*/  IADD3 R33, PT, PT, R33, 0x2000, R4 ;  /* 0x0000200021217810 */ /* 0x000fe20007ffe004 */
[----:B------:R-:W-:Y:S06]  /*1b30*/  @!P1 BRA `(.L_x_109) ;  /* 0x0000000000a89947 */ /* 0x000fec0003800000 */
[----:B------:R-:W-:Y:S02]  /*1b40*/  PLOP3.LUT P0, PT, PT, PT, PT, 0x8, 0x80 ;  /* 0x000000000080781c */ /* 0x000fe40003f0e170 */
[----:B------:R-:W-:-:S11]  /*1b50*/  IADD3 R36, PT, PT, R35, -0xc00, RZ ;  /* 0xfffff40023247810 */ /* 0x000fd60007ffe0ff */
.L_x_110:
[----:B------:R-:W2:Y:S04]  /*1b60*/  LDG.E.128 R4, desc[UR8][R38.64+-0x1000] ;  /* 0xfff0000826047981 */ /* 0x000ea8000c1e1d00 */
[----:B------:R-:W3:Y:S04]  /*1b70*/  LDG.E.128 R8, desc[UR8][R38.64] ;  /* 0x0000000826087981 */ /* 0x000ee8000c1e1d00 */
[----:B------:R-:W4:Y:S04]  /*1b80*/  LDG.E.128 R12, desc[UR8][R38.64+0x1000] ;  /* 0x00100008260c7981 */ /* 0x000f28000c1e1d00 */
[----:B------:R-:W5:Y:S04]  /*1b90*/  LDG.E.128 R16, desc[UR8][R38.64+-0x2000] ;  /* 0xffe0000826107981 */ /* 0x000f68000c1e1d00 */
[----:B------:R-:W5:Y:S04]  /*1ba0*/  LDG.E.128 R20, desc[UR8][R38.64+0x6000] ;  /* 0x0060000826147981 */ /* 0x000f68000c1e1d00 */
[----:B------:R-:W5:Y:S04]  /*1bb0*/  LDG.E.128 R24, desc[UR8][R38.64+0x7000] ;  /* 0x0070000826187981 */ /* 0x000f68000c1e1d00 */
[----:B--2---:R0:W-:Y:S04]  /*1bc0*/  STS.128 [R33+-0x1000], R4 ;  /* 0xfff0000421007388 */ /* 0x0041e80000000c00 */
[----:B---3--:R1:W-:Y:S04]  /*1bd0*/  STS.128 [R33], R8 ;  /* 0x0000000821007388 */ /* 0x0083e80000000c00 */
[----:B----4-:R2:W-:Y:S04]  /*1be0*/  STS.128 [R33+0x1000], R12 ;  /* 0x0010000c21007388 */ /* 0x0105e80000000c00 */
[----:B0-----:R-:W3:Y:S04]  /*1bf0*/  LDG.E.128 R4, desc[UR8][R38.64+0x2000] ;  /* 0x0020000826047981 */ /* 0x001ee8000c1e1d00 */
[----:B-1----:R-:W4:Y:S04]  /*1c00*/  LDG.E.128 R8, desc[UR8][R38.64+0x3000] ;  /* 0x0030000826087981 */ /* 0x002f28000c1e1d00 */
[----:B--2---:R-:W2:Y:S04]  /*1c10*/  LDG.E.128 R12, desc[UR8][R38.64+0x4000] ;  /* 0x00400008260c7981 */ /* 0x004ea8000c1e1d00 */
[----:B---3--:R0:W-:Y:S04]  /*1c20*/  STS.128 [R33+0x2000], R4 ;  /* 0x0020000421007388 */ /* 0x0081e80000000c00 */
[----:B----4-:R1:W-:Y:S04]  /*1c30*/  STS.128 [R33+0x3000], R8 ;  /* 0x0030000821007388 */ /* 0x0103e80000000c00 */
[----:B--2---:R2:W-:Y:S04]  /*1c40*/  STS.128 [R33+0x4000], R12 ;  /* 0x0040000c21007388 */ /* 0x0045e80000000c00 */
[----:B0-----:R-:W3:Y:S04]  /*1c50*/  LDG.E.128 R4, desc[UR8][R38.64+0x8000] ;  /* 0x0080000826047981 */ /* 0x001ee8000c1e1d00 */
[----:B-1----:R-:W4:Y:S04]  /*1c60*/  LDG.E.128 R8, desc[UR8][R38.64+0x9000] ;  /* 0x0090000826087981 */ /* 0x002f28000c1e1d00 */
[----:B--2---:R-:W2:Y:S04]  /*1c70*/  LDG.E.128 R12, desc[UR8][R38.64+0xa000] ;  /* 0x00a00008260c7981 */ /* 0x004ea8000c1e1d00 */
[----:B-----5:R0:W-:Y:S04]  /*1c80*/  STS.128 [R33+-0x2000], R16 ;  /* 0xffe0001021007388 */ /* 0x0201e80000000c00 */
[----:B0-----:R-:W5:Y:S04]  /*1c90*/  LDG.E.128 R16, desc[UR8][R38.64+0x5000] ;  /* 0x0050000826107981 */ /* 0x001f68000c1e1d00 */
[----:B---3--:R0:W-:Y:S04]  /*1ca0*/  STS.128 [R33+0x8000], R4 ;  /* 0x0080000421007388 */ /* 0x0081e80000000c00 */
[----:B----4-:R1:W-:Y:S04]  /*1cb0*/  STS.128 [R33+0x9000], R8 ;  /* 0x0090000821007388 */ /* 0x0103e80000000c00 */
[----:B--2---:R2:W-:Y:S04]  /*1cc0*/  STS.128 [R33+0xa000], R12 ;  /* 0x00a0000c21007388 */ /* 0x0045e80000000c00 */
[----:B0-----:R-:W3:Y:S04]  /*1cd0*/  LDG.E.128 R4, desc[UR8][R38.64+0xb000] ;  /* 0x00b0000826047981 */ /* 0x001ee8000c1e1d00 */
[----:B-1----:R-:W4:Y:S04]  /*1ce0*/  LDG.E.128 R8, desc[UR8][R38.64+0xc000] ;  /* 0x00c0000826087981 */ /* 0x002f28000c1e1d00 */
[----:B--2---:R0:W2:Y:S01]  /*1cf0*/  LDG.E.128 R12, desc[UR8][R38.64+0xd000] ;  /* 0x00d00008260c7981 */ /* 0x0040a2000c1e1d00 */
[----:B------:R-:W-:-:S05]  /*1d00*/  VIADD R34, R34, 0x1000 ;  /* 0x0000100022227836 */ /* 0x000fca0000000000 */
[----:B------:R-:W-:Y:S01]  /*1d10*/  ISETP.GE.AND P1, PT, R34, R36, PT ;  /* 0x000000242200720c */ /* 0x000fe20003f26270 */
[----:B-----5:R1:W-:Y:S04]  /*1d20*/  STS.128 [R33+0x5000], R16 ;  /* 0x0050001021007388 */ /* 0x0203e80000000c00 */
[----:B------:R-:W-:Y:S04]  /*1d30*/  STS.128 [R33+0x6000], R20 ;  /* 0x0060001421007388 */ /* 0x000fe80000000c00 */
[----:B------:R-:W-:Y:S01]  /*1d40*/  STS.128 [R33+0x7000], R24 ;  /* 0x0070001821007388 */ /* 0x000fe20000000c00 */
[----:B-1----:R-:W-:-:S05]  /*1d50*/  IADD3 R16, P2, PT, R38, 0x10000, RZ ;  /* 0x0001000026107810 */ /* 0x002fca0007f5e0ff */
[----:B------:R-:W-:Y:S02]  /*1d60*/  IMAD.X R17, RZ, RZ, R39, P2 ;  /* 0x000000ffff117224 */ /* 0x000fe400010e0627 */
[----:B0-----:R-:W-:Y:S02]  /*1d70*/  IMAD.MOV.U32 R38, RZ, RZ, R16 ;  /* 0x000000ffff267224 */ /* 0x001fe400078e0010 */
[----:B------:R-:W-:Y:S01]  /*1d80*/  IMAD.MOV.U32 R39, RZ, RZ, R17 ;  /* 0x000000ffff277224 */ /* 0x000fe200078e0011 */
[----:B---3--:R-:W-:Y:S04]  /*1d90*/  STS.128 [R33+0xb000], R4 ;  /* 0x00b0000421007388 */ /* 0x008fe80000000c00 */
[----:B----4-:R-:W-:Y:S04]  /*1da0*/  STS.128 [R33+0xc000], R8 ;  /* 0x00c0000821007388 */ /* 0x010fe80000000c00 */
[----:B--2---:R0:W-:Y:S02]  /*1db0*/  STS.128 [R33+0xd000], R12 ;  /* 0x00d0000c21007388 */ /* 0x0041e40000000c00 */
[----:B0-----:R-:W-:Y:S01]  /*1dc0*/  IADD3 R33, PT, PT, R33, 0x10000, RZ ;  /* 0x0001000021217810 */ /* 0x001fe20007ffe0ff */
[----:B------:R-:W-:Y:S06]  /*1dd0*/  @!P1 BRA `(.L_x_110) ;  /* 0xfffffffc00609947 */ /* 0x000fec000383ffff */
.L_x_109:
[----:B------:R-:W-:Y:S05]  /*1de0*/  BSYNC.RECONVERGENT B2 ;  /* 0x0000000000027941 */ /* 0x000fea0003800200 */
.L_x_108:
[----:B------:R-:W-:Y:S01]  /*1df0*/  IADD3 R4, PT, PT, R35, -R34, RZ ;  /* 0x8000002223047210 */ /* 0x000fe20007ffe0ff */
[----:B------:R-:W-:Y:S03]  /*1e00*/  BSSY.RECONVERGENT B2, `(.L_x_111) ;  /* 0x000001a000027945 */ /* 0x000fe60003800200 */
        /* <DEDUP_REMOVED lines=16> */
[----:B------:R-:W-:-:S03]  /*1f10*/  PLOP3.LUT P0, PT, PT, PT, PT, 0x8, 0x80 ;  /* 0x000000000080781c */ /* 0x000fc60003f0e170 */
[----:B------:R-:W-:Y:S02]  /*1f20*/  IMAD.X R21, RZ, RZ, R39, P1 ;  /* 0x000000ffff157224 */ /* 0x000fe400008e0627 */
[----:B0-----:R-:W-:Y:S02]  /*1f30*/  IMAD.MOV.U32 R38, RZ, RZ, R20 ;  /* 0x000000ffff267224 */ /* 0x001fe400078e0014 */
[----:B------:R-:W-:Y:S01]  /*1f40*/  IMAD.MOV.U32 R39, RZ, RZ, R21 ;  /* 0x000000ffff277224 */ /* 0x000fe200078e0015 */
[----:B----4-:R-:W-:Y:S04]  /*1f50*/  STS.128 [R33+0x2000], R4 ;  /* 0x0020000421007388 */ /* 0x010fe80000000c00 */
[----:B-----5:R-:W-:Y:S04]  /*1f60*/  STS.128 [R33+0x3000], R8 ;  /* 0x0030000821007388 */ /* 0x020fe80000000c00 */
[----:B--2---:R-:W-:Y:S04]  /*1f70*/  STS.128 [R33+0x4000], R12 ;  /* 0x0040000c21007388 */ /* 0x004fe80000000c00 */
[----:B---3--:R0:W-:Y:S02]  /*1f80*/  STS.128 [R33+0x5000], R16 ;  /* 0x0050001021007388 */ /* 0x0081e40000000c00 */
[----:B0-----:R-:W-:-:S07]  /*1f90*/  IADD3 R33, PT, PT, R33, 0x8000, RZ ;  /* 0x0000800021217810 */ /* 0x001fce0007ffe0ff */
.L_x_112:
[----:B------:R-:W-:Y:S05]  /*1fa0*/  BSYNC.RECONVERGENT B2 ;  /* 0x0000000000027941 */ /* 0x000fea0003800200 */
.L_x_111:
        /* <DEDUP_REMOVED lines=10> */
.L_x_104:
[----:B------:R-:W-:Y:S05]  /*2050*/  BSYNC.RECONVERGENT B0 ;  /* 0x0000000000007941 */ /* 0x000fea0003800200 */
.L_x_103:
[----:B01----:R-:W-:-:S04]  /*2060*/  LOP3.LUT P0, R6, R30, 0x3, RZ, 0xc0, !PT ;  /* 0x000000031e067812 */ /* 0x003fc8000780c0ff */
[----:B------:R-:W-:-:S13]  /*2070*/  ISETP.NE.OR P0, PT, R2, RZ, !P0 ;  /* 0x000000ff0200720c */ /* 0x000fda0004705670 */
[----:B------:R-:W-:Y:S05]  /*2080*/  @P0 BRA `(.L_x_113) ;  /* 0x0000001000740947 */ /* 0x000fea0003800000 */
[----:B------:R-:W0:Y:S01]  /*2090*/  LDC.64 R4, c[0x0][0x380] ;  /* 0x0000e000ff047b82 */ /* 0x000e220000000a00 */
[----:B------:R-:W-:Y:S01]  /*20a0*/  LOP3.LUT R9, R30, 0xfffffffc, RZ, 0xc0, !PT ;  /* 0xfffffffc1e097812 */ /* 0x000fe200078ec0ff */
[----:B0-----:R-:W-:-:S04]  /*20b0*/  IMAD.WIDE.U32 R32, R32, 0x4, R4 ;  /* 0x0000000420207825 */ /* 0x001fc800078e0004 */
[----:B------:R-:W-:-:S06]  /*20c0*/  IMAD.WIDE R4, R9, 0x4, R32 ;  /* 0x0000000409047825 */ /* 0x000fcc00078e0220 */
[----:B------:R-:W2:Y:S01]  /*20d0*/  LDG.E R5, desc[UR8][R4.64] ;  /* 0x0000000804057981 */ /* 0x000ea2000c1e1900 */
[----:B------:R-:W-:Y:S02]  /*20e0*/  MOV R2, 0x400 ;  /* 0x0000040000027802 */ /* 0x000fe40000000f00 */
[----:B------:R-:W-:Y:S01]  /*20f0*/  SHF.L.U32 R30, R30, 0x2, RZ ;  /* 0x000000021e1e7819 */ /* 0x000fe200000006ff */
[----:B------:R-:W0:Y:S03]  /*2100*/  S2R R7, SR_CgaCtaId ;  /* 0x0000000000077919 */ /* 0x000e260000008800 */
[----:B------:R-:W-:Y:S02]  /*2110*/  LOP3.LUT R30, R30, 0xfffffff0, RZ, 0xc0, !PT ;  /* 0xfffffff01e1e7812 */ /* 0x000fe400078ec0ff */
[----:B0-----:R-:W-:-:S04]  /*2120*/  LEA R2, R7, R2, 0x18 ;  /* 0x0000000207027211 */ /* 0x001fc800078ec0ff */
[----:B------:R-:W-:Y:S02]  /*2130*/  IADD3 R30, PT, PT, R2, R30, R31 ;  /* 0x0000001e021e7210 */ /* 0x000fe40007ffe01f */
[----:B------:R-:W-:-:S04]  /*2140*/  IADD3 R2, PT, PT, -R6, 0x1, RZ ;  /* 0x0000000106027810 */ /* 0x000fc80007ffe1ff */
[----:B------:R-:W-:Y:S01]  /*2150*/  ISETP.NE.AND P0, PT, R2, RZ, PT ;  /* 0x000000ff0200720c */ /* 0x000fe20003f05270 */
[----:B--2---:R2:W-:-:S12]  /*2160*/  STS [R30], R5 ;  /* 0x000000051e007388 */ /* 0x0045d80000000800 */
[----:B------:R-:W-:Y:S05]  /*2170*/  @!P0 BRA `(.L_x_113) ;  /* 0x0000001000388947 */ /* 0x000fea0003800000 */
[----:B------:R-:W-:Y:S01]  /*2180*/  ISETP.GE.AND P0, PT, R2, RZ, PT ;  /* 0x000000ff0200720c */ /* 0x000fe20003f06270 */
[----:B------:R-:W-:Y:S02]  /*2190*/  VIADD R8, R30, 0x4 ;  /* 0x000000041e087836 */ /* 0x000fe40000000000 */
[----:B------:R-:W-:-:S10]  /*21a0*/  VIADD R9, R9, 0x1 ;  /* 0x0000000109097836 */ /* 0x000fd40000000000 */
[----:B------:R-:W-:Y:S05]  /*21b0*/  @P0 BRA `(.L_x_114) ;  /* 0x0000000000a40947 */ /* 0x000fea0003800000 */
[----:B------:R-:W-:Y:S02]  /*21c0*/  IADD3 R4, PT, PT, -R2, RZ, RZ ;  /* 0x000000ff02047210 */ /* 0x000fe40007ffe1ff */
[----:B------:R-:W-:Y:S02]  /*21d0*/  PLOP3.LUT P0, PT, PT, PT, PT, 0x80, 0x8 ;  /* 0x000000000008781c */ /* 0x000fe40003f0f070 */
[----:B------:R-:W-:-:S13]  /*21e0*/  ISETP.GT.AND P1, PT, R4, 0x3, PT ;  /* 0x000000030400780c */ /* 0x000fda0003f24270 */
[----:B------:R-:W-:Y:S05]  /*21f0*/  @!P1 BRA `(.L_x_115) ;  /* 0x0000000000549947 */ /* 0x000fea0003800000 */
[----:B------:R-:W-:-:S13]  /*2200*/  PLOP3.LUT P0, PT, PT, PT, PT, 0x8, 0x80 ;  /* 0x000000000080781c */ /* 0x000fda0003f0e170 */
.L_x_116:
[C---:B--2---:R-:W-:Y:S01]  /*2210*/  IADD3 R5, PT, PT, R9.reuse, 0x3, RZ ;  /* 0x0000000309057810 */ /* 0x044fe20007ffe0ff */
        /* <DEDUP_REMOVED lines=19> */
.L_x_115:
[----:B------:R-:W-:-:S05]  /*2350*/  IMAD.MOV R4, RZ, RZ, -R2 ;  /* 0x000000ffff047224 */ /* 0x000fca00078e0a02 */
[----:B------:R-:W-:-:S13]  /*2360*/  ISETP.GT.AND P1, PT, R4, 0x1, PT ;  /* 0x000000010400780c */ /* 0x000fda0003f24270 */
[----:B------:R-:W-:Y:S05]  /*2370*/  @!P1 BRA `(.L_x_117) ;  /* 0x00000000002c9947 */ /* 0x000fea0003800000 */
[C---:B------:R-:W-:Y:S02]  /*2380*/  VIADD R7, R9.reuse, 0x1 ;  /* 0x0000000109077836 */ /* 0x040fe40000000000 */
[----:B--2---:R-:W-:-:S04]  /*2390*/  IMAD.WIDE R4, R9, 0x4, R32 ;  /* 0x0000000409047825 */ /* 0x004fc800078e0220 */
        /* <DEDUP_REMOVED lines=9> */
.L_x_117:
[----:B------:R-:W-:-:S13]  /*2430*/  ISETP.EQ.AND P1, PT, R2, RZ, PT ;  /* 0x000000ff0200720c */ /* 0x000fda0003f22270 */
[----:B------:R-:W-:Y:S05]  /*2440*/  @!P0 BRA P1, `(.L_x_113) ;  /* 0x0000000c00848947 */ /* 0x000fea0000800000 */
.L_x_114:
[----:B--2---:R-:W-:-:S06]  /*2450*/  IMAD.WIDE R4, R9, 0x4, R32 ;  /* 0x0000000409047825 */ /* 0x004fcc00078e0220 */
        /* <DEDUP_REMOVED lines=8> */
.L_x_102:
[----:B------:R-:W-:-:S13]  /*24e0*/  ISETP.GE.AND P0, PT, R2, R30, PT ;  /* 0x0000001e0200720c */ /* 0x000fda0003f06270 */
[----:B------:R-:W-:Y:S05]  /*24f0*/  @P0 BRA `(.L_x_113) ;  /* 0x0000000c00580947 */ /* 0x000fea0003800000 */
[----:B0-----:R-:W-:Y:S01]  /*2500*/  IADD3 R6, PT, PT, R29, 0x1fe, -R2 ;  /* 0x000001fe1d067810 */ /* 0x001fe20007ffe802 */
[----:B------:R-:W-:Y:S03]  /*2510*/  BSSY.RECONVERGENT B0, `(.L_x_118) ;  /* 0x000001f000007945 */ /* 0x000fe60003800200 */
        /* <DEDUP_REMOVED lines=14> */
[C---:B------:R-:W-:Y:S01]  /*2600*/  IMAD R4, R2.reuse, 0x4, R31 ;  /* 0x0000000402047824 */ /* 0x040fe200078e021f */
[----:B------:R-:W-:Y:S01]  /*2610*/  IADD3 R2, PT, PT, R2, R7, RZ ;  /* 0x0000000702027210 */ /* 0x000fe20007ffe0ff */
[----:B------:R-:W-:Y:S01]  /*2620*/  IMAD.MOV R7, RZ, RZ, -R6 ;  /* 0x000000ffff077224 */ /* 0x000fe200078e0a06 */
[----:B-1----:R-:W-:Y:S01]  /*2630*/  IADD3.X R11, PT, PT, R5, UR6, RZ, P1, !PT ;  /* 0x00000006050b7c10 */ /* 0x002fe20008ffe4ff */
[----:B0-----:R-:W-:-:S06]  /*2640*/  ULEA UR4, UR5, UR4, 0x18 ;  /* 0x0000000405047291 */ /* 0x001fcc000f8ec0ff */
[----:B------:R-:W-:-:S07]  /*2650*/  IADD3 R6, PT, PT, R4, UR4, RZ ;  /* 0x0000000404067c10 */ /* 0x000fce000fffe0ff */
.L_x_120:
[----:B------:R-:W-:Y:S01]  /*2660*/  MOV R5, R11 ;  /* 0x0000000b00057202 */ /* 0x000fe20000000f00 */
[----:B------:R-:W-:-:S05]  /*2670*/  IMAD.MOV.U32 R4, RZ, RZ, R8 ;  /* 0x000000ffff047224 */ /* 0x000fca00078e0008 */
[----:B------:R-:W2:Y:S01]  /*2680*/  LDG.E R5, desc[UR8][R4.64] ;  /* 0x0000000804057981 */ /* 0x000ea2000c1e1900 */
[----:B------:R-:W-:Y:S01]  /*2690*/  VIADD R7, R7, 0x1 ;  /* 0x0000000107077836 */ /* 0x000fe20000000000 */
[----:B------:R-:W-:-:S04]  /*26a0*/  IADD3 R8, P2, PT, R8, 0x400, RZ ;  /* 0x0000040008087810 */ /* 0x000fc80007f5e0ff */
[----:B------:R-:W-:Y:S02]  /*26b0*/  ISETP.NE.AND P1, PT, R7, RZ, PT ;  /* 0x000000ff0700720c */ /* 0x000fe40003f25270 */
[----:B------:R-:W-:Y:S01]  /*26c0*/  IADD3.X R11, PT, PT, RZ, R11, RZ, P2, !PT ;  /* 0x0000000bff0b7210 */ /* 0x000fe200017fe4ff */
[----:B--2---:R0:W-:Y:S02]  /*26d0*/  STS [R6], R5 ;  /* 0x0000000506007388 */ /* 0x0041e40000000800 */
[----:B0-----:R-:W-:-:S08]  /*26e0*/  VIADD R6, R6, 0x400 ;  /* 0x0000040006067836 */ /* 0x001fd00000000000 */
[----:B------:R-:W-:Y:S05]  /*26f0*/  @P1 BRA `(.L_x_120) ;  /* 0xfffffffc00d81947 */ /* 0x000fea000383ffff */
.L_x_119:
[----:B------:R-:W-:Y:S05]  /*2700*/  BSYNC.RECONVERGENT B0 ;  /* 0x0000000000007941 */ /* 0x000fea0003800200 */
.L_x_118:
[----:B------:R-:W-:Y:S05]  /*2710*/  @!P0 BRA `(.L_x_113) ;  /* 0x0000000800d08947 */ /* 0x000fea0003800000 */
[----:B------:R-:W0:Y:S01]  /*2720*/  S2R R7, SR_CgaCtaId ;  /* 0x0000000000077919 */ /* 0x000e220000008800 */
[----:B------:R-:W-:Y:S01]  /*2730*/  IMAD.WIDE.U32 R4, R32, 0x4, RZ ;  /* 0x0000000420047825 */ /* 0x000fe200078e00ff */
[----:B------:R-:W1:Y:S01]  /*2740*/  LDCU UR4, c[0x0][0x384] ;  /* 0x00007080ff0477ac */ /* 0x000e620008000800 */
[C---:B------:R-:W-:Y:S01]  /*2750*/  IADD3 R8, PT, PT, -R2.reuse, R30, RZ ;  /* 0x0000001e02087210 */ /* 0x040fe20007ffe1ff */
[----:B------:R-:W-:Y:S01]  /*2760*/  BSSY.RECONVERGENT B0, `(.L_x_121) ;  /* 0x0000034000007945 */ /* 0x000fe20003800200 */
[----:B------:R-:W-:Y:S01]  /*2770*/  MOV R6, 0x400 ;  /* 0x0000040000067802 */ /* 0x000fe20000000f00 */
[----:B------:R-:W-:Y:S01]  /*2780*/  IMAD.WIDE.U32 R4, R2, 0x4, R4 ;  /* 0x0000000402047825 */ /* 0x000fe200078e0004 */
[----:B------:R-:W-:Y:S02]  /*2790*/  ISETP.GT.AND P1, PT, R8, 0xc00, PT ;  /* 0x00000c000800780c */ /* 0x000fe40003f24270 */
[----:B------:R-:W-:-:S04]  /*27a0*/  IADD3 R4, P2, PT, R4, R9, RZ ;  /* 0x0000000904047210 */ /* 0x000fc80007f5e0ff */
[----:B------:R-:W-:-:S04]  /*27b0*/  IADD3 R4, P0, PT, R4, 0x800, RZ ;  /* 0x0000080004047810 */ /* 0x000fc80007f1e0ff */
[----:B-1----:R-:W-:Y:S02]  /*27c0*/  IADD3.X R5, PT, PT, RZ, UR4, R5, P0, P2 ;  /* 0x00000004ff057c10 */ /* 0x002fe400087e4405 */
[----:B------:R-:W-:Y:S02]  /*27d0*/  PLOP3.LUT P0, PT, PT, PT, PT, 0x80, 0x8 ;  /* 0x000000000008781c */ /* 0x000fe40003f0f070 */
[----:B0-----:R-:W-:Y:S01]  /*27e0*/  LEA R7, R7, R6, 0x18 ;  /* 0x0000000607077211 */ /* 0x001fe200078ec0ff */
[----:B------:R-:W-:-:S05]  /*27f0*/  IMAD R6, R2, 0x4, R31 ;  /* 0x0000000402067824 */ /* 0x000fca00078e021f */
[----:B------:R-:W-:Y:S01]  /*2800*/  IADD3 R6, PT, PT, R6, 0x800, R7 ;  /* 0x0000080006067810 */ /* 0x000fe20007ffe007 */
[----:B------:R-:W-:Y:S06]  /*2810*/  @!P1 BRA `(.L_x_122) ;  /* 0x0000000000a09947 */ /* 0x000fec0003800000 */
[----:B------:R-:W-:Y:S02]  /*2820*/  PLOP3.LUT P0, PT, PT, PT, PT, 0x8, 0x80 ;  /* 0x000000000080781c */ /* 0x000fe40003f0e170 */
[----:B------:R-:W-:-:S11]  /*2830*/  IADD3 R41, PT, PT, R29, -0xa01, RZ ;  /* 0xfffff5ff1d297810 */ /* 0x000fd60007ffe0ff */
.L_x_123:
        /* <DEDUP_REMOVED lines=38> */
.L_x_122:
[----:B------:R-:W-:Y:S05]  /*2aa0*/  BSYNC.RECONVERGENT B0 ;  /* 0x0000000000007941 */ /* 0x000fea0003800200 */
.L_x_121:
[----:B------:R-:W-:Y:S01]  /*2ab0*/  IADD3 R7, PT, PT, -R2, R30, RZ ;  /* 0x0000001e02077210 */ /* 0x000fe20007ffe1ff */
[----:B------:R-:W-:Y:S03]  /*2ac0*/  BSSY.RECONVERGENT B0, `(.L_x_124) ;  /* 0x0000018000007945 */ /* 0x000fe60003800200 */
        /* <DEDUP_REMOVED lines=10> */
[----:B------:R-:W-:-:S02]  /*2b70*/  PLOP3.LUT P0, PT, PT, PT, PT, 0x8, 0x80 ;  /* 0x000000000080781c */ /* 0x000fc40003f0e170 */
[----:B------:R-:W-:Y:S02]  /*2b80*/  IADD3 R2, PT, PT, R2, 0x800, RZ ;  /* 0x0000080002027810 */ /* 0x000fe40007ffe0ff */
[----:B0-----:R-:W-:-:S05]  /*2b90*/  IADD3 R4, P1, PT, R4, 0x2000, RZ ;  /* 0x0000200004047810 */ /* 0x001fca0007f3e0ff */
[----:B------:R-:W-:Y:S01]  /*2ba0*/  IMAD.X R5, RZ, RZ, R5, P1 ;  /* 0x000000ffff057224 */ /* 0x000fe200008e0605 */
        /* <DEDUP_REMOVED lines=9> */
.L_x_125:
[----:B------:R-:W-:Y:S05]  /*2c40*/  BSYNC.RECONVERGENT B0 ;  /* 0x0000000000007941 */ /* 0x000fea0003800200 */
.L_x_124:
        /* <DEDUP_REMOVED lines=9> */
[----:B-----5:R0:W-:Y:S01]  /*2ce0*/  STS [R6+0x400], R13 ;  /* 0x0004000d06007388 */ /* 0x0201e20000000800 */
[----:B------:R-:W-:Y:S05]  /*2cf0*/  BRA `(.L_x_113) ;  /* 0x0000000400587947 */ /* 0x000fea0003800000 */
.L_x_101:
[----:B------:R-:W-:-:S13]  /*2d00*/  ISETP.GE.AND P0, PT, R2, R30, PT ;  /* 0x0000001e0200720c */ /* 0x000fda0003f06270 */
[----:B------:R-:W-:Y:S05]  /*2d10*/  @P0 BRA `(.L_x_113) ;  /* 0x0000000400500947 */ /* 0x000fea0003800000 */
[----:B------:R-:W-:Y:S01]  /*2d20*/  MOV R4, R2 ;  /* 0x0000000200047202 */ /* 0x000fe20000000f00 */
[----:B------:R-:W-:Y:S03]  /*2d30*/  BSSY.RECONVERGENT B0, `(.L_x_126) ;  /* 0x0000022000007945 */ /* 0x000fe60003800200 */
[----:B0-----:R-:W-:-:S04]  /*2d40*/  IADD3 R12, PT, PT, R29, 0x1fe, -R4 ;  /* 0x000001fe1d0c7810 */ /* 0x001fc80007ffe804 */
[----:B------:R-:W-:-:S04]  /*2d50*/  LOP3.LUT R2, R12, 0x300, RZ, 0xc0, !PT ;  /* 0x000003000c027812 */ /* 0x000fc800078ec0ff */
[----:B------:R-:W-:-:S13]  /*2d60*/  ISETP.NE.AND P0, PT, R2, 0x300, PT ;  /* 0x000003000200780c */ /* 0x000fda0003f05270 */
[----:B------:R-:W-:Y:S05]  /*2d70*/  @!P0 BRA `(.L_x_127) ;  /* 0x0000000000748947 */ /* 0x000fea0003800000 */
[----:B------:R-:W0:Y:S01]  /*2d80*/  S2UR UR5, SR_CgaCtaId ;  /* 0x00000000000579c3 */ /* 0x000e220000008800 */
[----:B------:R-:W-:Y:S01]  /*2d90*/  UMOV UR4, 0x400 ;  /* 0x0000040000047882 */ /* 0x000fe20000000000 */
[----:B------:R-:W-:Y:S01]  /*2da0*/  LEA.HI R2, R12, 0x1, RZ, 0x18 ;  /* 0x000000010c027811 */ /* 0x000fe200078fc0ff */
[C---:B------:R-:W-:Y:S01]  /*2db0*/  IMAD R0, R4.reuse, 0x4, R31 ;  /* 0x0000000404007824 */ /* 0x040fe200078e021f */
[----:B------:R-:W-:Y:S01]  /*2dc0*/  BSSY.RECONVERGENT B2, `(.L_x_128) ;  /* 0x0000017000027945 */ /* 0x000fe20003800200 */
[----:B-1----:R-:W-:Y:S02]  /*2dd0*/  IADD3 R6, PT, PT, R4, 0x1, RZ ;  /* 0x0000000104067810 */ /* 0x002fe40007ffe0ff */
[----:B------:R-:W-:Y:S01]  /*2de0*/  LOP3.LUT R2, R2, 0x3, RZ, 0xc0, !PT ;  /* 0x0000000302027812 */ /* 0x000fe200078ec0ff */
[----:B------:R-:W1:Y:S01]  /*2df0*/  LDC R11, c[0x0][0x3a4] ;  /* 0x0000e900ff0b7b82 */ /* 0x000e620000000800 */
[----:B------:R-:W-:Y:S02]  /*2e00*/  IADD3 R8, PT, PT, -R29, R4, R28 ;  /* 0x000000041d087210 */ /* 0x000fe40007ffe11c */
[----:B------:R-:W-:Y:S01]  /*2e10*/  IADD3 R2, PT, PT, -R2, RZ, RZ ;  /* 0x000000ff02027210 */ /* 0x000fe20007ffe1ff */
[----:B0-----:R-:W-:-:S06]  /*2e20*/  ULEA UR4, UR5, UR4, 0x18 ;  /* 0x0000000405047291 */ /* 0x001fcc000f8ec0ff */
[----:B------:R-:W-:-:S07]  /*2e30*/  VIADD R7, R0, UR4 ;  /* 0x0000000400077c36 */ /* 0x000fce0008000000 */
.L_x_129:
[----:B------:R-:W-:Y:S01]  /*2e40*/  VIADD R9, R8, 0x1 ;  /* 0x0000000108097836 */ /* 0x000fe20000000000 */
[----:B-1----:R-:W-:Y:S01]  /*2e50*/  MOV R0, R11 ;  /* 0x0000000b00007202 */ /* 0x002fe20000000f00 */
[----:B------:R-:W-:-:S03]  /*2e60*/  IMAD.MOV.U32 R10, RZ, RZ, RZ ;  /* 0x000000ffff0a7224 */ /* 0x000fc600078e00ff */
[----:B------:R-:W-:-:S04]  /*2e70*/  ISETP.GE.AND P0, PT, R9, R0, PT ;  /* 0x000000000900720c */ /* 0x000fc80003f06270 */
[----:B------:R-:W-:-:S13]  /*2e80*/  ISETP.LT.OR P0, PT, R9, RZ, P0 ;  /* 0x000000ff0900720c */ /* 0x000fda0000701670 */
[----:B------:R-:W0:Y:S02]  /*2e90*/  @!P0 LDC.64 R4, c[0x0][0x380] ;  /* 0x0000e000ff048b82 */ /* 0x000e240000000a00 */
[----:B0-----:R-:W-:-:S05]  /*2ea0*/  @!P0 IMAD.WIDE.U32 R4, R9, 0x4, R4 ;  /* 0x0000000409048825 */ /* 0x001fca00078e0004 */
[----:B------:R-:W2:Y:S01]  /*2eb0*/  @!P0 LDG.E R10, desc[UR8][R4.64] ;  /* 0x00000008040a8981 */ /* 0x000ea2000c1e1900 */
[----:B------:R-:W-:Y:S01]  /*2ec0*/  IADD3 R2, PT, PT, R2, 0x1, RZ ;  /* 0x0000000102027810 */ /* 0x000fe20007ffe0ff */
[----:B------:R-:W-:Y:S01]  /*2ed0*/  VIADD R6, R6, 0x100 ;  /* 0x0000010006067836 */ /* 0x000fe20000000000 */
[----:B------:R-:W-:Y:S02]  /*2ee0*/  IADD3 R8, PT, PT, R8, 0x100, RZ ;  /* 0x0000010008087810 */ /* 0x000fe40007ffe0ff */
[----:B------:R-:W-:Y:S01]  /*2ef0*/  ISETP.NE.AND P0, PT, R2, RZ, PT ;  /* 0x000000ff0200720c */ /* 0x000fe20003f05270 */
[----:B--2---:R0:W-:Y:S02]  /*2f00*/  STS [R7], R10 ;  /* 0x0000000a07007388 */ /* 0x0041e40000000800 */
[----:B0-----:R-:W-:-:S10]  /*2f10*/  VIADD R7, R7, 0x400 ;  /* 0x0000040007077836 */ /* 0x001fd40000000000 */
[----:B------:R-:W-:Y:S05]  /*2f20*/  @P0 BRA `(.L_x_129) ;  /* 0xfffffffc00c40947 */ /* 0x000fea000383ffff */
[----:B------:R-:W-:Y:S05]  /*2f30*/  BSYNC.RECONVERGENT B2 ;  /* 0x0000000000027941 */ /* 0x000fea0003800200 */
.L_x_128:
[----:B------:R-:W-:-:S07]  /*2f40*/  IADD3 R4, PT, PT, R6, -0x1, RZ ;  /* 0xffffffff06047810 */ /* 0x000fce0007ffe0ff */
.L_x_127:
[----:B------:R-:W-:Y:S05]  /*2f50*/  BSYNC.RECONVERGENT B0 ;  /* 0x0000000000007941 */ /* 0x000fea0003800200 */
.L_x_126:
[----:B------:R-:W-:-:S13]  /*2f60*/  ISETP.GE.U32.AND P0, PT, R12, 0x300, PT ;  /* 0x000003000c00780c */ /* 0x000fda0003f06070 */
[----:B------:R-:W-:Y:S05]  /*2f70*/  @!P0 BRA `(.L_x_113) ;  /* 0x0000000000b88947 */ /* 0x000fea0003800000 */
[----:B------:R-:W0:Y:S01]  /*2f80*/  S2R R5, SR_CgaCtaId ;  /* 0x0000000000057919 */ /* 0x000e220000008800 */
[----:B------:R-:W2:Y:S01]  /*2f90*/  LDC R0, c[0x0][0x3a4] ;  /* 0x0000e900ff007b82 */ /* 0x000ea20000000800 */
[----:B------:R-:W-:Y:S01]  /*2fa0*/  MOV R2, 0x400 ;  /* 0x0000040000027802 */ /* 0x000fe20000000f00 */
[C---:B------:R-:W-:Y:S01]  /*2fb0*/  IMAD R12, R4.reuse, 0x4, R31 ;  /* 0x00000004040c7824 */ /* 0x040fe200078e021f */
[----:B------:R-:W-:Y:S02]  /*2fc0*/  IADD3 R13, PT, PT, -R29, R4, R28 ;  /* 0x000000041d0d7210 */ /* 0x000fe40007ffe11c */
[----:B0-----:R-:W-:Y:S02]  /*2fd0*/  LEA R5, R5, R2, 0x18 ;  /* 0x0000000205057211 */ /* 0x001fe400078ec0ff */
[----:B------:R-:W-:Y:S02]  /*2fe0*/  IADD3 R2, PT, PT, R4, 0x201, RZ ;  /* 0x0000020104027810 */ /* 0x000fe40007ffe0ff */
[----:B------:R-:W-:-:S07]  /*2ff0*/  IADD3 R12, PT, PT, R12, 0x800, R5 ;  /* 0x000008000c0c7810 */ /* 0x000fce0007ffe005 */
.L_x_130:
[C---:B------:R-:W-:Y:S01]  /*3000*/  IADD3 R17, PT, PT, R13.reuse, 0x101, RZ ;  /* 0x000001010d117810 */ /* 0x040fe20007ffe0ff */
[C---:B------:R-:W-:Y:S01]  /*3010*/  VIADD R15, R13.reuse, 0x1 ;  /* 0x000000010d0f7836 */ /* 0x040fe20000000000 */
[C---:B------:R-:W-:Y:S01]  /*3020*/  IADD3 R21, PT, PT, R13.reuse, 0x301, RZ ;  /* 0x000003010d157810 */ /* 0x040fe20007ffe0ff */
[----:B------:R-:W-:Y:S01]  /*3030*/  VIADD R19, R13, 0x201 ;  /* 0x000002010d137836 */ /* 0x000fe20000000000 */
[-C--:B--2---:R-:W-:Y:S02]  /*3040*/  ISETP.GE.AND P3, PT, R17, R0.reuse, PT ;  /* 0x000000001100720c */ /* 0x084fe40003f66270 */
[-C--:B------:R-:W-:Y:S02]  /*3050*/  ISETP.GE.AND P2, PT, R15, R0.reuse, PT ;  /* 0x000000000f00720c */ /* 0x080fe40003f46270 */
[-C--:B------:R-:W-:Y:S02]  /*3060*/  ISETP.GE.AND P0, PT, R19, R0.reuse, PT ;  /* 0x000000001300720c */ /* 0x080fe40003f06270 */
[----:B------:R-:W-:-:S02]  /*3070*/  ISETP.GE.AND P1, PT, R21, R0, PT ;  /* 0x000000001500720c */ /* 0x000fc40003f26270 */
[----:B------:R-:W-:Y:S02]  /*3080*/  ISETP.LT.OR P3, PT, R17, RZ, P3 ;  /* 0x000000ff1100720c */ /* 0x000fe40001f61670 */
[----:B------:R-:W-:Y:S02]  /*3090*/  ISETP.LT.OR P2, PT, R15, RZ, P2 ;  /* 0x000000ff0f00720c */ /* 0x000fe40001741670 */
[----:B------:R-:W-:Y:S02]  /*30a0*/  ISETP.LT.OR P0, PT, R19, RZ, P0 ;  /* 0x000000ff1300720c */ /* 0x000fe40000701670 */
[----:B------:R-:W-:-:S07]  /*30b0*/  ISETP.LT.OR P1, PT, R21, RZ, P1 ;  /* 0x000000ff1500720c */ /* 0x000fce0000f21670 */
[----:B-1----:R-:W0:Y:S08]  /*30c0*/  @!P3 LDC.64 R8, c[0x0][0x380] ;  /* 0x0000e000ff08bb82 */ /* 0x002e300000000a00 */
[----:B------:R-:W1:Y:S08]  /*30d0*/  @!P2 LDC.64 R4, c[0x0][0x380] ;  /* 0x0000e000ff04ab82 */ /* 0x000e700000000a00 */
[----:B------:R-:W2:Y:S08]  /*30e0*/  @!P0 LDC.64 R10, c[0x0][0x380] ;  /* 0x0000e000ff0a8b82 */ /* 0x000eb00000000a00 */
[----:B------:R-:W3:Y:S01]  /*30f0*/  @!P1 LDC.64 R6, c[0x0][0x380] ;  /* 0x0000e000ff069b82 */ /* 0x000ee20000000a00 */
[----:B0-----:R-:W-:-:S04]  /*3100*/  @!P3 IMAD.WIDE.U32 R8, R17, 0x4, R8 ;  /* 0x000000041108b825 */ /* 0x001fc800078e0008 */
[----:B------:R-:W-:Y:S02]  /*3110*/  HFMA2 R17, -RZ, RZ, 0, 0 ;  /* 0x00000000ff117431 */ /* 0x000fe400000001ff */
[----:B-1----:R-:W-:-:S04]  /*3120*/  @!P2 IMAD.WIDE.U32 R4, R15, 0x4, R4 ;  /* 0x000000040f04a825 */ /* 0x002fc800078e0004 */
[----:B------:R-:W-:Y:S01]  /*3130*/  IMAD.MOV.U32 R15, RZ, RZ, RZ ;  /* 0x000000ffff0f7224 */ /* 0x000fe200078e00ff */
[----:B------:R-:W4:Y:S01]  /*3140*/  @!P3 LDG.E R17, desc[UR8][R8.64] ;  /* 0x000000080811b981 */ /* 0x000f22000c1e1900 */
[----:B--2---:R-:W-:-:S04]  /*3150*/  @!P0 IMAD.WIDE.U32 R10, R19, 0x4, R10 ;  /* 0x00000004130a8825 */ /* 0x004fc800078e000a */
[----:B------:R-:W2:Y:S01]  /*3160*/  @!P2 LDG.E R15, desc[UR8][R4.64] ;  /* 0x00000008040fa981 */ /* 0x000ea2000c1e1900 */
[----:B------:R-:W-:Y:S02]  /*3170*/  IMAD.MOV.U32 R19, RZ, RZ, RZ ;  /* 0x000000ffff137224 */ /* 0x000fe400078e00ff */
[----:B---3--:R-:W-:Y:S01]  /*3180*/  @!P1 IMAD.WIDE.U32 R6, R21, 0x4, R6 ;  /* 0x0000000415069825 */ /* 0x008fe200078e0006 */
[----:B------:R-:W-:-:S03]  /*3190*/  MOV R21, RZ ;  /* 0x000000ff00157202 */ /* 0x000fc60000000f00 */
[----:B------:R-:W3:Y:S04]  /*31a0*/  @!P0 LDG.E R19, desc[UR8][R10.64] ;  /* 0x000000080a138981 */ /* 0x000ee8000c1e1900 */
[----:B------:R-:W5:Y:S01]  /*31b0*/  @!P1 LDG.E R21, desc[UR8][R6.64] ;  /* 0x0000000806159981 */ /* 0x000f62000c1e1900 */
[----:B------:R-:W-:-:S05]  /*31c0*/  VIADD R23, R2, 0x1ff ;  /* 0x000001ff02177836 */ /* 0x000fca0000000000 */
[----:B------:R-:W-:Y:S01]  /*31d0*/  ISETP.GE.AND P0, PT, R23, R30, PT ;  /* 0x0000001e1700720c */ /* 0x000fe20003f06270 */
[----:B------:R-:W-:Y:S01]  /*31e0*/  VIADD R13, R13, 0x400 ;  /* 0x000004000d0d7836 */ /* 0x000fe20000000000 */
[----:B------:R-:W-:Y:S01]  /*31f0*/  IADD3 R2, PT, PT, R2, 0x400, RZ ;  /* 0x0000040002027810 */ /* 0x000fe20007ffe0ff */
[----:B----4-:R-:W-:Y:S04]  /*3200*/  STS [R12+-0x400], R17 ;  /* 0xfffc00110c007388 */ /* 0x010fe80000000800 */
[----:B--2---:R-:W-:Y:S04]  /*3210*/  STS [R12+-0x800], R15 ;  /* 0xfff8000f0c007388 */ /* 0x004fe80000000800 */
[----:B---3--:R-:W-:Y:S04]  /*3220*/  STS [R12], R19 ;  /* 0x000000130c007388 */ /* 0x008fe80000000800 */
[----:B-----5:R0:W-:Y:S02]  /*3230*/  STS [R12+0x400], R21 ;  /* 0x000400150c007388 */ /* 0x0201e40000000800 */
[----:B0-----:R-:W-:Y:S01]  /*3240*/  IADD3 R12, PT, PT, R12, 0x1000, RZ ;  /* 0x000010000c0c7810 */ /* 0x001fe20007ffe0ff */
[----:B------:R-:W-:Y:S06]  /*3250*/  @!P0 BRA `(.L_x_130) ;  /* 0xfffffffc00688947 */ /* 0x000fec000383ffff */
.L_x_113:
[----:B------:R-:W-:Y:S05]  /*3260*/  BSYNC.RECONVERGENT B1 ;  /* 0x0000000000017941 */ /* 0x000fea0003800200 */
.L_x_100:
[----:B------:R-:W3:Y:S01]  /*3270*/  S2R R2, SR_TID.X ;  /* 0x0000000000027919 */ /* 0x000ee20000002100 */
[----:B------:R-:W-:Y:S01]  /*3280*/  BAR.SYNC.DEFER_BLOCKING 0x0 ;  /* 0x0000000000007b1d */ /* 0x000fe20000010000 */
[----:B---3--:R-:W-:-:S05]  /*3290*/  IMAD R28, R2, 0x2, R28 ;  /* 0x00000002021c7824 */ /* 0x008fca00078e021c */
[----:B------:R-:W-:-:S13]  /*32a0*/  ISETP.GE.AND P0, PT, R28, R0, PT ;  /* 0x000000001c00720c */ /* 0x000fda0003f06270 */
[----:B------:R-:W-:Y:S05]  /*32b0*/  @P0 EXIT ;  /* 0x000000000000094d */ /* 0x000fea0003800000 */
[----:B01----:R-:W2:Y:S01]  /*32c0*/  LDC R6, c[0x0][0x3ac] ;  /* 0x0000eb00ff067b82 */ /* 0x003ea20000000800 */
[----:B------:R-:W-:Y:S01]  /*32d0*/  IADD3 R4, PT, PT, R28, 0x1, RZ ;  /* 0x000000011c047810 */ /* 0x000fe20007ffe0ff */
[----:B------:R-:W-:Y:S01]  /*32e0*/  UMOV UR4, 0x400 ;  /* 0x0000040000047882 */ /* 0x000fe20000000000 */
[----:B------:R-:W-:Y:S05]  /*32f0*/  BSSY.RECONVERGENT B0, `(.L_x_131) ;  /* 0x0000230000007945 */ /* 0x000fea0003800200 */
[----:B------:R-:W0:Y:S01]  /*3300*/  S2UR UR5, SR_CgaCtaId ;  /* 0x00000000000579c3 */ /* 0x000e220000008800 */
[----:B--2---:R-:W-:-:S04]  /*3310*/  IADD3 R5, PT, PT, R29, -0x1, R6 ;  /* 0xffffffff1d057810 */ /* 0x004fc80007ffe006 */
[----:B------:R-:W-:-:S04]  /*3320*/  ISETP.GE.AND P0, PT, R4, R5, PT ;  /* 0x000000050400720c */ /* 0x000fc80003f06270 */
[----:B------:R-:W-:Y:S01]  /*3330*/  ISETP.LT.AND P0, PT, R4, R0, P0 ;  /* 0x000000000400720c */ /* 0x000fe20000701270 */
[----:B0-----:R-:W-:-:S03]  /*3340*/  ULEA UR7, UR5, UR4, 0x18 ;  /* 0x0000000405077291 */ /* 0x001fc6000f8ec0ff */
[----:B------:R-:W-:-:S03]  /*3350*/  ISETP.LT.OR P1, PT, R28, R5, !P0 ;  /* 0x000000051c00720c */ /* 0x000fc60004721670 */
[----:B------:R-:W-:-:S10]  /*3360*/  VIADD R20, R31, UR7 ;  /* 0x000000071f147c36 */ /* 0x000fd40008000000 */
[----:B------:R-:W-:Y:S05]  /*3370*/  @P1 BRA `(.L_x_132) ;  /* 0x0000000800fc1947 */ /* 0x000fea0003800000 */
[----:B------:R-:W-:Y:S01]  /*3380*/  ISETP.GE.AND P0, PT, R29, 0x4, PT ;  /* 0x000000041d00780c */ /* 0x000fe20003f06270 */
[----:B------:R-:W-:Y:S01]  /*3390*/  UMOV UR4, URZ ;  /* 0x000000ff00047c82 */ /* 0x000fe20008000000 */
[----:B------:R-:W-:-:S11]  /*33a0*/  CS2R R18, SRZ ;  /* 0x0000000000127805 */ /* 0x000fd6000001ff00 */
[----:B------:R-:W-:Y:S05]  /*33b0*/  @!P0 BRA `(.L_x_133) ;  /* 0x0000000400848947 */ /* 0x000fea0003800000 */
[----:B------:R-:W-:Y:S01]  /*33c0*/  IADD3 R6, PT, PT, R29, -0x4, RZ ;  /* 0xfffffffc1d067810 */ /* 0x000fe20007ffe0ff */
[----:B------:R-:W-:Y:S01]  /*33d0*/  UMOV UR5, URZ ;  /* 0x000000ff00057c82 */ /* 0x000fe20008000000 */
[----:B------:R-:W-:Y:S01]  /*33e0*/  HFMA2 R21, -RZ, RZ, 0, 0 ;  /* 0x00000000ff157431 */ /* 0x000fe200000001ff */
[----:B------:R-:W-:Y:S02]  /*33f0*/  CS2R R22, SRZ ;  /* 0x0000000000167805 */ /* 0x000fe4000001ff00 */
[C---:B------:R-:W-:Y:S02]  /*3400*/  ISETP.GE.U32.AND P0, PT, R6.reuse, 0xc, PT ;  /* 0x0000000c0600780c */ /* 0x040fe40003f06070 */
[----:B------:R-:W-:Y:S02]  /*3410*/  CS2R R24, SRZ ;  /* 0x0000000000187805 */ /* 0x000fe4000001ff00 */
[----:B------:R-:W-:Y:S02]  /*3420*/  LOP3.LUT R5, R6, 0xfffffffc, RZ, 0xc0, !PT ;  /* 0xfffffffc06057812 */ /* 0x000fe400078ec0ff */
[----:B------:R-:W-:-:S02]  /*3430*/  CS2R R16, SRZ ;  /* 0x0000000000107805 */ /* 0x000fc4000001ff00 */
[----:B------:R-:W-:Y:S01]  /*3440*/  LEA.HI R4, R6, 0x1, RZ, 0x1e ;  /* 0x0000000106047811 */ /* 0x000fe200078ff0ff */
[----:B------:R-:W-:Y:S02]  /*3450*/  IMAD.MOV.U32 R19, RZ, RZ, RZ ;  /* 0x000000ffff137224 */ /* 0x000fe400078e00ff */
[----:B------:R-:W-:Y:S01]  /*3460*/  VIADD R5, R5, 0x4 ;  /* 0x0000000405057836 */ /* 0x000fe20000000000 */
[----:B------:R-:W-:-:S04]  /*3470*/  LOP3.LUT R18, R4, 0x3, RZ, 0xc0, !PT ;  /* 0x0000000304127812 */ /* 0x000fc800078ec0ff */
[----:B------:R-:W-:Y:S02]  /*3480*/  R2UR UR4, R5 ;  /* 0x00000000050472ca */ /* 0x000fe400000e0000 */
[----:B------:R-:W-:Y:S01]  /*3490*/  ISETP.NE.AND P1, PT, R18, RZ, PT ;  /* 0x000000ff1200720c */ /* 0x000fe20003f25270 */
[----:B------:R-:W-:-:S12]  /*34a0*/  @!P0 BRA `(.L_x_134) ;  /* 0x0000000000e08947 */ /* 0x000fd80003800000 */
[----:B------:R-:W-:Y:S01]  /*34b0*/  LOP3.LUT R4, R4, 0x7ffffffc, RZ, 0xc0, !PT ;  /* 0x7ffffffc04047812 */ /* 0x000fe200078ec0ff */
[----:B------:R-:W-:Y:S01]  /*34c0*/  IMAD.MOV.U32 R22, RZ, RZ, RZ ;  /* 0x000000ffff167224 */ /* 0x000fe200078e00ff */
[----:B------:R-:W-:Y:S01]  /*34d0*/  LEA R13, R2, R31, 0x3 ;  /* 0x0000001f020d7211 */ /* 0x000fe200078e18ff */
[----:B------:R-:W-:Y:S01]  /*34e0*/  UMOV UR5, URZ ;  /* 0x000000ff00057c82 */ /* 0x000fe20008000000 */
[----:B------:R-:W-:Y:S01]  /*34f0*/  IADD3 R12, PT, PT, -R4, RZ, RZ ;  /* 0x000000ff040c7210 */ /* 0x000fe20007ffe1ff */
[----:B------:R-:W-:-:S06]  /*3500*/  UMOV UR6, UR7 ;  /* 0x0000000700067c82 */ /* 0x000fcc0008000000 */
.L_x_135:
[----:B------:R-:W-:Y:S01]  /*3510*/  LDS.64 R4, [R13+UR6] ;  /* 0x000000060d047984 */ /* 0x000fe20008000a00 */
[----:B------:R-:W-:Y:S01]  /*3520*/  VIADD R12, R12, 0x4 ;  /* 0x000000040c0c7836 */ /* 0x000fe20000000000 */
[----:B------:R-:W-:Y:S02]  /*3530*/  UIADD3 UR5, UPT, UPT, UR5, 0x10, URZ ;  /* 0x0000001005057890 */ /* 0x000fe4000fffe0ff */
[----:B------:R-:W0:Y:S02]  /*3540*/  LDS.128 R8, [UR6] ;  /* 0x00000006ff087984 */ /* 0x000e240008000c00 */
[----:B------:R-:W-:Y:S02]  /*3550*/  ISETP.NE.AND P0, PT, R12, RZ, PT ;  /* 0x000000ff0c00720c */ /* 0x000fe40003f05270 */
[----:B------:R-:W1:Y:S01]  /*3560*/  LDS.64 R14, [R13+UR6+0x8] ;  /* 0x000008060d0e7984 */ /* 0x000e620008000a00 */
[C---:B0-----:R-:W-:Y:S01]  /*3570*/  FFMA R26, R8.reuse, R4, R16 ;  /* 0x00000004081a7223 */ /* 0x041fe20000000010 */
[-C--:B------:R-:W-:Y:S01]  /*3580*/  FFMA R27, R8, R5.reuse, R17 ;  /* 0x00000005081b7223 */ /* 0x080fe20000000011 */
[C---:B------:R-:W-:Y:S01]  /*3590*/  FFMA R24, R9.reuse, R5, R24 ;  /* 0x0000000509187223 */ /* 0x040fe20000000018 */
[----:B------:R-:W0:Y:S01]  /*35a0*/  LDS.64 R16, [R13+UR6+0x10] ;  /* 0x000010060d107984 */ /* 0x000e220008000a00 */
[-C--:B-1----:R-:W-:Y:S01]  /*35b0*/  FFMA R21, R9, R14.reuse, R21 ;  /* 0x0000000e09157223 */ /* 0x082fe20000000015 */
[C---:B------:R-:W-:Y:S01]  /*35c0*/  FFMA R23, R10.reuse, R14, R23 ;  /* 0x0000000e0a177223 */ /* 0x040fe20000000017 */
[-C--:B------:R-:W-:Y:S01]  /*35d0*/  FFMA R10, R10, R15.reuse, R25 ;  /* 0x0000000f0a0a7223 */ /* 0x080fe20000000019 */
[----:B------:R-:W1:Y:S01]  /*35e0*/  LDS.128 R4, [UR6+0x10] ;  /* 0x00001006ff047984 */ /* 0x000e620008000c00 */
[----:B------:R-:W-:-:S03]  /*35f0*/  FFMA R19, R11, R15, R19 ;  /* 0x0000000f0b137223 */ /* 0x000fc60000000013 */
[----:B------:R-:W2:Y:S04]  /*3600*/  LDS.64 R8, [R13+UR6+0x18] ;  /* 0x000018060d087984 */ /* 0x000ea80008000a00 */
[----:B------:R-:W3:Y:S01]  /*3610*/  LDS.64 R14, [R13+UR6+0x20] ;  /* 0x000020060d0e7984 */ /* 0x000ee20008000a00 */
[----:B0-----:R-:W-:Y:S01]  /*3620*/  FFMA R22, R11, R16, R22 ;  /* 0x000000100b167223 */ /* 0x001fe20000000016 */
[-C--:B-1----:R-:W-:Y:S01]  /*3630*/  FFMA R26, R16, R4.reuse, R26 ;  /* 0x00000004101a7223 */ /* 0x082fe2000000001a */
[C---:B------:R-:W-:Y:S01]  /*3640*/  FFMA R27, R17.reuse, R4, R27 ;  /* 0x00000004111b7223 */ /* 0x040fe2000000001b */
[----:B------:R-:W-:Y:S01]  /*3650*/  FFMA R24, R17, R5, R24 ;  /* 0x0000000511187223 */ /* 0x000fe20000000018 */
[CC--:B--2---:R-:W-:Y:S01]  /*3660*/  FFMA R23, R6.reuse, R8.reuse, R23 ;  /* 0x0000000806177223 */ /* 0x0c4fe20000000017 */
[----:B------:R-:W-:Y:S01]  /*3670*/  FFMA R21, R5, R8, R21 ;  /* 0x0000000805157223 */ /* 0x000fe20000000015 */
[-C--:B------:R-:W-:Y:S01]  /*3680*/  FFMA R6, R6, R9.reuse, R10 ;  /* 0x0000000906067223 */ /* 0x080fe2000000000a */
[C---:B------:R-:W-:Y:S01]  /*3690*/  FFMA R19, R7.reuse, R9, R19 ;  /* 0x0000000907137223 */ /* 0x040fe20000000013 */
[----:B---3--:R-:W-:Y:S01]  /*36a0*/  FFMA R22, R7, R14, R22 ;  /* 0x0000000e07167223 */ /* 0x008fe20000000016 */
[----:B------:R-:W0:Y:S04]  /*36b0*/  LDS.128 R8, [UR6+0x20] ;  /* 0x00002006ff087984 */ /* 0x000e280008000c00 */
[----:B------:R-:W1:Y:S01]  /*36c0*/  LDS.64 R16, [R13+UR6+0x28] ;  /* 0x000028060d107984 */ /* 0x000e620008000a00 */
[-C--:B0-----:R-:W-:Y:S01]  /*36d0*/  FFMA R26, R14, R8.reuse, R26 ;  /* 0x000000080e1a7223 */ /* 0x081fe2000000001a */
[C---:B------:R-:W-:Y:S01]  /*36e0*/  FFMA R27, R15.reuse, R8, R27 ;  /* 0x000000080f1b7223 */ /* 0x040fe2000000001b */
[----:B------:R-:W-:-:S02]  /*36f0*/  FFMA R24, R15, R9, R24 ;  /* 0x000000090f187223 */ /* 0x000fc40000000018 */
[----:B------:R-:W0:Y:S01]  /*3700*/  LDS.64 R14, [R13+UR6+0x30] ;  /* 0x000030060d0e7984 */ /* 0x000e220008000a00 */
[CC--:B-1----:R-:W-:Y:S01]  /*3710*/  FFMA R23, R10.reuse, R16.reuse, R23 ;  /* 0x000000100a177223 */ /* 0x0c2fe20000000017 */
[----:B------:R-:W-:Y:S01]  /*3720*/  FFMA R21, R9, R16, R21 ;  /* 0x0000001009157223 */ /* 0x000fe20000000015 */
[-C--:B------:R-:W-:Y:S01]  /*3730*/  FFMA R10, R10, R17.reuse, R6 ;  /* 0x000000110a0a7223 */ /* 0x080fe20000000006 */
[C---:B------:R-:W-:Y:S01]  /*3740*/  FFMA R19, R11.reuse, R17, R19 ;  /* 0x000000110b137223 */ /* 0x040fe20000000013 */
[----:B------:R-:W1:Y:S04]  /*3750*/  LDS.128 R4, [UR6+0x30] ;  /* 0x00003006ff047984 */ /* 0x000e680008000c00 */
[----:B------:R-:W2:Y:S01]  /*3760*/  LDS.64 R8, [R13+UR6+0x38] ;  /* 0x000038060d087984 */ /* 0x000ea20008000a00 */
[----:B0-----:R-:W-:-:S03]  /*3770*/  FFMA R22, R11, R14, R22 ;  /* 0x0000000e0b167223 */ /* 0x001fc60000000016 */
[----:B------:R-:W0:Y:S01]  /*3780*/  LDS R11, [R13+UR6+0x40] ;  /* 0x000040060d0b7984 */ /* 0x000e220008000800 */
[----:B------:R-:W-:Y:S01]  /*3790*/  UIADD3 UR6, UPT, UPT, UR6, 0x40, URZ ;  /* 0x0000004006067890 */ /* 0x000fe2000fffe0ff */
[-C--:B-1----:R-:W-:Y:S01]  /*37a0*/  FFMA R16, R14, R4.reuse, R26 ;  /* 0x000000040e107223 */ /* 0x082fe2000000001a */
[C---:B------:R-:W-:Y:S01]  /*37b0*/  FFMA R17, R15.reuse, R4, R27 ;  /* 0x000000040f117223 */ /* 0x040fe2000000001b */
[----:B------:R-:W-:Y:S01]  /*37c0*/  FFMA R24, R15, R5, R24 ;  /* 0x000000050f187223 */ /* 0x000fe20000000018 */
[-C--:B--2---:R-:W-:Y:S01]  /*37d0*/  FFMA R21, R5, R8.reuse, R21 ;  /* 0x0000000805157223 */ /* 0x084fe20000000015 */
[C---:B------:R-:W-:Y:S01]  /*37e0*/  FFMA R23, R6.reuse, R8, R23 ;  /* 0x0000000806177223 */ /* 0x040fe20000000017 */
[-C--:B------:R-:W-:Y:S01]  /*37f0*/  FFMA R25, R6, R9.reuse, R10 ;  /* 0x0000000906197223 */ /* 0x080fe2000000000a */
[C---:B------:R-:W-:Y:S01]  /*3800*/  FFMA R19, R7.reuse, R9, R19 ;  /* 0x0000000907137223 */ /* 0x040fe20000000013 */
[----:B0-----:R-:W-:Y:S01]  /*3810*/  FFMA R22, R7, R11, R22 ;  /* 0x0000000b07167223 */ /* 0x001fe20000000016 */
[----:B------:R-:W-:Y:S06]  /*3820*/  @P0 BRA `(.L_x_135) ;  /* 0xfffffffc00380947 */ /* 0x000fec000383ffff */
.L_x_134:
[----:B------:R-:W-:Y:S05]  /*3830*/  @!P1 BRA `(.L_x_136) ;  /* 0x00000000004c9947 */ /* 0x000fea0003800000 */
[----:B------:R-:W-:Y:S01]  /*3840*/  IADD3 R18, PT, PT, -R18, RZ, RZ ;  /* 0x000000ff12127210 */ /* 0x000fe20007ffe1ff */
[----:B------:R-:W-:Y:S01]  /*3850*/  IMAD R12, R2, 0x8, R31 ;  /* 0x00000008020c7824 */ /* 0x000fe200078e021f */
[----:B------:R-:W-:-:S12]  /*3860*/  ULEA UR5, UR5, UR7, 0x2 ;  /* 0x0000000705057291 */ /* 0x000fd8000f8e10ff */
.L_x_137:
[----:B------:R-:W-:Y:S01]  /*3870*/  LDS.64 R8, [R12+UR5] ;  /* 0x000000050c087984 */ /* 0x000fe20008000a00 */
[----:B------:R-:W-:-:S03]  /*3880*/  IADD3 R18, PT, PT, R18, 0x1, RZ ;  /* 0x0000000112127810 */ /* 0x000fc60007ffe0ff */
[----:B------:R-:W0:Y:S01]  /*3890*/  LDS.128 R4, [UR5] ;  /* 0x00000005ff047984 */ /* 0x000e220008000c00 */
[----:B------:R-:W-:-:S03]  /*38a0*/  ISETP.NE.AND P0, PT, R18, RZ, PT ;  /* 0x000000ff1200720c */ /* 0x000fc60003f05270 */
[----:B------:R-:W1:Y:S04]  /*38b0*/  LDS.64 R10, [R12+UR5+0x8] ;  /* 0x000008050c0a7984 */ /* 0x000e680008000a00 */
[----:B------:R-:W2:Y:S01]  /*38c0*/  LDS R13, [R12+UR5+0x10] ;  /* 0x000010050c0d7984 */ /* 0x000ea20008000800 */
[----:B------:R-:W-:Y:S01]  /*38d0*/  UIADD3 UR5, UPT, UPT, UR5, 0x10, URZ ;  /* 0x0000001005057890 */ /* 0x000fe2000fffe0ff */
[C---:B0-----:R-:W-:Y:S01]  /*38e0*/  FFMA R16, R4.reuse, R8, R16 ;  /* 0x0000000804107223 */ /* 0x041fe20000000010 */
[-C--:B------:R-:W-:Y:S01]  /*38f0*/  FFMA R17, R4, R9.reuse, R17 ;  /* 0x0000000904117223 */ /* 0x080fe20000000011 */
[C---:B------:R-:W-:Y:S01]  /*3900*/  FFMA R24, R5.reuse, R9, R24 ;  /* 0x0000000905187223 */ /* 0x040fe20000000018 */
[-C--:B-1----:R-:W-:Y:S01]  /*3910*/  FFMA R21, R5, R10.reuse, R21 ;  /* 0x0000000a05157223 */ /* 0x082fe20000000015 */
[C---:B------:R-:W-:Y:S01]  /*3920*/  FFMA R23, R6.reuse, R10, R23 ;  /* 0x0000000a06177223 */ /* 0x040fe20000000017 */
[-C--:B------:R-:W-:Y:S01]  /*3930*/  FFMA R25, R6, R11.reuse, R25 ;  /* 0x0000000b06197223 */ /* 0x080fe20000000019 */
[C---:B------:R-:W-:Y:S01]  /*3940*/  FFMA R19, R7.reuse, R11, R19 ;  /* 0x0000000b07137223 */ /* 0x040fe20000000013 */
[----:B--2---:R-:W-:Y:S01]  /*3950*/  FFMA R22, R7, R13, R22 ;  /* 0x0000000d07167223 */ /* 0x004fe20000000016 */
[----:B------:R-:W-:Y:S06]  /*3960*/  @P0 BRA `(.L_x_137) ;  /* 0xfffffffc00c00947 */ /* 0x000fec000383ffff */
.L_x_136:
[----:B------:R-:W-:Y:S01]  /*3970*/  FADD R16, R24, R16 ;  /* 0x0000001018107221 */ /* 0x000fe20000000000 */
[----:B------:R-:W-:Y:S01]  /*3980*/  FADD R19, R19, R23 ;  /* 0x0000001713137221 */ /* 0x000fe20000000000 */
[----:B------:R-:W-:Y:S01]  /*3990*/  FADD R17, R17, R21 ;  /* 0x0000001511117221 */ /* 0x000fe20000000000 */
[----:B------:R-:W-:Y:S02]  /*39a0*/  FADD R22, R25, R22 ;  /* 0x0000001619167221 */ /* 0x000fe40000000000 */
[----:B------:R-:W-:Y:S02]  /*39b0*/  FADD R18, R16, R19 ;  /* 0x0000001310127221 */ /* 0x000fe40000000000 */
[----:B------:R-:W-:-:S07]  /*39c0*/  FADD R19, R17, R22 ;  /* 0x0000001611137221 */ /* 0x000fce0000000000 */
.L_x_133:
[----:B------:R-:W-:-:S13]  /*39d0*/  ISETP.LE.AND P0, PT, R29, UR4, PT ;  /* 0x000000041d007c0c */ /* 0x000fda000bf03270 */
[----:B------:R-:W-:Y:S05]  /*39e0*/  @P0 BRA `(.L_x_138) ;  /* 0x0000001c00000947 */ /* 0x000fea0003800000 */
[C---:B------:R-:W-:Y:S01]  /*39f0*/  VIADD R21, R29.reuse, -UR4 ;  /* 0x800000041d157c36 */ /* 0x040fe20008000000 */
[----:B------:R-:W-:-:S04]  /*3a00*/  IADD3 R29, PT, PT, -R29, UR4, RZ ;  /* 0x000000041d1d7c10 */ /* 0x000fc8000fffe1ff */
[----:B------:R-:W-:Y:S02]  /*3a10*/  ISETP.GT.U32.AND P0, PT, R29, -0x8, PT ;  /* 0xfffffff81d00780c */ /* 0x000fe40003f04070 */
[----:B------:R-:W-:-:S04]  /*3a20*/  LOP3.LUT R25, R21, 0x7, RZ, 0xc0, !PT ;  /* 0x0000000715197812 */ /* 0x000fc800078ec0ff */
[----:B------:R-:W-:-:S07]  /*3a30*/  ISETP.NE.AND P1, PT, R25, RZ, PT ;  /* 0x000000ff1900720c */ /* 0x000fce0003f25270 */
[----:B------:R-:W-:Y:S06]  /*3a40*/  @P0 BRA `(.L_x_139) ;  /* 0x00000000008c0947 */ /* 0x000fec0003800000 */
[----:B------:R-:W-:Y:S01]  /*3a50*/  LOP3.LUT R24, R21, 0xfffffff8, RZ, 0xc0, !PT ;  /* 0xfffffff815187812 */ /* 0x000fe200078ec0ff */
[----:B------:R-:W-:Y:S01]  /*3a60*/  ULEA UR5, UR4, UR7, 0x2 ;  /* 0x0000000704057291 */ /* 0x000fe2000f8e10ff */
[----:B------:R-:W-:-:S03]  /*3a70*/  LEA R31, R2, R31, 0x3 ;  /* 0x0000001f021f7211 */ /* 0x000fc600078e18ff */
[----:B------:R-:W-:Y:S01]  /*3a80*/  IMAD.MOV R24, RZ, RZ, -R24 ;  /* 0x000000ffff187224 */ /* 0x000fe200078e0a18 */
[----:B------:R-:W-:-:S12]  /*3a90*/  UIADD3 UR5, UPT, UPT, UR5, 0x10, URZ ;  /* 0x0000001005057890 */ /* 0x000fd8000fffe0ff */
.L_x_140:
[----:B------:R-:W-:Y:S01]  /*3aa0*/  LDS.64 R6, [UR5+-0x10] ;  /* 0xfffff005ff067984 */ /* 0x000fe20008000a00 */
[----:B------:R-:W-:Y:S01]  /*3ab0*/  IADD3 R24, PT, PT, R24, 0x8, RZ ;  /* 0x0000000818187810 */ /* 0x000fe20007ffe0ff */
[----:B------:R-:W-:Y:S02]  /*3ac0*/  UIADD3 UR4, UPT, UPT, UR4, 0x8, URZ ;  /* 0x0000000804047890 */ /* 0x000fe4000fffe0ff */
[----:B------:R-:W0:Y:S01]  /*3ad0*/  LDS.64 R4, [R31+UR5+-0x10] ;  /* 0xfffff0051f047984 */ /* 0x000e220008000a00 */
[----:B------:R-:W-:-:S03]  /*3ae0*/  ISETP.NE.AND P0, PT, R24, RZ, PT ;  /* 0x000000ff1800720c */ /* 0x000fc60003f05270 */
[----:B------:R-:W1:Y:S04]  /*3af0*/  LDS.64 R14, [R31+UR5+-0x8] ;  /* 0xfffff8051f0e7984 */ /* 0x000e680008000a00 */
[----:B------:R-:W2:Y:S04]  /*3b00*/  LDS.64 R12, [UR5+-0x8] ;  /* 0xfffff805ff0c7984 */ /* 0x000ea80008000a00 */
[----:B------:R-:W3:Y:S04]  /*3b10*/  LDS.64 R10, [R31+UR5] ;  /* 0x000000051f0a7984 */ /* 0x000ee80008000a00 */
[----:B------:R-:W4:Y:S04]  /*3b20*/  LDS.64 R8, [UR5] ;  /* 0x00000005ff087984 */ /* 0x000f280008000a00 */
[----:B------:R-:W5:Y:S04]  /*3b30*/  LDS.64 R22, [R31+UR5+0x8] ;  /* 0x000008051f167984 */ /* 0x000f680008000a00 */
[----:B------:R-:W5:Y:S01]  /*3b40*/  LDS.64 R16, [UR5+0x8] ;  /* 0x00000805ff107984 */ /* 0x000f620008000a00 */
[C---:B0-----:R-:W-:Y:S01]  /*3b50*/  FFMA R18, R6.reuse, R4, R18 ;  /* 0x0000000406127223 */ /* 0x041fe20000000012 */
[----:B------:R-:W-:-:S02]  /*3b60*/  FFMA R19, R6, R5, R19 ;  /* 0x0000000506137223 */ /* 0x000fc40000000013 */
[----:B------:R-:W0:Y:S01]  /*3b70*/  LDS R4, [R31+UR5+0x10] ;  /* 0x000010051f047984 */ /* 0x000e220008000800 */
[----:B------:R-:W-:Y:S01]  /*3b80*/  UIADD3 UR5, UPT, UPT, UR5, 0x20, URZ ;  /* 0x0000002005057890 */ /* 0x000fe2000fffe0ff */
[-C--:B------:R-:W-:Y:S01]  /*3b90*/  FFMA R5, R5, R7.reuse, R18 ;  /* 0x0000000705057223 */ /* 0x080fe20000000012 */
[----:B-1----:R-:W-:-:S03]  /*3ba0*/  FFMA R19, R14, R7, R19 ;  /* 0x000000070e137223 */ /* 0x002fc60000000013 */
[----:B--2---:R-:W-:Y:S01]  /*3bb0*/  FFMA R14, R14, R12, R5 ;  /* 0x0000000c0e0e7223 */ /* 0x004fe20000000005 */
[----:B------:R-:W-:-:S03]  /*3bc0*/  FFMA R19, R12, R15, R19 ;  /* 0x0000000f0c137223 */ /* 0x000fc60000000013 */
[-C--:B------:R-:W-:Y:S01]  /*3bd0*/  FFMA R15, R15, R13.reuse, R14 ;  /* 0x0000000d0f0f7223 */ /* 0x080fe2000000000e */
[----:B---3--:R-:W-:-:S03]  /*3be0*/  FFMA R19, R10, R13, R19 ;  /* 0x0000000d0a137223 */ /* 0x008fc60000000013 */
[----:B----4-:R-:W-:Y:S01]  /*3bf0*/  FFMA R10, R10, R8, R15 ;  /* 0x000000080a0a7223 */ /* 0x010fe2000000000f */
[----:B------:R-:W-:-:S03]  /*3c00*/  FFMA R19, R8, R11, R19 ;  /* 0x0000000b08137223 */ /* 0x000fc60000000013 */
[-C--:B------:R-:W-:Y:S01]  /*3c10*/  FFMA R11, R11, R9.reuse, R10 ;  /* 0x000000090b0b7223 */ /* 0x080fe2000000000a */
[----:B-----5:R-:W-:-:S03]  /*3c20*/  FFMA R19, R22, R9, R19 ;  /* 0x0000000916137223 */ /* 0x020fc60000000013 */
[----:B------:R-:W-:Y:S01]  /*3c30*/  FFMA R18, R22, R16, R11 ;  /* 0x0000001016127223 */ /* 0x000fe2000000000b */
[----:B------:R-:W-:-:S03]  /*3c40*/  FFMA R19, R16, R23, R19 ;  /* 0x0000001710137223 */ /* 0x000fc60000000013 */
[-C--:B------:R-:W-:Y:S01]  /*3c50*/  FFMA R18, R23, R17.reuse, R18 ;  /* 0x0000001117127223 */ /* 0x080fe20000000012 */
[----:B0-----:R-:W-:Y:S01]  /*3c60*/  FFMA R19, R4, R17, R19 ;  /* 0x0000001104137223 */ /* 0x001fe20000000013 */
[----:B------:R-:W-:Y:S06]  /*3c70*/  @P0 BRA `(.L_x_140) ;  /* 0xfffffffc00880947 */ /* 0x000fec000383ffff */
.L_x_139:
[----:B------:R-:W-:Y:S05]  /*3c80*/  @!P1 BRA `(.L_x_138) ;  /* 0x0000001800589947 */ /* 0x000fea0003800000 */
[----:B------:R-:W-:Y:S02]  /*3c90*/  ISETP.GE.U32.AND P0, PT, R25, 0x4, PT ;  /* 0x000000041900780c */ /* 0x000fe40003f06070 */
[----:B------:R-:W-:-:S04]  /*3ca0*/  LOP3.LUT R14, R21, 0x3, RZ, 0xc0, !PT ;  /* 0x00000003150e7812 */ /* 0x000fc800078ec0ff */
[----:B------:R-:W-:-:S07]  /*3cb0*/  ISETP.NE.AND P1, PT, R14, RZ, PT ;  /* 0x000000ff0e00720c */ /* 0x000fce0003f25270 */
[----:B------:R-:W-:Y:S06]  /*3cc0*/  @!P0 BRA `(.L_x_141) ;  /* 0x0000000000448947 */ /* 0x000fec0003800000 */
[----:B------:R-:W-:Y:S01]  /*3cd0*/  LEA R5, R2, UR4, 0x1 ;  /* 0x0000000402057c11 */ /* 0x000fe2000f8e08ff */
[----:B------:R-:W-:Y:S02]  /*3ce0*/  ULEA UR5, UR4, UR7, 0x2 ;  /* 0x0000000704057291 */ /* 0x000fe4000f8e10ff */
[----:B------:R-:W-:Y:S02]  /*3cf0*/  UIADD3 UR4, UPT, UPT, UR4, 0x4, URZ ;  /* 0x0000000404047890 */ /* 0x000fe4000fffe0ff */
[----:B------:R-:W-:-:S05]  /*3d00*/  IMAD R12, R5, 0x4, R20 ;  /* 0x00000004050c7824 */ /* 0x000fca00078e0214 */
[----:B------:R-:W-:Y:S04]  /*3d10*/  LDS.64 R8, [UR5] ;  /* 0x00000005ff087984 */ /* 0x000fe80008000a00 */
[----:B------:R-:W0:Y:S04]  /*3d20*/  LDS.64 R10, [R12] ;  /* 0x000000000c0a7984 */ /* 0x000e280000000a00 */
[----:B------:R-:W1:Y:S04]  /*3d30*/  LDS.64 R6, [R12+0x8] ;  /* 0x000008000c067984 */ /* 0x000e680000000a00 */
[----:B------:R-:W2:Y:S04]  /*3d40*/  LDS.64 R4, [UR5+0x8] ;  /* 0x00000805ff047984 */ /* 0x000ea80008000a00 */
[----:B------:R-:W3:Y:S01]  /*3d50*/  LDS R13, [R12+0x10] ;  /* 0x000010000c0d7984 */ /* 0x000ee20000000800 */
[C---:B0-----:R-:W-:Y:S01]  /*3d60*/  FFMA R10, R8.reuse, R10, R18 ;  /* 0x0000000a080a7223 */ /* 0x041fe20000000012 */
[----:B------:R-:W-:-:S03]  /*3d70*/  FFMA R19, R8, R11, R19 ;  /* 0x0000000b08137223 */ /* 0x000fc60000000013 */
[-C--:B------:R-:W-:Y:S01]  /*3d80*/  FFMA R11, R11, R9.reuse, R10 ;  /* 0x000000090b0b7223 */ /* 0x080fe2000000000a */
[----:B-1----:R-:W-:-:S03]  /*3d90*/  FFMA R19, R6, R9, R19 ;  /* 0x0000000906137223 */ /* 0x002fc60000000013 */
[----:B--2---:R-:W-:Y:S01]  /*3da0*/  FFMA R6, R6, R4, R11 ;  /* 0x0000000406067223 */ /* 0x004fe2000000000b */
[----:B------:R-:W-:-:S03]  /*3db0*/  FFMA R4, R4, R7, R19 ;  /* 0x0000000704047223 */ /* 0x000fc60000000013 */
[-C--:B------:R-:W-:Y:S01]  /*3dc0*/  FFMA R18, R7, R5.reuse, R6 ;  /* 0x0000000507127223 */ /* 0x080fe20000000006 */
[----:B---3--:R-:W-:-:S07]  /*3dd0*/  FFMA R19, R13, R5, R4 ;  /* 0x000000050d137223 */ /* 0x008fce0000000004 */
.L_x_141:
[----:B------:R-:W-:Y:S05]  /*3de0*/  @!P1 BRA `(.L_x_138) ;  /* 0x0000001800009947 */ /* 0x000fea0003800000 */
[----:B------:R-:W-:Y:S02]  /*3df0*/  ISETP.NE.AND P0, PT, R14, 0x1, PT ;  /* 0x000000010e00780c */ /* 0x000fe40003f05270 */
[----:B------:R-:W-:-:S04]  /*3e00*/  LOP3.LUT R21, R21, 0x1, RZ, 0xc0, !PT ;  /* 0x0000000115157812 */ /* 0x000fc800078ec0ff */
[----:B------:R-:W-:-:S07]  /*3e10*/  ISETP.NE.U32.AND P1, PT, R21, 0x1, PT ;  /* 0x000000011500780c */ /* 0x000fce0003f25070 */
[----:B------:R-:W-:Y:S06]  /*3e20*/  @!P0 BRA `(.L_x_142) ;  /* 0x00000000002c8947 */ /* 0x000fec0003800000 */
[----:B------:R-:W-:Y:S02]  /*3e30*/  ULEA UR5, UR4, UR7, 0x2 ;  /* 0x0000000704057291 */ /* 0x000fe4000f8e10ff */
[----:B------:R-:W-:Y:S01]  /*3e40*/  LEA R5, R2, UR4, 0x1 ;  /* 0x0000000402057c11 */ /* 0x000fe2000f8e08ff */
[----:B------:R-:W-:-:S03]  /*3e50*/  UIADD3 UR4, UPT, UPT, UR4, 0x2, URZ ;  /* 0x0000000204047890 */ /* 0x000fc6000fffe0ff */
[----:B------:R-:W-:-:S03]  /*3e60*/  LEA R6, R5, R20, 0x2 ;  /* 0x0000001405067211 */ /* 0x000fc600078e10ff */
[----:B------:R-:W-:Y:S04]  /*3e70*/  LDS.64 R4, [UR5] ;  /* 0x00000005ff047984 */ /* 0x000fe80008000a00 */
[----:B------:R-:W0:Y:S04]  /*3e80*/  LDS.64 R8, [R6] ;  /* 0x0000000006087984 */ /* 0x000e280000000a00 */
[----:B------:R-:W1:Y:S01]  /*3e90*/  LDS R7, [R6+0x8] ;  /* 0x0000080006077984 */ /* 0x000e620000000800 */
[C---:B0-----:R-:W-:Y:S01]  /*3ea0*/  FFMA R8, R4.reuse, R8, R18 ;  /* 0x0000000804087223 */ /* 0x041fe20000000012 */
[----:B------:R-:W-:-:S03]  /*3eb0*/  FFMA R4, R4, R9, R19 ;  /* 0x0000000904047223 */ /* 0x000fc60000000013 */
[-C--:B------:R-:W-:Y:S01]  /*3ec0*/  FFMA R18, R9, R5.reuse, R8 ;  /* 0x0000000509127223 */ /* 0x080fe20000000008 */
[----:B-1----:R-:W-:-:S07]  /*3ed0*/  FFMA R19, R7, R5, R4 ;  /* 0x0000000507137223 */ /* 0x002fce0000000004 */
.L_x_142:
[----:B------:R-:W-:Y:S05]  /*3ee0*/  @P1 BRA `(.L_x_138) ;  /* 0x0000001400c01947 */ /* 0x000fea0003800000 */
[----:B------:R-:W-:Y:S01]  /*3ef0*/  LEA R5, R2, UR4, 0x1 ;  /* 0x0000000402057c11 */ /* 0x000fe2000f8e08ff */
[----:B------:R-:W-:-:S04]  /*3f00*/  ULEA UR5, UR4, UR7, 0x2 ;  /* 0x0000000704057291 */ /* 0x000fc8000f8e10ff */
[----:B------:R-:W-:-:S05]  /*3f10*/  IMAD R20, R5, 0x4, R20 ;  /* 0x0000000405147824 */ /* 0x000fca00078e0214 */
[----:B------:R-:W-:Y:S04]  /*3f20*/  LDS R5, [UR5] ;  /* 0x00000005ff057984 */ /* 0x000fe80008000800 */
[----:B------:R-:W0:Y:S02]  /*3f30*/  LDS.64 R20, [R20] ;  /* 0x0000000014147984 */ /* 0x000e240000000a00 */
[C---:B0-----:R-:W-:Y:S01]  /*3f40*/  FFMA R18, R5.reuse, R20, R18 ;  /* 0x0000001405127223 */ /* 0x041fe20000000012 */
[----:B------:R-:W-:Y:S01]  /*3f50*/  FFMA R19, R5, R21, R19 ;  /* 0x0000001505137223 */ /* 0x000fe20000000013 */
[----:B------:R-:W-:Y:S06]  /*3f60*/  BRA `(.L_x_138) ;  /* 0x0000001400a07947 */ /* 0x000fec0003800000 */
.L_x_132:
[----:B------:R-:W-:Y:S01]  /*3f70*/  ISETP.GE.AND P1, PT, R28, R5, PT ;  /* 0x000000051c00720c */ /* 0x000fe20003f26270 */
[----:B------:R-:W-:Y:S01]  /*3f80*/  IMAD.MOV.U32 R19, RZ, RZ, 0x7fc00000 ;  /* 0x7fc00000ff137424 */ /* 0x000fe200078e00ff */
[----:B------:R-:W-:-:S11]  /*3f90*/  MOV R18, 0x7fc00000 ;  /* 0x7fc0000000127802 */ /* 0x000fd60000000f00 */
[----:B------:R-:W-:Y:S05]  /*3fa0*/  @!P1 BRA `(.L_x_143) ;  /* 0x0000000800cc9947 */ /* 0x000fea0003800000 */
[----:B------:R-:W-:Y:S01]  /*3fb0*/  ISETP.GE.AND P0, PT, R29, 0x4, PT ;  /* 0x000000041d00780c */ /* 0x000fe20003f06270 */
[----:B------:R-:W-:Y:S01]  /*3fc0*/  UMOV UR4, URZ ;  /* 0x000000ff00047c82 */ /* 0x000fe20008000000 */
[----:B------:R-:W-:Y:S01]  /*3fd0*/  LEA R22, R2, R20, 0x3 ;  /* 0x0000001402167211 */ /* 0x000fe200078e18ff */
[----:B------:R-:W-:-:S10]  /*3fe0*/  IMAD.MOV.U32 R18, RZ, RZ, RZ ;  /* 0x000000ffff127224 */ /* 0x000fd400078e00ff */
[----:B------:R-:W-:Y:S05]  /*3ff0*/  @!P0 BRA `(.L_x_144) ;  /* 0x0000000400188947 */ /* 0x000fea0003800000 */
[----:B------:R-:W-:Y:S01]  /*4000*/  IADD3 R6, PT, PT, R29, -0x4, RZ ;  /* 0xfffffffc1d067810 */ /* 0x000fe20007ffe0ff */
[----:B------:R-:W-:Y:S01]  /*4010*/  UMOV UR5, URZ ;  /* 0x000000ff00057c82 */ /* 0x000fe20008000000 */
[----:B------:R-:W-:Y:S01]  /*4020*/  HFMA2 R12, -RZ, RZ, 0, 0 ;  /* 0x00000000ff0c7431 */ /* 0x000fe200000001ff */
[----:B------:R-:W-:Y:S02]  /*4030*/  CS2R R20, SRZ ;  /* 0x0000000000147805 */ /* 0x000fe4000001ff00 */
[C---:B------:R-:W-:Y:S01]  /*4040*/  ISETP.GE.U32.AND P0, PT, R6.reuse, 0xc, PT ;  /* 0x0000000c0600780c */ /* 0x040fe20003f06070 */
[----:B------:R-:W-:Y:S01]  /*4050*/  IMAD.MOV.U32 R23, RZ, RZ, RZ ;  /* 0x000000ffff177224 */ /* 0x000fe200078e00ff */
[C---:B------:R-:W-:Y:S02]  /*4060*/  LOP3.LUT R5, R6.reuse, 0xfffffffc, RZ, 0xc0, !PT ;  /* 0xfffffffc06057812 */ /* 0x040fe400078ec0ff */
[----:B------:R-:W-:-:S03]  /*4070*/  LEA.HI R4, R6, 0x1, RZ, 0x1e ;  /* 0x0000000106047811 */ /* 0x000fc600078ff0ff */
        /* <DEDUP_REMOVED lines=8> */
[----:B------:R-:W-:Y:S01]  /*4100*/  UIADD3 UR6, UPT, UPT, UR7, 0x20, URZ ;  /* 0x0000002007067890 */ /* 0x000fe2000fffe0ff */
[----:B------:R-:W-:Y:S01]  /*4110*/  IADD3 R18, PT, PT, -R4, RZ, RZ ;  /* 0x000000ff04127210 */ /* 0x000fe20007ffe1ff */
[----:B------:R-:W-:-:S10]  /*4120*/  UMOV UR5, URZ ;  /* 0x000000ff00057c82 */ /* 0x000fd40008000000 */
.L_x_146:
[----:B------:R-:W-:Y:S01]  /*4130*/  LDS.64 R4, [R16+UR6+-0x20] ;  /* 0xffffe00610047984 */ /* 0x000fe20008000a00 */
[----:B------:R-:W-:Y:S01]  /*4140*/  VIADD R18, R18, 0x4 ;  /* 0x0000000412127836 */ /* 0x000fe20000000000 */
[----:B------:R-:W-:Y:S02]  /*4150*/  UIADD3 UR5, UPT, UPT, UR5, 0x10, URZ ;  /* 0x0000001005057890 */ /* 0x000fe4000fffe0ff */
[----:B------:R-:W0:Y:S02]  /*4160*/  LDS.128 R8, [UR6+-0x20] ;  /* 0xffffe006ff087984 */ /* 0x000e240008000c00 */
[----:B------:R-:W-:Y:S02]  /*4170*/  ISETP.NE.AND P0, PT, R18, RZ, PT ;  /* 0x000000ff1200720c */ /* 0x000fe40003f05270 */
[----:B------:R-:W1:Y:S01]  /*4180*/  LDS.64 R14, [R16+UR6+-0x18] ;  /* 0xffffe806100e7984 */ /* 0x000e620008000a00 */
[----:B0-----:R-:W-:Y:S01]  /*4190*/  FFMA R21, R4, R8, R21 ;  /* 0x0000000804157223 */ /* 0x001fe20000000015 */
[----:B------:R-:W-:-:S02]  /*41a0*/  FFMA R24, R5, R9, R23 ;  /* 0x0000000905187223 */ /* 0x000fc40000000017 */
[----:B------:R-:W-:Y:S01]  /*41b0*/  LDS.64 R8, [R16+UR6+-0x10] ;  /* 0xfffff00610087984 */ /* 0x000fe20008000a00 */
[----:B-1----:R-:W-:Y:S01]  /*41c0*/  FFMA R14, R10, R14, R12 ;  /* 0x0000000e0a0e7223 */ /* 0x002fe2000000000c */
[----:B------:R-:W-:Y:S02]  /*41d0*/  FFMA R20, R11, R15, R20 ;  /* 0x0000000f0b147223 */ /* 0x000fe40000000014 */
[----:B------:R-:W0:Y:S04]  /*41e0*/  LDS.128 R4, [UR6+-0x10] ;  /* 0xfffff006ff047984 */ /* 0x000e280008000c00 */
[----:B------:R-:W1:Y:S01]  /*41f0*/  LDS.64 R12, [R16+UR6+-0x8] ;  /* 0xfffff806100c7984 */ /* 0x000e620008000a00 */
[----:B0-----:R-:W-:Y:S01]  /*4200*/  FFMA R21, R8, R4, R21 ;  /* 0x0000000408157223 */ /* 0x001fe20000000015 */
[----:B------:R-:W-:-:S02]  /*4210*/  FFMA R24, R9, R5, R24 ;  /* 0x0000000509187223 */ /* 0x000fc40000000018 */
[----:B------:R-:W-:Y:S01]  /*4220*/  LDS.64 R4, [R16+UR6] ;  /* 0x0000000610047984 */ /* 0x000fe20008000a00 */
[----:B-1----:R-:W-:Y:S01]  /*4230*/  FFMA R12, R6, R12, R14 ;  /* 0x0000000c060c7223 */ /* 0x002fe2000000000e */
[----:B------:R-:W-:Y:S02]  /*4240*/  FFMA R20, R7, R13, R20 ;  /* 0x0000000d07147223 */ /* 0x000fe40000000014 */
[----:B------:R-:W0:Y:S04]  /*4250*/  LDS.128 R8, [UR6] ;  /* 0x00000006ff087984 */ /* 0x000e280008000c00 */
[----:B------:R-:W1:Y:S01]  /*4260*/  LDS.64 R14, [R16+UR6+0x8] ;  /* 0x00000806100e7984 */ /* 0x000e620008000a00 */
[----:B0-----:R-:W-:Y:S01]  /*4270*/  FFMA R21, R4, R8, R21 ;  /* 0x0000000804157223 */ /* 0x001fe20000000015 */
[----:B------:R-:W-:-:S02]  /*4280*/  FFMA R24, R5, R9, R24 ;  /* 0x0000000905187223 */ /* 0x000fc40000000018 */
[----:B------:R-:W-:Y:S01]  /*4290*/  LDS.64 R8, [R16+UR6+0x10] ;  /* 0x0000100610087984 */ /* 0x000fe20008000a00 */
[----:B-1----:R-:W-:Y:S01]  /*42a0*/  FFMA R25, R10, R14, R12 ;  /* 0x0000000e0a197223 */ /* 0x002fe2000000000c */
[----:B------:R-:W-:Y:S02]  /*42b0*/  FFMA R20, R11, R15, R20 ;  /* 0x0000000f0b147223 */ /* 0x000fe40000000014 */
[----:B------:R-:W0:Y:S04]  /*42c0*/  LDS.128 R4, [UR6+0x10] ;  /* 0x00001006ff047984 */ /* 0x000e280008000c00 */
[----:B------:R-:W1:Y:S01]  /*42d0*/  LDS.64 R12, [R16+UR6+0x18] ;  /* 0x00001806100c7984 */ /* 0x000e620008000a00 */
[----:B------:R-:W-:Y:S01]  /*42e0*/  UIADD3 UR6, UPT, UPT, UR6, 0x40, URZ ;  /* 0x0000004006067890 */ /* 0x000fe2000fffe0ff */
[----:B0-----:R-:W-:Y:S01]  /*42f0*/  FFMA R21, R8, R4, R21 ;  /* 0x0000000408157223 */ /* 0x001fe20000000015 */
[----:B------:R-:W-:Y:S01]  /*4300*/  FFMA R23, R9, R5, R24 ;  /* 0x0000000509177223 */ /* 0x000fe20000000018 */
[----:B-1----:R-:W-:Y:S01]  /*4310*/  FFMA R12, R6, R12, R25 ;  /* 0x0000000c060c7223 */ /* 0x002fe20000000019 */
[----:B------:R-:W-:Y:S01]  /*4320*/  FFMA R20, R7, R13, R20 ;  /* 0x0000000d07147223 */ /* 0x000fe20000000014 */
[----:B------:R-:W-:Y:S07]  /*4330*/  @P0 BRA `(.L_x_146) ;  /* 0xfffffffc007c0947 */ /* 0x000fee000383ffff */
.L_x_145:
[----:B------:R-:W-:Y:S05]  /*4340*/  @!P1 BRA `(.L_x_147) ;  /* 0x0000000000389947 */ /* 0x000fea0003800000 */
[----:B------:R-:W-:Y:S01]  /*4350*/  IADD3 R17, PT, PT, -R17, RZ, RZ ;  /* 0x000000ff11117210 */ /* 0x000fe20007ffe1ff */
[----:B------:R-:W-:Y:S01]  /*4360*/  IMAD R13, R2, 0x8, R31 ;  /* 0x00000008020d7824 */ /* 0x000fe200078e021f */
[----:B------:R-:W-:-:S12]  /*4370*/  ULEA UR5, UR5, UR7, 0x2 ;  /* 0x0000000705057291 */ /* 0x000fd8000f8e10ff */
.L_x_148:
[----:B------:R-:W-:Y:S01]  /*4380*/  LDS.64 R8, [R13+UR5] ;  /* 0x000000050d087984 */ /* 0x000fe20008000a00 */
[----:B------:R-:W-:-:S03]  /*4390*/  IADD3 R17, PT, PT, R17, 0x1, RZ ;  /* 0x0000000111117810 */ /* 0x000fc60007ffe0ff */
[----:B------:R-:W0:Y:S01]  /*43a0*/  LDS.128 R4, [UR5] ;  /* 0x00000005ff047984 */ /* 0x000e220008000c00 */
[----:B------:R-:W-:-:S03]  /*43b0*/  ISETP.NE.AND P0, PT, R17, RZ, PT ;  /* 0x000000ff1100720c */ /* 0x000fc60003f05270 */
[----:B------:R-:W1:Y:S01]  /*43c0*/  LDS.64 R10, [R13+UR5+0x8] ;  /* 0x000008050d0a7984 */ /* 0x000e620008000a00 */
[----:B------:R-:W-:Y:S01]  /*43d0*/  UIADD3 UR5, UPT, UPT, UR5, 0x10, URZ ;  /* 0x0000001005057890 */ /* 0x000fe2000fffe0ff */
[----:B0-----:R-:W-:Y:S01]  /*43e0*/  FFMA R21, R8, R4, R21 ;  /* 0x0000000408157223 */ /* 0x001fe20000000015 */
[----:B------:R-:W-:Y:S01]  /*43f0*/  FFMA R23, R9, R5, R23 ;  /* 0x0000000509177223 */ /* 0x000fe20000000017 */
[----:B-1----:R-:W-:Y:S01]  /*4400*/  FFMA R12, R6, R10, R12 ;  /* 0x0000000a060c7223 */ /* 0x002fe2000000000c */
[----:B------:R-:W-:-:S05]  /*4410*/  FFMA R20, R7, R11, R20 ;  /* 0x0000000b07147223 */ /* 0x000fca0000000014 */
[----:B------:R-:W-:Y:S05]  /*4420*/  @P0 BRA `(.L_x_148) ;  /* 0xfffffffc00d40947 */ /* 0x000fea000383ffff */
.L_x_147:
[----:B------:R-:W-:Y:S01]  /*4430*/  FADD R18, R21, R23 ;  /* 0x0000001715127221 */ /* 0x000fe20000000000 */
[----:B------:R-:W-:-:S04]  /*4440*/  FADD R5, R12, R20 ;  /* 0x000000140c057221 */ /* 0x000fc80000000000 */
[----:B------:R-:W-:-:S07]  /*4450*/  FADD R18, R18, R5 ;  /* 0x0000000512127221 */ /* 0x000fce0000000000 */
.L_x_144:
        /* <DEDUP_REMOVED lines=13> */
.L_x_150:
[----:B------:R-:W-:Y:S01]  /*4530*/  LDS.64 R16, [R24+UR5+-0x20] ;  /* 0xffffe00518107984 */ /* 0x000fe20008000a00 */
[----:B------:R-:W-:Y:S01]  /*4540*/  IADD3 R26, PT, PT, R26, 0x10, RZ ;  /* 0x000000101a1a7810 */ /* 0x000fe20007ffe0ff */
[----:B------:R-:W-:Y:S02]  /*4550*/  UIADD3 UR4, UPT, UPT, UR4, 0x10, URZ ;  /* 0x0000001004047890 */ /* 0x000fe4000fffe0ff */
[----:B------:R-:W0:Y:S01]  /*4560*/  LDS.128 R8, [UR5+-0x20] ;  /* 0xffffe005ff087984 */ /* 0x000e220008000c00 */
[----:B------:R-:W-:-:S03]  /*4570*/  ISETP.NE.AND P0, PT, R26, RZ, PT ;  /* 0x000000ff1a00720c */ /* 0x000fc60003f05270 */
[----:B------:R-:W1:Y:S04]  /*4580*/  LDS.64 R14, [R24+UR5+-0x18] ;  /* 0xffffe805180e7984 */ /* 0x000e680008000a00 */
[----:B------:R-:W-:Y:S04]  /*4590*/  LDS.64 R12, [R24+UR5+-0x10] ;  /* 0xfffff005180c7984 */ /* 0x000fe80008000a00 */
[----:B------:R-:W2:Y:S01]  /*45a0*/  LDS.128 R4, [UR5+-0x10] ;  /* 0xfffff005ff047984 */ /* 0x000ea20008000c00 */
[----:B0-----:R-:W-:-:S04]  /*45b0*/  FFMA R8, R16, R8, R18 ;  /* 0x0000000810087223 */ /* 0x001fc80000000012 */
[----:B------:R-:W-:Y:S02]  /*45c0*/  FFMA R9, R17, R9, R8 ;  /* 0x0000000911097223 */ /* 0x000fe40000000008 */
[----:B------:R-:W0:Y:S02]  /*45d0*/  LDS.64 R16, [R24+UR5+-0x8] ;  /* 0xfffff80518107984 */ /* 0x000e240008000a00 */
[----:B-1----:R-:W-:-:S04]  /*45e0*/  FFMA R10, R14, R10, R9 ;  /* 0x0000000a0e0a7223 */ /* 0x002fc80000000009 */
[----:B------:R-:W-:Y:S02]  /*45f0*/  FFMA R21, R15, R11, R10 ;  /* 0x0000000b0f157223 */ /* 0x000fe4000000000a */
[----:B------:R-:W-:Y:S02]  /*4600*/  LDS.64 R14, [R24+UR5] ;  /* 0x00000005180e7984 */ /* 0x000fe40008000a00 */
[----:B--2---:R-:W-:Y:S02]  /*4610*/  FFMA R4, R12, R4, R21 ;  /* 0x000000040c047223 */ /* 0x004fe40000000015 */
[----:B------:R-:W1:Y:S02]  /*4620*/  LDS.128 R8, [UR5] ;  /* 0x00000005ff087984 */ /* 0x000e640008000c00 */
[----:B------:R-:W-:Y:S02]  /*4630*/  FFMA R5, R13, R5, R4 ;  /* 0x000000050d057223 */ /* 0x000fe40000000004 */
[----:B------:R-:W2:Y:S02]  /*4640*/  LDS.64 R12, [R24+UR5+0x8] ;  /* 0x00000805180c7984 */ /* 0x000ea40008000a00 */
[----:B0-----:R-:W-:-:S04]  /*4650*/  FFMA R6, R16, R6, R5 ;  /* 0x0000000610067223 */ /* 0x001fc80000000005 */
[----:B------:R-:W-:Y:S02]  /*4660*/  FFMA R21, R17, R7, R6 ;  /* 0x0000000711157223 */ /* 0x000fe40000000006 */
[----:B------:R-:W-:Y:S04]  /*4670*/  LDS.64 R16, [R24+UR5+0x10] ;  /* 0x0000100518107984 */ /* 0x000fe80008000a00 */
[----:B------:R-:W0:Y:S01]  /*4680*/  LDS.128 R4, [UR5+0x10] ;  /* 0x00001005ff047984 */ /* 0x000e220008000c00 */
[----:B-1----:R-:W-:-:S03]  /*4690*/  FFMA R8, R14, R8, R21 ;  /* 0x000000080e087223 */ /* 0x002fc60000000015 */
[----:B------:R-:W1:Y:S01]  /*46a0*/  LDS.64 R20, [R24+UR5+0x18] ;  /* 0x0000180518147984 */ /* 0x000e620008000a00 */
[----:B------:R-:W-:Y:S01]  /*46b0*/  UIADD3 UR5, UPT, UPT, UR5, 0x40, URZ ;  /* 0x0000004005057890 */ /* 0x000fe2000fffe0ff */
[----:B------:R-:W-:-:S04]  /*46c0*/  FFMA R9, R15, R9, R8 ;  /* 0x000000090f097223 */ /* 0x000fc80000000008 */
[----:B--2---:R-:W-:-:S04]  /*46d0*/  FFMA R10, R12, R10, R9 ;  /* 0x0000000a0c0a7223 */ /* 0x004fc80000000009 */
[----:B------:R-:W-:-:S04]  /*46e0*/  FFMA R11, R13, R11, R10 ;  /* 0x0000000b0d0b7223 */ /* 0x000fc8000000000a */
[----:B0-----:R-:W-:-:S04]  /*46f0*/  FFMA R4, R16, R4, R11 ;  /* 0x0000000410047223 */ /* 0x001fc8000000000b */
[----:B------:R-:W-:-:S04]  /*4700*/  FFMA R5, R17, R5, R4 ;  /* 0x0000000511057223 */ /* 0x000fc80000000004 */
[----:B-1----:R-:W-:-:S04]  /*4710*/  FFMA R6, R20, R6, R5 ;  /* 0x0000000614067223 */ /* 0x002fc80000000005 */
[----:B------:R-:W-:Y:S01]  /*4720*/  FFMA R18, R21, R7, R6 ;  /* 0x0000000715127223 */ /* 0x000fe20000000006 */
[----:B------:R-:W-:Y:S06]  /*4730*/  @P0 BRA `(.L_x_150) ;  /* 0xfffffffc007c0947 */ /* 0x000fec000383ffff */
.L_x_149:
[----:B------:R-:W-:Y:S05]  /*4740*/  @!P1 BRA `(.L_x_138) ;  /* 0x0000000c00a89947 */ /* 0x000fea0003800000 */
[----:B------:R-:W-:Y:S02]  /*4750*/  ISETP.GE.U32.AND P0, PT, R25, 0x8, PT ;  /* 0x000000081900780c */ /* 0x000fe40003f06070 */
[----:B------:R-:W-:-:S04]  /*4760*/  LOP3.LUT R26, R23, 0x7, RZ, 0xc0, !PT ;  /* 0x00000007171a7812 */ /* 0x000fc800078ec0ff */
[----:B------:R-:W-:-:S07]  /*4770*/  ISETP.NE.AND P1, PT, R26, RZ, PT ;  /* 0x000000ff1a00720c */ /* 0x000fce0003f25270 */
[----:B------:R-:W-:Y:S06]  /*4780*/  @!P0 BRA `(.L_x_151) ;  /* 0x0000000000488947 */ /* 0x000fec0003800000 */
[----:B------:R-:W-:Y:S01]  /*4790*/  IMAD.U32 R5, RZ, RZ, UR4 ;  /* 0x00000004ff057e24 */ /* 0x000fe2000f8e00ff */
[----:B------:R-:W-:Y:S02]  /*47a0*/  ULEA UR5, UR4, UR7, 0x2 ;  /* 0x0000000704057291 */ /* 0x000fe4000f8e10ff */
[----:B------:R-:W-:Y:S02]  /*47b0*/  UIADD3 UR4, UPT, UPT, UR4, 0x8, URZ ;  /* 0x0000000804047890 */ /* 0x000fe4000fffe0ff */
[----:B------:R-:W-:-:S05]  /*47c0*/  LEA R24, R5, R22, 0x2 ;  /* 0x0000001605187211 */ /* 0x000fca00078e10ff */
[----:B------:R-:W-:Y:S04]  /*47d0*/  LDS.128 R4, [UR5] ;  /* 0x00000005ff047984 */ /* 0x000fe80008000c00 */
[----:B------:R-:W0:Y:S04]  /*47e0*/  LDS.64 R12, [R24] ;  /* 0x00000000180c7984 */ /* 0x000e280000000a00 */
[----:B------:R-:W1:Y:S04]  /*47f0*/  LDS.64 R14, [R24+0x8] ;  /* 0x00000800180e7984 */ /* 0x000e680000000a00 */
[----:B------:R-:W-:Y:S04]  /*4800*/  LDS.128 R8, [UR5+0x10] ;  /* 0x00001005ff087984 */ /* 0x000fe80008000c00 */
[----:B------:R-:W2:Y:S04]  /*4810*/  LDS.64 R16, [R24+0x10] ;  /* 0x0000100018107984 */ /* 0x000ea80000000a00 */
[----:B------:R-:W3:Y:S01]  /*4820*/  LDS.64 R20, [R24+0x18] ;  /* 0x0000180018147984 */ /* 0x000ee20000000a00 */
[----:B0-----:R-:W-:-:S04]  /*4830*/  FFMA R4, R12, R4, R18 ;  /* 0x000000040c047223 */ /* 0x001fc80000000012 */
[----:B------:R-:W-:-:S04]  /*4840*/  FFMA R5, R13, R5, R4 ;  /* 0x000000050d057223 */ /* 0x000fc80000000004 */
[----:B-1----:R-:W-:-:S04]  /*4850*/  FFMA R6, R14, R6, R5 ;  /* 0x000000060e067223 */ /* 0x002fc80000000005 */
[----:B------:R-:W-:-:S04]  /*4860*/  FFMA R7, R15, R7, R6 ;  /* 0x000000070f077223 */ /* 0x000fc80000000006 */
[----:B--2---:R-:W-:-:S04]  /*4870*/  FFMA R8, R16, R8, R7 ;  /* 0x0000000810087223 */ /* 0x004fc80000000007 */
[----:B------:R-:W-:-:S04]  /*4880*/  FFMA R9, R17, R9, R8 ;  /* 0x0000000911097223 */ /* 0x000fc80000000008 */
[----:B---3--:R-:W-:-:S04]  /*4890*/  FFMA R10, R20, R10, R9 ;  /* 0x0000000a140a7223 */ /* 0x008fc80000000009 */
[----:B------:R-:W-:-:S07]  /*48a0*/  FFMA R18, R21, R11, R10 ;  /* 0x0000000b15127223 */ /* 0x000fce000000000a */
.L_x_151:
        /* <DEDUP_REMOVED lines=11> */
[----:B------:R-:W1:Y:S01]  /*4960*/  LDS.64 R8, [R22+0x8] ;  /* 0x0000080016087984 */ /* 0x000e620000000a00 */
[----:B0-----:R-:W-:-:S04]  /*4970*/  FFMA R4, R10, R4, R18 ;  /* 0x000000040a047223 */ /* 0x001fc80000000012 */
[----:B------:R-:W-:-:S04]  /*4980*/  FFMA R5, R11, R5, R4 ;  /* 0x000000050b057223 */ /* 0x000fc80000000004 */
[----:B-1----:R-:W-:-:S04]  /*4990*/  FFMA R6, R8, R6, R5 ;  /* 0x0000000608067223 */ /* 0x002fc80000000005 */
[----:B------:R-:W-:-:S07]  /*49a0*/  FFMA R18, R9, R7, R6 ;  /* 0x0000000709127223 */ /* 0x000fce0000000006 */
.L_x_152:
[----:B------:R-:W-:Y:S05]  /*49b0*/  @!P1 BRA `(.L_x_138) ;  /* 0x0000000c000c9947 */ /* 0x000fea0003800000 */
[----:B------:R-:W-:Y:S01]  /*49c0*/  ULEA UR4, UR4, UR7, 0x2 ;  /* 0x0000000704047291 */ /* 0x000fe2000f8e10ff */
[----:B------:R-:W-:Y:S01]  /*49d0*/  IMAD R31, R2, 0x8, R31 ;  /* 0x00000008021f7824 */ /* 0x000fe200078e021f */
[----:B------:R-:W-:-:S04]  /*49e0*/  IADD3 R4, PT, PT, -R23, 0x1, RZ ;  /* 0x0000000117047810 */ /* 0x000fc80007ffe1ff */
[----:B------:R-:W-:-:S03]  /*49f0*/  ISETP.NE.AND P0, PT, R4, RZ, PT ;  /* 0x000000ff0400720c */ /* 0x000fc60003f05270 */
[----:B------:R-:W-:Y:S04]  /*4a00*/  LDS R5, [R31+UR4] ;  /* 0x000000041f057984 */ /* 0x000fe80008000800 */
[----:B------:R-:W0:Y:S02]  /*4a10*/  LDS R2, [UR4] ;  /* 0x00000004ff027984 */ /* 0x000e240008000800 */
[----:B0-----:R-:W-:-:S04]  /*4a20*/  FFMA R18, R5, R2, R18 ;  /* 0x0000000205127223 */ /* 0x001fc80000000012 */
[----:B------:R-:W-:Y:S05]  /*4a30*/  @!P0 BRA `(.L_x_138) ;  /* 0x0000000800ec8947 */ /* 0x000fea0003800000 */
[----:B------:R-:W-:Y:S01]  /*4a40*/  MOV R2, R4 ;  /* 0x0000000400027202 */ /* 0x000fe20000000f00 */
[----:B------:R-:W-:-:S12]  /*4a50*/  UIADD3 UR4, UPT, UPT, UR4, 0x4, URZ ;  /* 0x0000000404047890 */ /* 0x000fd8000fffe0ff */
.L_x_153:
[----:B------:R-:W-:Y:S01]  /*4a60*/  LDS R5, [R31+UR4] ;  /* 0x000000041f057984 */ /* 0x000fe20008000800 */
[----:B------:R-:W-:-:S03]  /*4a70*/  VIADD R2, R2, 0x1 ;  /* 0x0000000102027836 */ /* 0x000fc60000000000 */
[----:B------:R-:W0:Y:S01]  /*4a80*/  LDS R4, [UR4] ;  /* 0x00000004ff047984 */ /* 0x000e220008000800 */
[----:B------:R-:W-:Y:S01]  /*4a90*/  UIADD3 UR4, UPT, UPT, UR4, 0x4, URZ ;  /* 0x0000000404047890 */ /* 0x000fe2000fffe0ff */
[----:B------:R-:W-:Y:S01]  /*4aa0*/  ISETP.NE.AND P0, PT, R2, RZ, PT ;  /* 0x000000ff0200720c */ /* 0x000fe20003f05270 */
[----:B0-----:R-:W-:-:S12]  /*4ab0*/  FFMA R18, R5, R4, R18 ;  /* 0x0000000405127223 */ /* 0x001fd80000000012 */
[----:B------:R-:W-:Y:S05]  /*4ac0*/  @P0 BRA `(.L_x_153) ;  /* 0xfffffffc00e40947 */ /* 0x000fea000383ffff */
[----:B------:R-:W-:Y:S05]  /*4ad0*/  BRA `(.L_x_138) ;  /* 0x0000000800c47947 */ /* 0x000fea0003800000 */
.L_x_143:
        /* <DEDUP_REMOVED lines=8> */
[----:B------:R-:W-:Y:S02]  /*4b60*/  HFMA2 R24, -RZ, RZ, 0, 0 ;  /* 0x00000000ff187431 */ /* 0x000fe400000001ff */
[----:B------:R-:W-:Y:S01]  /*4b70*/  IMAD.MOV.U32 R23, RZ, RZ, RZ ;  /* 0x000000ffff177224 */ /* 0x000fe200078e00ff */
[C---:B------:R-:W-:Y:S02]  /*4b80*/  ISETP.GE.U32.AND P0, PT, R6.reuse, 0xc, PT ;  /* 0x0000000c0600780c */ /* 0x040fe40003f06070 */
[----:B------:R-:W-:Y:S02]  /*4b90*/  CS2R R12, SRZ ;  /* 0x00000000000c7805 */ /* 0x000fe4000001ff00 */
        /* <DEDUP_REMOVED lines=13> */
.L_x_156:
[----:B------:R-:W-:Y:S01]  /*4c70*/  LDS R4, [R19+UR6+0x4] ;  /* 0x0000040613047984 */ /* 0x000fe20008000800 */
[----:B------:R-:W-:Y:S01]  /*4c80*/  VIADD R22, R22, 0x4 ;  /* 0x0000000416167836 */ /* 0x000fe20000000000 */
[----:B------:R-:W-:Y:S02]  /*4c90*/  UIADD3 UR5, UPT, UPT, UR5, 0x10, URZ ;  /* 0x0000001005057890 */ /* 0x000fe4000fffe0ff */
[----:B------:R-:W0:Y:S02]  /*4ca0*/  LDS.128 R8, [UR6] ;  /* 0x00000006ff087984 */ /* 0x000e240008000c00 */
[----:B------:R-:W-:Y:S02]  /*4cb0*/  ISETP.NE.AND P0, PT, R22, RZ, PT ;  /* 0x000000ff1600720c */ /* 0x000fe40003f05270 */
[----:B------:R-:W1:Y:S04]  /*4cc0*/  LDS.64 R16, [R19+UR6+0x8] ;  /* 0x0000080613107984 */ /* 0x000e680008000a00 */
[----:B------:R-:W2:Y:S01]  /*4cd0*/  LDS.64 R14, [R19+UR6+0x10] ;  /* 0x00001006130e7984 */ /* 0x000ea20008000a00 */
[----:B0-----:R-:W-:-:S03]  /*4ce0*/  FFMA R8, R4, R8, R13 ;  /* 0x0000000804087223 */ /* 0x001fc6000000000d */
[----:B------:R-:W0:Y:S01]  /*4cf0*/  LDS.128 R4, [UR6+0x10] ;  /* 0x00001006ff047984 */ /* 0x000e220008000c00 */
[----:B-1----:R-:W-:Y:S01]  /*4d00*/  FFMA R9, R9, R16, R12 ;  /* 0x0000001009097223 */ /* 0x002fe2000000000c */
[----:B------:R-:W-:Y:S02]  /*4d10*/  FFMA R23, R10, R17, R23 ;  /* 0x000000110a177223 */ /* 0x000fe40000000017 */
[----:B------:R-:W1:Y:S01]  /*4d20*/  LDS.64 R12, [R19+UR6+0x18] ;  /* 0x00001806130c7984 */ /* 0x000e620008000a00 */
[----:B--2---:R-:W-:-:S03]  /*4d30*/  FFMA R14, R11, R14, R24 ;  /* 0x0000000e0b0e7223 */ /* 0x004fc60000000018 */
[----:B------:R-:W2:Y:S01]  /*4d40*/  LDS.64 R16, [R19+UR6+0x20] ;  /* 0x0000200613107984 */ /* 0x000ea20008000a00 */
[----:B0-----:R-:W-:Y:S01]  /*4d50*/  FFMA R15, R15, R4, R8 ;  /* 0x000000040f0f7223 */ /* 0x001fe20000000008 */
[----:B-1----:R-:W-:Y:S01]  /*4d60*/  FFMA R24, R5, R12, R9 ;  /* 0x0000000c05187223 */ /* 0x002fe20000000009 */
[----:B------:R-:W-:Y:S01]  /*4d70*/  FFMA R23, R6, R13, R23 ;  /* 0x0000000d06177223 */ /* 0x000fe20000000017 */
[----:B------:R-:W0:Y:S01]  /*4d80*/  LDS.128 R8, [UR6+0x20] ;  /* 0x00002006ff087984 */ /* 0x000e220008000c00 */
[----:B--2---:R-:W-:-:S03]  /*4d90*/  FFMA R14, R7, R16, R14 ;  /* 0x00000010070e7223 */ /* 0x004fc6000000000e */
[----:B------:R-:W1:Y:S04]  /*4da0*/  LDS.64 R4, [R19+UR6+0x28] ;  /* 0x0000280613047984 */ /* 0x000e680008000a00 */
[----:B------:R-:W2:Y:S01]  /*4db0*/  LDS.64 R12, [R19+UR6+0x30] ;  /* 0x00003006130c7984 */ /* 0x000ea20008000a00 */
[----:B0-----:R-:W-:Y:S01]  /*4dc0*/  FFMA R16, R17, R8, R15 ;  /* 0x0000000811107223 */ /* 0x001fe2000000000f */
[----:B-1----:R-:W-:Y:S01]  /*4dd0*/  FFMA R24, R9, R4, R24 ;  /* 0x0000000409187223 */ /* 0x002fe20000000018 */
[----:B------:R-:W-:Y:S01]  /*4de0*/  FFMA R23, R10, R5, R23 ;  /* 0x000000050a177223 */ /* 0x000fe20000000017 */
[----:B------:R-:W-:Y:S01]  /*4df0*/  LDS.64 R8, [R19+UR6+0x38] ;  /* 0x0000380613087984 */ /* 0x000fe20008000a00 */
[----:B--2---:R-:W-:-:S03]  /*4e00*/  FFMA R14, R11, R12, R14 ;  /* 0x0000000c0b0e7223 */ /* 0x004fc6000000000e */
[----:B------:R-:W0:Y:S04]  /*4e10*/  LDS.128 R4, [UR6+0x30] ;  /* 0x00003006ff047984 */ /* 0x000e280008000c00 */
[----:B------:R-:W1:Y:S01]  /*4e20*/  LDS R10, [R19+UR6+0x40] ;  /* 0x00004006130a7984 */ /* 0x000e620008000800 */
[----:B------:R-:W-:Y:S01]  /*4e30*/  UIADD3 UR6, UPT, UPT, UR6, 0x40, URZ ;  /* 0x0000004006067890 */ /* 0x000fe2000fffe0ff */
[----:B0-----:R-:W-:Y:S01]  /*4e40*/  FFMA R12, R5, R8, R24 ;  /* 0x00000008050c7223 */ /* 0x001fe20000000018 */
[----:B------:R-:W-:Y:S01]  /*4e50*/  FFMA R13, R13, R4, R16 ;  /* 0x000000040d0d7223 */ /* 0x000fe20000000010 */
[----:B------:R-:W-:Y:S01]  /*4e60*/  FFMA R23, R6, R9, R23 ;  /* 0x0000000906177223 */ /* 0x000fe20000000017 */
[----:B-1----:R-:W-:Y:S01]  /*4e70*/  FFMA R24, R7, R10, R14 ;  /* 0x0000000a07187223 */ /* 0x002fe2000000000e */
[----:B------:R-:W-:Y:S07]  /*4e80*/  @P0 BRA `(.L_x_156) ;  /* 0xfffffffc00780947 */ /* 0x000fee000383ffff */
.L_x_155:
[----:B------:R-:W-:Y:S05]  /*4e90*/  @!P1 BRA `(.L_x_157) ;  /* 0x00000000003c9947 */ /* 0x000fea0003800000 */
[----:B------:R-:W-:Y:S01]  /*4ea0*/  IADD3 R21, PT, PT, -R21, RZ, RZ ;  /* 0x000000ff15157210 */ /* 0x000fe20007ffe1ff */
[----:B------:R-:W-:Y:S01]  /*4eb0*/  IMAD R14, R2, 0x8, R31 ;  /* 0x00000008020e7824 */ /* 0x000fe200078e021f */
[----:B------:R-:W-:-:S12]  /*4ec0*/  ULEA UR5, UR5, UR7, 0x2 ;  /* 0x0000000705057291 */ /* 0x000fd8000f8e10ff */
.L_x_158:
[----:B------:R-:W-:Y:S01]  /*4ed0*/  LDS R10, [R14+UR5+0x4] ;  /* 0x000004050e0a7984 */ /* 0x000fe20008000800 */
[----:B------:R-:W-:-:S03]  /*4ee0*/  IADD3 R21, PT, PT, R21, 0x1, RZ ;  /* 0x0000000115157810 */ /* 0x000fc60007ffe0ff */
[----:B------:R-:W0:Y:S01]  /*4ef0*/  LDS.128 R4, [UR5] ;  /* 0x00000005ff047984 */ /* 0x000e220008000c00 */
[----:B------:R-:W-:-:S03]  /*4f00*/  ISETP.NE.AND P0, PT, R21, RZ, PT ;  /* 0x000000ff1500720c */ /* 0x000fc60003f05270 */
[----:B------:R-:W1:Y:S04]  /*4f10*/  LDS.64 R8, [R14+UR5+0x8] ;  /* 0x000008050e087984 */ /* 0x000e680008000a00 */
[----:B------:R-:W2:Y:S01]  /*4f20*/  LDS R11, [R14+UR5+0x10] ;  /* 0x000010050e0b7984 */ /* 0x000ea20008000800 */
[----:B------:R-:W-:Y:S01]  /*4f30*/  UIADD3 UR5, UPT, UPT, UR5, 0x10, URZ ;  /* 0x0000001005057890 */ /* 0x000fe2000fffe0ff */
[----:B0-----:R-:W-:Y:S01]  /*4f40*/  FFMA R13, R10, R4, R13 ;  /* 0x000000040a0d7223 */ /* 0x001fe2000000000d */
[----:B-1----:R-:W-:Y:S01]  /*4f50*/  FFMA R12, R5, R8, R12 ;  /* 0x00000008050c7223 */ /* 0x002fe2000000000c */
[----:B------:R-:W-:Y:S01]  /*4f60*/  FFMA R23, R6, R9, R23 ;  /* 0x0000000906177223 */ /* 0x000fe20000000017 */
[----:B--2---:R-:W-:Y:S01]  /*4f70*/  FFMA R24, R7, R11, R24 ;  /* 0x0000000b07187223 */ /* 0x004fe20000000018 */
[----:B------:R-:W-:Y:S07]  /*4f80*/  @P0 BRA `(.L_x_158) ;  /* 0xfffffffc00d00947 */ /* 0x000fee000383ffff */
.L_x_157:
[----:B------:R-:W-:Y:S01]  /*4f90*/  FADD R12, R13, R12 ;  /* 0x0000000c0d0c7221 */ /* 0x000fe20000000000 */
[----:B------:R-:W-:-:S04]  /*4fa0*/  FADD R19, R23, R24 ;  /* 0x0000001817137221 */ /* 0x000fc80000000000 */
[----:B------:R-:W-:-:S07]  /*4fb0*/  FADD R19, R12, R19 ;  /* 0x000000130c137221 */ /* 0x000fce0000000000 */
.L_x_154:
        /* <DEDUP_REMOVED lines=13> */
.L_x_160:
[----:B------:R-:W-:Y:S01]  /*5090*/  LDS R14, [R22+UR5+-0x1c] ;  /* 0xffffe405160e7984 */ /* 0x000fe20008000800 */
[----:B------:R-:W-:Y:S01]  /*50a0*/  IADD3 R24, PT, PT, R24, 0x10, RZ ;  /* 0x0000001018187810 */ /* 0x000fe20007ffe0ff */
[----:B------:R-:W-:Y:S02]  /*50b0*/  UIADD3 UR4, UPT, UPT, UR4, 0x10, URZ ;  /* 0x0000001004047890 */ /* 0x000fe4000fffe0ff */
[----:B------:R-:W0:Y:S01]  /*50c0*/  LDS.128 R8, [UR5+-0x20] ;  /* 0xffffe005ff087984 */ /* 0x000e220008000c00 */
[----:B------:R-:W-:-:S03]  /*50d0*/  ISETP.NE.AND P0, PT, R24, RZ, PT ;  /* 0x000000ff1800720c */ /* 0x000fc60003f05270 */
[----:B------:R-:W1:Y:S04]  /*50e0*/  LDS.64 R12, [R22+UR5+-0x18] ;  /* 0xffffe805160c7984 */ /* 0x000e680008000a00 */
[----:B------:R-:W2:Y:S04]  /*50f0*/  LDS.64 R16, [R22+UR5+-0x10] ;  /* 0xfffff00516107984 */ /* 0x000ea80008000a00 */
[----:B------:R-:W3:Y:S01]  /*5100*/  LDS.128 R4, [UR5+-0x10] ;  /* 0xfffff005ff047984 */ /* 0x000ee20008000c00 */
[----:B0-----:R-:W-:-:S03]  /*5110*/  FFMA R19, R14, R8, R19 ;  /* 0x000000080e137223 */ /* 0x001fc60000000013 */
[----:B------:R-:W0:Y:S01]  /*5120*/  LDS.64 R14, [R22+UR5+-0x8] ;  /* 0xfffff805160e7984 */ /* 0x000e220008000a00 */
[----:B-1----:R-:W-:-:S04]  /*5130*/  FFMA R12, R12, R9, R19 ;  /* 0x000000090c0c7223 */ /* 0x002fc80000000013 */
[----:B------:R-:W-:Y:S02]  /*5140*/  FFMA R9, R13, R10, R12 ;  /* 0x0000000a0d097223 */ /* 0x000fe4000000000c */
[----:B------:R-:W1:Y:S02]  /*5150*/  LDS.64 R12, [R22+UR5] ;  /* 0x00000005160c7984 */ /* 0x000e640008000a00 */
[----:B--2---:R-:W-:Y:S02]  /*5160*/  FFMA R19, R16, R11, R9 ;  /* 0x0000000b10137223 */ /* 0x004fe40000000009 */
[----:B------:R-:W2:Y:S02]  /*5170*/  LDS.128 R8, [UR5] ;  /* 0x00000005ff087984 */ /* 0x000ea40008000c00 */
[----:B---3--:R-:W-:Y:S02]  /*5180*/  FFMA R19, R4, R17, R19 ;  /* 0x0000001104137223 */ /* 0x008fe40000000013 */
[----:B------:R-:W3:Y:S02]  /*5190*/  LDS.64 R16, [R22+UR5+0x8] ;  /* 0x0000080516107984 */ /* 0x000ee40008000a00 */
[----:B0-----:R-:W-:-:S04]  /*51a0*/  FFMA R14, R14, R5, R19 ;  /* 0x000000050e0e7223 */ /* 0x001fc80000000013 */
[----:B------:R-:W-:Y:S02]  /*51b0*/  FFMA R5, R15, R6, R14 ;  /* 0x000000060f057223 */ /* 0x000fe4000000000e */
[----:B------:R-:W0:Y:S02]  /*51c0*/  LDS.64 R14, [R22+UR5+0x10] ;  /* 0x00001005160e7984 */ /* 0x000e240008000a00 */
[----:B-1----:R-:W-:Y:S02]  /*51d0*/  FFMA R19, R12, R7, R5 ;  /* 0x000000070c137223 */ /* 0x002fe40000000005 */
[----:B------:R-:W1:Y:S02]  /*51e0*/  LDS.128 R4, [UR5+0x10] ;  /* 0x00001005ff047984 */ /* 0x000e640008000c00 */
[----:B--2---:R-:W-:Y:S02]  /*51f0*/  FFMA R19, R8, R13, R19 ;  /* 0x0000000d08137223 */ /* 0x004fe40000000013 */
[----:B------:R-:W2:Y:S02]  /*5200*/  LDS.64 R12, [R22+UR5+0x18] ;  /* 0x00001805160c7984 */ /* 0x000ea40008000a00 */
[----:B---3--:R-:W-:-:S02]  /*5210*/  FFMA R16, R16, R9, R19 ;  /* 0x0000000910107223 */ /* 0x008fc40000000013 */
[----:B------:R-:W3:Y:S01]  /*5220*/  LDS R8, [R22+UR5+0x20] ;  /* 0x0000200516087984 */ /* 0x000ee20008000800 */
[----:B------:R-:W-:Y:S01]  /*5230*/  UIADD3 UR5, UPT, UPT, UR5, 0x40, URZ ;  /* 0x0000004005057890 */ /* 0x000fe2000fffe0ff */
[----:B------:R-:W-:-:S04]  /*5240*/  FFMA R17, R17, R10, R16 ;  /* 0x0000000a11117223 */ /* 0x000fc80000000010 */
[----:B0-----:R-:W-:-:S04]  /*5250*/  FFMA R11, R14, R11, R17 ;  /* 0x0000000b0e0b7223 */ /* 0x001fc80000000011 */
[----:B-1----:R-:W-:-:S04]  /*5260*/  FFMA R11, R4, R15, R11 ;  /* 0x0000000f040b7223 */ /* 0x002fc8000000000b */
[----:B--2---:R-:W-:-:S04]  /*5270*/  FFMA R12, R12, R5, R11 ;  /* 0x000000050c0c7223 */ /* 0x004fc8000000000b */
[----:B------:R-:W-:-:S04]  /*5280*/  FFMA R13, R13, R6, R12 ;  /* 0x000000060d0d7223 */ /* 0x000fc8000000000c */
[----:B---3--:R-:W-:Y:S01]  /*5290*/  FFMA R19, R8, R7, R13 ;  /* 0x0000000708137223 */ /* 0x008fe2000000000d */
[----:B------:R-:W-:Y:S06]  /*52a0*/  @P0 BRA `(.L_x_160) ;  /* 0xfffffffc00780947 */ /* 0x000fec000383ffff */
.L_x_159:
        /* <DEDUP_REMOVED lines=10> */
[----:B------:R-:W0:Y:S04]  /*5350*/  LDS R24, [R23+0x4] ;  /* 0x0000040017187984 */ /* 0x000e280000000800 */
[----:B------:R-:W1:Y:S04]  /*5360*/  LDS.64 R12, [R23+0x8] ;  /* 0x00000800170c7984 */ /* 0x000e680000000a00 */
[----:B------:R-:W2:Y:S04]  /*5370*/  LDS.64 R14, [R23+0x10] ;  /* 0x00001000170e7984 */ /* 0x000ea80000000a00 */
[----:B------:R-:W3:Y:S04]  /*5380*/  LDS.128 R8, [UR5+0x10] ;  /* 0x00001005ff087984 */ /* 0x000ee80008000c00 */
[----:B------:R-:W4:Y:S04]  /*5390*/  LDS.64 R16, [R23+0x18] ;  /* 0x0000180017107984 */ /* 0x000f280000000a00 */
[----:B------:R-:W5:Y:S01]  /*53a0*/  LDS R22, [R23+0x20] ;  /* 0x0000200017167984 */ /* 0x000f620000000800 */
[----:B0-----:R-:W-:-:S04]  /*53b0*/  FFMA R19, R24, R4, R19 ;  /* 0x0000000418137223 */ /* 0x001fc80000000013 */
[----:B-1----:R-:W-:-:S04]  /*53c0*/  FFMA R12, R12, R5, R19 ;  /* 0x000000050c0c7223 */ /* 0x002fc80000000013 */
[----:B------:R-:W-:-:S04]  /*53d0*/  FFMA R13, R13, R6, R12 ;  /* 0x000000060d0d7223 */ /* 0x000fc8000000000c */
[----:B--2---:R-:W-:-:S04]  /*53e0*/  FFMA R7, R14, R7, R13 ;  /* 0x000000070e077223 */ /* 0x004fc8000000000d */
[----:B---3--:R-:W-:-:S04]  /*53f0*/  FFMA R7, R8, R15, R7 ;  /* 0x0000000f08077223 */ /* 0x008fc80000000007 */
[----:B----4-:R-:W-:-:S04]  /*5400*/  FFMA R16, R16, R9, R7 ;  /* 0x0000000910107223 */ /* 0x010fc80000000007 */
[----:B------:R-:W-:-:S04]  /*5410*/  FFMA R17, R17, R10, R16 ;  /* 0x0000000a11117223 */ /* 0x000fc80000000010 */
[----:B-----5:R-:W-:-:S07]  /*5420*/  FFMA R19, R22, R11, R17 ;  /* 0x0000000b16137223 */ /* 0x020fce0000000011 */
.L_x_161:
        /* <DEDUP_REMOVED lines=12> */
[----:B------:R-:W2:Y:S01]  /*54f0*/  LDS R11, [R20+0x10] ;  /* 0x00001000140b7984 */ /* 0x000ea20000000800 */
[----:B0-----:R-:W-:-:S04]  /*5500*/  FFMA R19, R10, R4, R19 ;  /* 0x000000040a137223 */ /* 0x001fc80000000013 */
[----:B-1----:R-:W-:-:S04]  /*5510*/  FFMA R8, R8, R5, R19 ;  /* 0x0000000508087223 */ /* 0x002fc80000000013 */
[----:B------:R-:W-:-:S04]  /*5520*/  FFMA R6, R9, R6, R8 ;  /* 0x0000000609067223 */ /* 0x000fc80000000008 */
[----:B--2---:R-:W-:-:S07]  /*5530*/  FFMA R19, R11, R7, R6 ;  /* 0x000000070b137223 */ /* 0x004fce0000000006 */
.L_x_162:
[----:B------:R-:W-:Y:S05]  /*5540*/  @!P1 BRA `(.L_x_138) ;  /* 0x0000000000289947 */ /* 0x000fea0003800000 */
[----:B------:R-:W-:Y:S01]  /*5550*/  IMAD R31, R2, 0x8, R31 ;  /* 0x00000008021f7824 */ /* 0x000fe200078e021f */
[----:B------:R-:W-:Y:S01]  /*5560*/  IADD3 R2, PT, PT, -R21, RZ, RZ ;  /* 0x000000ff15027210 */ /* 0x000fe20007ffe1ff */
[----:B------:R-:W-:-:S12]  /*5570*/  ULEA UR4, UR4, UR7, 0x2 ;  /* 0x0000000704047291 */ /* 0x000fd8000f8e10ff */
.L_x_163:
[----:B------:R-:W-:Y:S01]  /*5580*/  LDS R4, [R31+UR4+0x4] ;  /* 0x000004041f047984 */ /* 0x000fe20008000800 */
[----:B------:R-:W-:-:S03]  /*5590*/  VIADD R2, R2, 0x1 ;  /* 0x0000000102027836 */ /* 0x000fc60000000000 */
[----:B------:R-:W0:Y:S01]  /*55a0*/  LDS R5, [UR4] ;  /* 0x00000004ff057984 */ /* 0x000e220008000800 */
[----:B------:R-:W-:Y:S01]  /*55b0*/  UIADD3 UR4, UPT, UPT, UR4, 0x4, URZ ;  /* 0x0000000404047890 */ /* 0x000fe2000fffe0ff */
[----:B------:R-:W-:Y:S01]  /*55c0*/  ISETP.NE.AND P0, PT, R2, RZ, PT ;  /* 0x000000ff0200720c */ /* 0x000fe20003f05270 */
[----:B0-----:R-:W-:-:S12]  /*55d0*/  FFMA R19, R4, R5, R19 ;  /* 0x0000000504137223 */ /* 0x001fd80000000013 */
[----:B------:R-:W-:Y:S05]  /*55e0*/  @P0 BRA `(.L_x_163) ;  /* 0xfffffffc00e40947 */ /* 0x000fea000383ffff */
.L_x_138:
[----:B------:R-:W-:Y:S05]  /*55f0*/  BSYNC.RECONVERGENT B0 ;  /* 0x0000000000007941 */ /* 0x000fea0003800200 */
.L_x_131:
[----:B------:R-:W0:Y:S01]  /*5600*/  LDC.64 R4, c[0x0][0x3b0] ;  /* 0x0000ec00ff047b82 */ /* 0x000e220000000a00 */
[----:B------:R-:W-:Y:S01]  /*5610*/  IADD3 R7, PT, PT, R28, 0x1, RZ ;  /* 0x000000011c077810 */ /* 0x000fe20007ffe0ff */
[----:B------:R-:W-:-:S03]  /*5620*/  IMAD R3, R3, R0, R28 ;  /* 0x0000000003037224 */ /* 0x000fc600078e021c */
[----:B------:R-:W-:Y:S01]  /*5630*/  ISETP.GE.AND P0, PT, R7, R0, PT ;  /* 0x000000000700720c */ /* 0x000fe20003f06270 */
[----:B0-----:R-:W-:-:S05]  /*5640*/  IMAD.WIDE R2, R3, 0x4, R4 ;  /* 0x0000000403027825 */ /* 0x001fca00078e0204 */
[----:B------:R0:W-:Y:S07]  /*5650*/  STG.E desc[UR8][R2.64], R18 ;  /* 0x0000001202007986 */ /* 0x0001ee000c101908 */
[----:B------:R-:W-:Y:S05]  /*5660*/  @P0 EXIT ;  /* 0x000000000000094d */ /* 0x000fea0003800000 */
[----:B------:R-:W-:Y:S01]  /*5670*/  STG.E desc[UR8][R2.64+0x4], R19 ;  /* 0x0000041302007986 */ /* 0x000fe2000c101908 */
[----:B------:R-:W-:Y:S05]  /*5680*/  EXIT ;  /* 0x000000000000794d */ /* 0x000fea0003800000 */
.L_x_164:
        /* <DEDUP_REMOVED lines=15> */
.L_x_407:


//--------------------- .text.ehma_batch_tiled_f32_2x_tile256 --------------------------
	.section	.text.ehma_batch_tiled_f32_2x_tile256,"ax",@progbits
	.align	128
        .global         ehma_batch_tiled_f32_2x_tile256
        .type           ehma_batch_tiled_f32_2x_tile256,@function
        .size           ehma_batch_tiled_f32_2x_tile256,(.L_x_408 - ehma_batch_tiled_f32_2x_tile256)
        .other          ehma_batch_tiled_f32_2x_tile256,@"STO_CUDA_ENTRY STV_DEFAULT"
ehma_batch_tiled_f32_2x_tile256:
.text.ehma_batch_tiled_f32_2x_tile256:
        /* <DEDUP_REMOVED lines=54> */
.L_x_171:
        /* <DEDUP_REMOVED lines=10> */
.L_x_170:
[----:B------:R-:W-:Y:S05]  /*0400*/  BSYNC.RECONVERGENT B2 ;  /* 0x0000000000027941 */ /* 0x000fea0003800200 */
.L_x_169:
        /* <DEDUP_REMOVED lines=19> */
.L_x_174:
        /* <DEDUP_REMOVED lines=40> */
.L_x_173:
[----:B------:R-:W-:Y:S05]  /*07c0*/  BSYNC.RECONVERGENT B2 ;  /* 0x0000000000027941 */ /* 0x000fea0003800200 */
.L_x_172:
        /* <DEDUP_REMOVED lines=27> */
.L_x_176:
[----:B------:R-:W-:Y:S05]  /*0980*/  BSYNC.RECONVERGENT B2 ;  /* 0x0000000000027941 */ /* 0x000fea0003800200 */
.L_x_175:
        /* <DEDUP_REMOVED lines=10> */
.L_x_168:
[----:B------:R-:W-:Y:S05]  /*0a30*/  BSYNC.RECONVERGENT B0 ;  /* 0x0000000000007941 */ /* 0x000fea0003800200 */
.L_x_167:
        /* <DEDUP_REMOVED lines=26> */
.L_x_180:
        /* <DEDUP_REMOVED lines=20> */
.L_x_179:
        /* <DEDUP_REMOVED lines=14> */
.L_x_181:
[----:B------:R-:W-:-:S13]  /*0e00*/  ISETP.EQ.AND P1, PT, R12, RZ, PT ;  /* 0x000000ff0c00720c */ /* 0x000fda0003f22270 */
[----:B------:R-:W-:Y:S05]  /*0e10*/  @!P0 BRA P1, `(.L_x_177) ;  /* 0x00000008002c8947 */ /* 0x000fea0000800000 */
.L_x_178:
        /* <DEDUP_REMOVED lines=9> */
.L_x_166:
        /* <DEDUP_REMOVED lines=26> */
.L_x_184:
        /* <DEDUP_REMOVED lines=9> */
.L_x_183:
[----:B------:R-:W-:Y:S05]  /*10e0*/  BSYNC.RECONVERGENT B0 ;  /* 0x0000000000007941 */ /* 0x000fea0003800200 */
.L_x_182:
        /* <DEDUP_REMOVED lines=19> */
.L_x_187:
        /* <DEDUP_REMOVED lines=38> */
.L_x_186:
[----:B------:R-:W-:Y:S05]  /*1480*/  BSYNC.RECONVERGENT B0 ;  /* 0x0000000000007941 */ /* 0x000fea0003800200 */
.L_x_185:
        /* <DEDUP_REMOVED lines=25> */
.L_x_189:
[----:B------:R-:W-:Y:S05]  /*1620*/  BSYNC.RECONVERGENT B0 ;  /* 0x0000000000007941 */ /* 0x000fea0003800200 */
.L_x_188:
        /* <DEDUP_REMOVED lines=10> */
.L_x_177:
[----:B------:R-:W-:Y:S05]  /*16d0*/  BSYNC.RECONVERGENT B1 ;  /* 0x0000000000017941 */ /* 0x000fea0003800200 */
.L_x_165:
        /* <DEDUP_REMOVED lines=42> */
.L_x_197:
        /* <DEDUP_REMOVED lines=10> */
.L_x_196:
[----:B------:R-:W-:Y:S05]  /*1a20*/  BSYNC.RECONVERGENT B2 ;  /* 0x0000000000027941 */ /* 0x000fea0003800200 */
.L_x_195:
        /* <DEDUP_REMOVED lines=19> */
.L_x_200:
        /* <DEDUP_REMOVED lines=40> */
.L_x_199:
[----:B------:R-:W-:Y:S05]  /*1de0*/  BSYNC.RECONVERGENT B2 ;  /* 0x0000000000027941 */ /* 0x000fea0003800200 */
.L_x_198:
        /* <DEDUP_REMOVED lines=27> */
.L_x_202:
[----:B------:R-:W-:Y:S05]  /*1fa0*/  BSYNC.RECONVERGENT B2 ;  /* 0x0000000000027941 */ /* 0x000fea0003800200 */
.L_x_201:
        /* <DEDUP_REMOVED lines=10> */
.L_x_194:
[----:B------:R-:W-:Y:S05]  /*2050*/  BSYNC.RECONVERGENT B0 ;  /* 0x0000000000007941 */ /* 0x000fea0003800200 */
.L_x_193:
        /* <DEDUP_REMOVED lines=27> */
.L_x_206:
        /* <DEDUP_REMOVED lines=20> */
.L_x_205:
        /* <DEDUP_REMOVED lines=14> */
.L_x_207:
[----:B------:R-:W-:-:S13]  /*2430*/  ISETP.EQ.AND P1, PT, R2, RZ, PT ;  /* 0x000000ff0200720c */ /* 0x000fda0003f22270 */
[----:B------:R-:W-:Y:S05]  /*2440*/  @!P0 BRA P1, `(.L_x_203) ;  /* 0x0000000c00848947 */ /* 0x000fea0000800000 */
.L_x_204:
        /* <DEDUP_REMOVED lines=9> */
.L_x_192:
        /* <DEDUP_REMOVED lines=24> */
.L_x_210:
        /* <DEDUP_REMOVED lines=10> */
.L_x_209:
[----:B------:R-:W-:Y:S05]  /*2700*/  BSYNC.RECONVERGENT B0 ;  /* 0x0000000000007941 */ /* 0x000fea0003800200 */
.L_x_208:
        /* <DEDUP_REMOVED lines=19> */
.L_x_213:
        /* <DEDUP_REMOVED lines=38> */
.L_x_212:
[----:B------:R-:W-:Y:S05]  /*2aa0*/  BSYNC.RECONVERGENT B0 ;  /* 0x0000000000007941 */ /* 0x000fea0003800200 */
.L_x_211:
        /* <DEDUP_REMOVED lines=25> */
.L_x_215:
[----:B------:R-:W-:Y:S05]  /*2c40*/  BSYNC.RECONVERGENT B0 ;  /* 0x0000000000007941 */ /* 0x000fea0003800200 */
.L_x_214:
        /* <DEDUP_REMOVED lines=11> */
.L_x_191:
        /* <DEDUP_REMOVED lines=20> */
.L_x_219:
        /* <DEDUP_REMOVED lines=16> */
.L_x_218:
[----:B------:R-:W-:-:S07]  /*2f40*/  IADD3 R4, PT, PT, R6, -0x1, RZ ;  /* 0xffffffff06047810 */ /* 0x000fce0007ffe0ff */
.L_x_217:
[----:B------:R-:W-:Y:S05]  /*2f50*/  BSYNC.RECONVERGENT B0 ;  /* 0x0000000000007941 */ /* 0x000fea0003800200 */
.L_x_216:
        /* <DEDUP_REMOVED lines=10> */
.L_x_220:
        /* <DEDUP_REMOVED lines=38> */
.L_x_203:
[----:B------:R-:W-:Y:S05]  /*3260*/  BSYNC.RECONVERGENT B1 ;  /* 0x0000000000017941 */ /* 0x000fea0003800200 */
.L_x_190:
        /* <DEDUP_REMOVED lines=42> */
.L_x_225:
        /* <DEDUP_REMOVED lines=50> */
.L_x_224:
[----:B------:R-:W-:Y:S05]  /*3830*/  @!P1 BRA `(.L_x_226) ;  /* 0x00000000004c9947 */ /* 0x000fea0003800000 */
[----:B------:R-:W-:Y:S01]  /*3840*/  IADD3 R18, PT, PT, -R18, RZ, RZ ;  /* 0x000000ff12127210 */ /* 0x000fe20007ffe1ff */
[----:B------:R-:W-:Y:S01]  /*3850*/  IMAD R12, R2, 0x8, R31 ;  /* 0x00000008020c7824 */ /* 0x000fe200078e021f */
[----:B------:R-:W-:-:S12]  /*3860*/  ULEA UR5, UR5, UR7, 0x2 ;  /* 0x0000000705057291 */ /* 0x000fd8000f8e10ff */
.L_x_227:
        /* <DEDUP_REMOVED lines=16> */
.L_x_226:
[----:B------:R-:W-:Y:S01]  /*3970*/  FADD R16, R24, R16 ;  /* 0x0000001018107221 */ /* 0x000fe20000000000 */
[----:B------:R-:W-:Y:S01]  /*3980*/  FADD R19, R19, R23 ;  /* 0x0000001713137221 */ /* 0x000fe20000000000 */
[----:B------:R-:W-:Y:S01]  /*3990*/  FADD R17, R17, R21 ;  /* 0x0000001511117221 */ /* 0x000fe20000000000 */
[----:B------:R-:W-:Y:S02]  /*39a0*/  FADD R22, R25, R22 ;  /* 0x0000001619167221 */ /* 0x000fe40000000000 */
[----:B------:R-:W-:Y:S02]  /*39b0*/  FADD R18, R16, R19 ;  /* 0x0000001310127221 */ /* 0x000fe40000000000 */
[----:B------:R-:W-:-:S07]  /*39c0*/  FADD R19, R17, R22 ;  /* 0x0000001611137221 */ /* 0x000fce0000000000 */
.L_x_223:
        /* <DEDUP_REMOVED lines=13> */
.L_x_230:
        /* <DEDUP_REMOVED lines=30> */
.L_x_229:
        /* <DEDUP_REMOVED lines=22> */
.L_x_231:
        /* <DEDUP_REMOVED lines=16> */
.L_x_232:
        /* <DEDUP_REMOVED lines=9> */
.L_x_222:
        /* <DEDUP_REMOVED lines=28> */
.L_x_236:
        /* <DEDUP_REMOVED lines=33> */
.L_x_235:
[----:B------:R-:W-:Y:S05]  /*4340*/  @!P1 BRA `(.L_x_237) ;  /* 0x0000000000389947 */ /* 0x000fea0003800000 */
[----:B------:R-:W-:Y:S01]  /*4350*/  IADD3 R17, PT, PT, -R17, RZ, RZ ;  /* 0x000000ff11117210 */ /* 0x000fe20007ffe1ff */
[----:B------:R-:W-:Y:S01]  /*4360*/  IMAD R13, R2, 0x8, R31 ;  /* 0x00000008020d7824 */ /* 0x000fe200078e021f */
[----:B------:R-:W-:-:S12]  /*4370*/  ULEA UR5, UR5, UR7, 0x2 ;  /* 0x0000000705057291 */ /* 0x000fd8000f8e10ff */
.L_x_238:
        /* <DEDUP_REMOVED lines=11> */
.L_x_237:
[----:B------:R-:W-:Y:S01]  /*4430*/  FADD R18, R21, R23 ;  /* 0x0000001715127221 */ /* 0x000fe20000000000 */
[----:B------:R-:W-:-:S04]  /*4440*/  FADD R5, R12, R20 ;  /* 0x000000140c057221 */ /* 0x000fc80000000000 */
[----:B------:R-:W-:-:S07]  /*4450*/  FADD R18, R18, R5 ;  /* 0x0000000512127221 */ /* 0x000fce0000000000 */
.L_x_234:
        /* <DEDUP_REMOVED lines=13> */
.L_x_240:
        /* <DEDUP_REMOVED lines=33> */
.L_x_239:
        /* <DEDUP_REMOVED lines=23> */
.L_x_241:
        /* <DEDUP_REMOVED lines=16> */
.L_x_242:
        /* <DEDUP_REMOVED lines=11> */
.L_x_243:
        /* <DEDUP_REMOVED lines=8> */
.L_x_233:
        /* <DEDUP_REMOVED lines=25> */
.L_x_246:
        /* <DEDUP_REMOVED lines=34> */
.L_x_245:
[----:B------:R-:W-:Y:S05]  /*4e90*/  @!P1 BRA `(.L_x_247) ;  /* 0x00000000003c9947 */ /* 0x000fea0003800000 */
[----:B------:R-:W-:Y:S01]  /*4ea0*/  IADD3 R21, PT, PT, -R21, RZ, RZ ;  /* 0x000000ff15157210 */ /* 0x000fe20007ffe1ff */
[----:B------:R-:W-:Y:S01]  /*4eb0*/  IMAD R14, R2, 0x8, R31 ;  /* 0x00000008020e7824 */ /* 0x000fe200078e021f */
[----:B------:R-:W-:-:S12]  /*4ec0*/  ULEA UR5, UR5, UR7, 0x2 ;  /* 0x0000000705057291 */ /* 0x000fd8000f8e10ff */
.L_x_248:
        /* <DEDUP_REMOVED lines=12> */
.L_x_247:
[----:B------:R-:W-:Y:S01]  /*4f90*/  FADD R12, R13, R12 ;  /* 0x0000000c0d0c7221 */ /* 0x000fe20000000000 */
[----:B------:R-:W-:-:S04]  /*4fa0*/  FADD R19, R23, R24 ;  /* 0x0000001817137221 */ /* 0x000fc80000000000 */
[----:B------:R-:W-:-:S07]  /*4fb0*/  FADD R19, R12, R19 ;  /* 0x000000130c137221 */ /* 0x000fce0000000000 */
.L_x_244:
        /* <DEDUP_REMOVED lines=13> */
.L_x_250:
        /* <DEDUP_REMOVED lines=34> */
.L_x_249:
        /* <DEDUP_REMOVED lines=24> */
.L_x_251:
        /* <DEDUP_REMOVED lines=17> */
.L_x_252:
[----:B------:R-:W-:Y:S05]  /*5540*/  @!P1 BRA `(.L_x_228) ;  /* 0x0000000000289947 */ /* 0x000fea0003800000 */
[----:B------:R-:W-:Y:S01]  /*5550*/  IMAD R31, R2, 0x8, R31 ;  /* 0x00000008021f7824 */ /* 0x000fe200078e021f */
[----:B------:R-:W-:Y:S01]  /*5560*/  IADD3 R2, PT, PT, -R21, RZ, RZ ;  /* 0x000000ff15027210 */ /* 0x000fe20007ffe1ff */
[----:B------:R-:W-:-:S12]  /*5570*/  ULEA UR4, UR4, UR7, 0x2 ;  /* 0x0000000704047291 */ /* 0x000fd8000f8e10ff */
.L_x_253:
[----:B------:R-:W-:Y:S01]  /*5580*/  LDS R4, [R31+UR4+0x4] ;  /* 0x000004041f047984 */ /* 0x000fe20008000800 */
[----:B------:R-:W-:-:S03]  /*5590*/  VIADD R2, R2, 0x1 ;  /* 0x0000000102027836 */ /* 0x000fc60000000000 */
[----:B------:R-:W0:Y:S01]  /*55a0*/  LDS R5, [UR4] ;  /* 0x00000004ff057984 */ /* 0x000e220008000800 */
[----:B------:R-:W-:Y:S01]  /*55b0*/  UIADD3 UR4, UPT, UPT, UR4, 0x4, URZ ;  /* 0x0000000404047890 */ /* 0x000fe2000fffe0ff */
[----:B------:R-:W-:Y:S01]  /*55c0*/  ISETP.NE.AND P0, PT, R2, RZ, PT ;  /* 0x000000ff0200720c */ /* 0x000fe20003f05270 */
[----:B0-----:R-:W-:-:S12]  /*55d0*/  FFMA R19, R4, R5, R19 ;  /* 0x0000000504137223 */ /* 0x001fd80000000013 */
[----:B------:R-:W-:Y:S05]  /*55e0*/  @P0 BRA `(.L_x_253) ;  /* 0xfffffffc00e40947 */ /* 0x000fea000383ffff */
.L_x_228:
[----:B------:R-:W-:Y:S05]  /*55f0*/  BSYNC.RECONVERGENT B0 ;  /* 0x0000000000007941 */ /* 0x000fea0003800200 */
.L_x_221:
        /* <DEDUP_REMOVED lines=9> */
.L_x_254:
        /* <DEDUP_REMOVED lines=15> */
.L_x_408:


//--------------------- .text.ehma_batch_tiled_f32_2x_tile128 --------------------------
	.section	.text.ehma_batch_tiled_f32_2x_tile128,"ax",@progbits
	.align	128
        .global         ehma_batch_tiled_f32_2x_tile128
        .type           ehma_batch_tiled_f32_2x_tile128,@function
        .size           ehma_batch_tiled_f32_2x_tile128,(.L_x_409 - ehma_batch_tiled_f32_2x_tile128)
        .other          ehma_batch_tiled_f32_2x_tile128,@"STO_CUDA_ENTRY STV_DEFAULT"
ehma_batch_tiled_f32_2x_tile128:
.text.ehma_batch_tiled_f32_2x_tile128:
        /* <DEDUP_REMOVED lines=54> */
.L_x_261:
        /* <DEDUP_REMOVED lines=10> */
.L_x_260:
[----:B------:R-:W-:Y:S05]  /*0400*/  BSYNC.RECONVERGENT B2 ;  /* 0x0000000000027941 */ /* 0x000fea0003800200 */
.L_x_259:
        /* <DEDUP_REMOVED lines=19> */
.L_x_264:
        /* <DEDUP_REMOVED lines=40> */
.L_x_263:
[----:B------:R-:W-:Y:S05]  /*07c0*/  BSYNC.RECONVERGENT B2 ;  /* 0x0000000000027941 */ /* 0x000fea0003800200 */
.L_x_262:
        /* <DEDUP_REMOVED lines=27> */
.L_x_266:
[----:B------:R-:W-:Y:S05]  /*0980*/  BSYNC.RECONVERGENT B2 ;  /* 0x0000000000027941 */ /* 0x000fea0003800200 */
.L_x_265:
        /* <DEDUP_REMOVED lines=10> */
.L_x_258:
[----:B------:R-:W-:Y:S05]  /*0a30*/  BSYNC.RECONVERGENT B0 ;  /* 0x0000000000007941 */ /* 0x000fea0003800200 */
.L_x_257:
        /* <DEDUP_REMOVED lines=26> */
.L_x_270:
        /* <DEDUP_REMOVED lines=20> */
.L_x_269:
        /* <DEDUP_REMOVED lines=14> */
.L_x_271:
[----:B------:R-:W-:-:S13]  /*0e00*/  ISETP.EQ.AND P1, PT, R12, RZ, PT ;  /* 0x000000ff0c00720c */ /* 0x000fda0003f22270 */
[----:B------:R-:W-:Y:S05]  /*0e10*/  @!P0 BRA P1, `(.L_x_267) ;  /* 0x00000008002c8947 */ /* 0x000fea0000800000 */
.L_x_268:
        /* <DEDUP_REMOVED lines=9> */
.L_x_256:
        /* <DEDUP_REMOVED lines=26> */
.L_x_274:
        /* <DEDUP_REMOVED lines=9> */
.L_x_273:
[----:B------:R-:W-:Y:S05]  /*10e0*/  BSYNC.RECONVERGENT B0 ;  /* 0x0000000000007941 */ /* 0x000fea0003800200 */
.L_x_272:
        /* <DEDUP_REMOVED lines=19> */
.L_x_277:
        /* <DEDUP_REMOVED lines=38> */
.L_x_276:
[----:B------:R-:W-:Y:S05]  /*1480*/  BSYNC.RECONVERGENT B0 ;  /* 0x0000000000007941 */ /* 0x000fea0003800200 */
.L_x_275:
        /* <DEDUP_REMOVED lines=25> */
.L_x_279:
[----:B------:R-:W-:Y:S05]  /*1620*/  BSYNC.RECONVERGENT B0 ;  /* 0x0000000000007941 */ /* 0x000fea0003800200 */
.L_x_278:
        /* <DEDUP_REMOVED lines=10> */
.L_x_267:
[----:B------:R-:W-:Y:S05]  /*16d0*/  BSYNC.RECONVERGENT B1 ;  /* 0x0000000000017941 */ /* 0x000fea0003800200 */
.L_x_255:
        /* <DEDUP_REMOVED lines=42> */
.L_x_287:
        /* <DEDUP_REMOVED lines=10> */
.L_x_286:
[----:B------:R-:W-:Y:S05]  /*1a20*/  BSYNC.RECONVERGENT B2 ;  /* 0x0000000000027941 */ /* 0x000fea0003800200 */
.L_x_285:
        /* <DEDUP_REMOVED lines=19> */
.L_x_290:
        /* <DEDUP_REMOVED lines=40> */
.L_x_289:
[----:B------:R-:W-:Y:S05]  /*1de0*/  BSYNC.RECONVERGENT B2 ;  /* 0x0000000000027941 */ /* 0x000fea0003800200 */
.L_x_288:
        /* <DEDUP_REMOVED lines=27> */
.L_x_292:
[----:B------:R-:W-:Y:S05]  /*1fa0*/  BSYNC.RECONVERGENT B2 ;  /* 0x0000000000027941 */ /* 0x000fea0003800200 */
.L_x_291:
        /* <DEDUP_REMOVED lines=10> */
.L_x_284:
[----:B------:R-:W-:Y:S05]  /*2050*/  BSYNC.RECONVERGENT B0 ;  /* 0x0000000000007941 */ /* 0x000fea0003800200 */
.L_x_283:
        /* <DEDUP_REMOVED lines=27> */
.L_x_296:
        /* <DEDUP_REMOVED lines=20> */
.L_x_295:
        /* <DEDUP_REMOVED lines=14> */
.L_x_297:
[----:B------:R-:W-:-:S13]  /*2430*/  ISETP.EQ.AND P1, PT, R2, RZ, PT ;  /* 0x000000ff0200720c */ /* 0x000fda0003f22270 */
[----:B------:R-:W-:Y:S05]  /*2440*/  @!P0 BRA P1, `(.L_x_293) ;  /* 0x0000000c00848947 */ /* 0x000fea0000800000 */
.L_x_294:
        /* <DEDUP_REMOVED lines=9> */
.L_x_282:
        /* <DEDUP_REMOVED lines=24> */
.L_x_300:
        /* <DEDUP_REMOVED lines=10> */
.L_x_299:
[----:B------:R-:W-:Y:S05]  /*2700*/  BSYNC.RECONVERGENT B0 ;  /* 0x0000000000007941 */ /* 0x000fea0003800200 */
.L_x_298:
        /* <DEDUP_REMOVED lines=19> */
.L_x_303:
        /* <DEDUP_REMOVED lines=38> */
.L_x_302:
[----:B------:R-:W-:Y:S05]  /*2aa0*/  BSYNC.RECONVERGENT B0 ;  /* 0x0000000000007941 */ /* 0x000fea0003800200 */
.L_x_301:
        /* <DEDUP_REMOVED lines=25> */
.L_x_305:
[----:B------:R-:W-:Y:S05]  /*2c40*/  BSYNC.RECONVERGENT B0 ;  /* 0x0000000000007941 */ /* 0x000fea0003800200 */
.L_x_304:
        /* <DEDUP_REMOVED lines=11> */
.L_x_281:
        /* <DEDUP_REMOVED lines=20> */
.L_x_309:
        /* <DEDUP_REMOVED lines=16> */
.L_x_308:
[----:B------:R-:W-:-:S07]  /*2f40*/  IADD3 R4, PT, PT, R6, -0x1, RZ ;  /* 0xffffffff06047810 */ /* 0x000fce0007ffe0ff */
.L_x_307:
[----:B------:R-:W-:Y:S05]  /*2f50*/  BSYNC.RECONVERGENT B0 ;  /* 0x0000000000007941 */ /* 0x000fea0003800200 */
.L_x_306:
        /* <DEDUP_REMOVED lines=10> */
.L_x_310:
        /* <DEDUP_REMOVED lines=38> */
.L_x_293:
[----:B------:R-:W-:Y:S05]  /*3260*/  BSYNC.RECONVERGENT B1 ;  /* 0x0000000000017941 */ /* 0x000fea0003800200 */
.L_x_280:
        /* <DEDUP_REMOVED lines=42> */
.L_x_315:
        /* <DEDUP_REMOVED lines=50> */
.L_x_314:
[----:B------:R-:W-:Y:S05]  /*3830*/  @!P1 BRA `(.L_x_316) ;  /* 0x00000000004c9947 */ /* 0x000fea0003800000 */
[----:B------:R-:W-:Y:S01]  /*3840*/  IADD3 R18, PT, PT, -R18, RZ, RZ ;  /* 0x000000ff12127210 */ /* 0x000fe20007ffe1ff */
[----:B------:R-:W-:Y:S01]  /*3850*/  IMAD R12, R2, 0x8, R31 ;  /* 0x00000008020c7824 */ /* 0x000fe200078e021f */
[----:B------:R-:W-:-:S12]  /*3860*/  ULEA UR5, UR5, UR7, 0x2 ;  /* 0x0000000705057291 */ /* 0x000fd8000f8e10ff */
.L_x_317:
        /* <DEDUP_REMOVED lines=16> */
.L_x_316:
[----:B------:R-:W-:Y:S01]  /*3970*/  FADD R16, R24, R16 ;  /* 0x0000001018107221 */ /* 0x000fe20000000000 */
[----:B------:R-:W-:Y:S01]  /*3980*/  FADD R19, R19, R23 ;  /* 0x0000001713137221 */ /* 0x000fe20000000000 */
[----:B------:R-:W-:Y:S01]  /*3990*/  FADD R17, R17, R21 ;  /* 0x0000001511117221 */ /* 0x000fe20000000000 */
[----:B------:R-:W-:Y:S02]  /*39a0*/  FADD R22, R25, R22 ;  /* 0x0000001619167221 */ /* 0x000fe40000000000 */
[----:B------:R-:W-:Y:S02]  /*39b0*/  FADD R18, R16, R19 ;  /* 0x0000001310127221 */ /* 0x000fe40000000000 */
[----:B------:R-:W-:-:S07]  /*39c0*/  FADD R19, R17, R22 ;  /* 0x0000001611137221 */ /* 0x000fce0000000000 */
.L_x_313:
        /* <DEDUP_REMOVED lines=13> */
.L_x_320:
        /* <DEDUP_REMOVED lines=30> */
.L_x_319:
        /* <DEDUP_REMOVED lines=22> */
.L_x_321:
        /* <DEDUP_REMOVED lines=16> */
.L_x_322:
        /* <DEDUP_REMOVED lines=9> */
.L_x_312:
        /* <DEDUP_REMOVED lines=28> */
.L_x_326:
        /* <DEDUP_REMOVED lines=33> */
.L_x_325:
[----:B------:R-:W-:Y:S05]  /*4340*/  @!P1 BRA `(.L_x_327) ;  /* 0x0000000000389947 */ /* 0x000fea0003800000 */
[----:B------:R-:W-:Y:S01]  /*4350*/  IADD3 R17, PT, PT, -R17, RZ, RZ ;  /* 0x000000ff11117210 */ /* 0x000fe20007ffe1ff */
[----:B------:R-:W-:Y:S01]  /*4360*/  IMAD R13, R2, 0x8, R31 ;  /* 0x00000008020d7824 */ /* 0x000fe200078e021f */
[----:B------:R-:W-:-:S12]  /*4370*/  ULEA UR5, UR5, UR7, 0x2 ;  /* 0x0000000705057291 */ /* 0x000fd8000f8e10ff */
.L_x_328:
        /* <DEDUP_REMOVED lines=11> */
.L_x_327:
[----:B------:R-:W-:Y:S01]  /*4430*/  FADD R18, R21, R23 ;  /* 0x0000001715127221 */ /* 0x000fe20000000000 */
[----:B------:R-:W-:-:S04]  /*4440*/  FADD R5, R12, R20 ;  /* 0x000000140c057221 */ /* 0x000fc80000000000 */
[----:B------:R-:W-:-:S07]  /*4450*/  FADD R18, R18, R5 ;  /* 0x0000000512127221 */ /* 0x000fce0000000000 */
.L_x_324:
        /* <DEDUP_REMOVED lines=13> */
.L_x_330:
        /* <DEDUP_REMOVED lines=33> */
.L_x_329:
        /* <DEDUP_REMOVED lines=23> */
.L_x_331:
        /* <DEDUP_REMOVED lines=16> */
.L_x_332:
        /* <DEDUP_REMOVED lines=11> */
.L_x_333:
        /* <DEDUP_REMOVED lines=8> */
.L_x_323:
        /* <DEDUP_REMOVED lines=25> */
.L_x_336:
        /* <DEDUP_REMOVED lines=34> */
.L_x_335:
[----:B------:R-:W-:Y:S05]  /*4e90*/  @!P1 BRA `(.L_x_337) ;  /* 0x00000000003c9947 */ /* 0x000fea0003800000 */
[----:B------:R-:W-:Y:S01]  /*4ea0*/  IADD3 R21, PT, PT, -R21, RZ, RZ ;  /* 0x000000ff15157210 */ /* 0x000fe20007ffe1ff */
[----:B------:R-:W-:Y:S01]  /*4eb0*/  IMAD R14, R2, 0x8, R31 ;  /* 0x00000008020e7824 */ /* 0x000fe200078e021f */
[----:B------:R-:W-:-:S12]  /*4ec0*/  ULEA UR5, UR5, UR7, 0x2 ;  /* 0x0000000705057291 */ /* 0x000fd8000f8e10ff */
.L_x_338:
        /* <DEDUP_REMOVED lines=12> */
.L_x_337:
[----:B------:R-:W-:Y:S01]  /*4f90*/  FADD R12, R13, R12 ;  /* 0x0000000c0d0c7221 */ /* 0x000fe20000000000 */
[----:B------:R-:W-:-:S04]  /*4fa0*/  FADD R19, R23, R24 ;  /* 0x0000001817137221 */ /* 0x000fc80000000000 */
[----:B------:R-:W-:-:S07]  /*4fb0*/  FADD R19, R12, R19 ;  /* 0x000000130c137221 */ /* 0x000fce0000000000 */
.L_x_334:
        /* <DEDUP_REMOVED lines=13> */
.L_x_340:
        /* <DEDUP_REMOVED lines=34> */
.L_x_339:
        /* <DEDUP_REMOVED lines=24> */
.L_x_341:
        /* <DEDUP_REMOVED lines=17> */
.L_x_342:
[----:B------:R-:W-:Y:S05]  /*5540*/  @!P1 BRA `(.L_x_318) ;  /* 0x0000000000289947 */ /* 0x000fea0003800000 */
[----:B------:R-:W-:Y:S01]  /*5550*/  IMAD R31, R2, 0x8, R31 ;  /* 0x00000008021f7824 */ /* 0x000fe200078e021f */
[----:B------:R-:W-:Y:S01]  /*5560*/  IADD3 R2, PT, PT, -R21, RZ, RZ ;  /* 0x000000ff15027210 */ /* 0x000fe20007ffe1ff */
[----:B------:R-:W-:-:S12]  /*5570*/  ULEA UR4, UR4, UR7, 0x2 ;  /* 0x0000000704047291 */ /* 0x000fd8000f8e10ff */
.L_x_343:
[----:B------:R-:W-:Y:S01]  /*5580*/  LDS R4, [R31+UR4+0x4] ;  /* 0x000004041f047984 */ /* 0x000fe20008000800 */
[----:B------:R-:W-:-:S03]  /*5590*/  VIADD R2, R2, 0x1 ;  /* 0x0000000102027836 */ /* 0x000fc60000000000 */
[----:B------:R-:W0:Y:S01]  /*55a0*/  LDS R5, [UR4] ;  /* 0x00000004ff057984 */ /* 0x000e220008000800 */
[----:B------:R-:W-:Y:S01]  /*55b0*/  UIADD3 UR4, UPT, UPT, UR4, 0x4, URZ ;  /* 0x0000000404047890 */ /* 0x000fe2000fffe0ff */
[----:B------:R-:W-:Y:S01]  /*55c0*/  ISETP.NE.AND P0, PT, R2, RZ, PT ;  /* 0x000000ff0200720c */ /* 0x000fe20003f05270 */
[----:B0-----:R-:W-:-:S12]  /*55d0*/  FFMA R19, R4, R5, R19 ;  /* 0x0000000504137223 */ /* 0x001fd80000000013 */
[----:B------:R-:W-:Y:S05]  /*55e0*/  @P0 BRA `(.L_x_343) ;  /* 0xfffffffc00e40947 */ /* 0x000fea000383ffff */
.L_x_318:
[----:B------:R-:W-:Y:S05]  /*55f0*/  BSYNC.RECONVERGENT B0 ;  /* 0x0000000000007941 */ /* 0x000fea0003800200 */
.L_x_311:
        /* <DEDUP_REMOVED lines=9> */
.L_x_344:
        /* <DEDUP_REMOVED lines=15> */
.L_x_409:


//--------------------- .text.ehma_multi_series_one_param_f32 --------------------------
	.section	.text.ehma_multi_series_one_param_f32,"ax",@progbits
	.align	128
        .global         ehma_multi_series_one_param_f32
        .type           ehma_multi_series_one_param_f32,@function
        .size           ehma_multi_series_one_param_f32,(.L_x_410 - ehma_multi_series_one_param_f32)
        .other          ehma_multi_series_one_param_f32,@"STO_CUDA_ENTRY STV_DEFAULT"
ehma_multi_series_one_param_f32:
.text.ehma_multi_series_one_param_f32:
[----:B------:R-:W-:Y:S01]  /*0000*/  LDC R1, c[0x0][0x37c] ;  /* 0x0000df00ff017b82 */ /* 0x000fe20000000800 */
[----:B------:R-:W0:Y:S07]  /*0010*/  S2R R13, SR_TID.X ;  /* 0x00000000000d7919 */ /* 0x000e2e0000002100 */
[----:B------:R-:W0:Y:S01]  /*0020*/  LDC R4, c[0x0][0x390] ;  /* 0x0000e400ff047b82 */ /* 0x000e220000000800 */
[----:B------:R-:W1:Y:S01]  /*0030*/  LDCU.64 UR8, c[0x0][0x358] ;  /* 0x00006b00ff0877ac */ /* 0x000e620008000a00 */
[----:B------:R-:W-:Y:S01]  /*0040*/  BSSY.RECONVERGENT B0, `(.L_x_345) ;  /* 0x0000011000007945 */ /* 0x000fe20003800200 */
[----:B------:R-:W2:Y:S01]  /*0050*/  S2R R0, SR_CTAID.Y ;  /* 0x0000000000007919 */ /* 0x000ea20000002600 */
[----:B0-----:R-:W-:-:S13]  /*0060*/  ISETP.GE.AND P0, PT, R13, R4, PT ;  /* 0x000000040d00720c */ /* 0x001fda0003f06270 */
[----:B-12---:R-:W-:Y:S05]  /*0070*/  @P0 BRA `(.L_x_346) ;  /* 0x0000000000340947 */ /* 0x006fea0003800000 */
[----:B------:R-:W0:Y:S01]  /*0080*/  S2R R5, SR_CgaCtaId ;  /* 0x0000000000057919 */ /* 0x000e220000008800 */
[----:B------:R-:W1:Y:S01]  /*0090*/  LDC R8, c[0x0][0x360] ;  /* 0x0000d800ff087b82 */ /* 0x000e620000000800 */
[----:B------:R-:W-:Y:S02]  /*00a0*/  MOV R2, 0x400 ;  /* 0x0000040000027802 */ /* 0x000fe40000000f00 */
[----:B------:R-:W-:-:S05]  /*00b0*/  MOV R9, R13 ;  /* 0x0000000d00097202 */ /* 0x000fca0000000f00 */
[----:B------:R-:W2:Y:S01]  /*00c0*/  LDC.64 R6, c[0x0][0x388] ;  /* 0x0000e200ff067b82 */ /* 0x000ea20000000a00 */
[----:B0-----:R-:W-:-:S07]  /*00d0*/  LEA R5, R5, R2, 0x18 ;  /* 0x0000000205057211 */ /* 0x001fce00078ec0ff */
.L_x_347:
[----:B0-2---:R-:W-:-:S06]  /*00e0*/  IMAD.WIDE R2, R9, 0x4, R6 ;  /* 0x0000000409027825 */ /* 0x005fcc00078e0206 */
[----:B------:R-:W2:Y:S01]  /*00f0*/  LDG.E.CONSTANT R2, desc[UR8][R2.64] ;  /* 0x0000000802027981 */ /* 0x000ea2000c1e9900 */
[----:B------:R-:W-:Y:S02]  /*0100*/  LEA R11, R9, R5, 0x2 ;  /* 0x00000005090b7211 */ /* 0x000fe400078e10ff */
[----:B-1----:R-:W-:-:S04]  /*0110*/  IADD3 R9, PT, PT, R8, R9, RZ ;  /* 0x0000000908097210 */ /* 0x002fc80007ffe0ff */
[----:B------:R-:W-:Y:S01]  /*0120*/  ISETP.GE.AND P0, PT, R9, R4, PT ;  /* 0x000000040900720c */ /* 0x000fe20003f06270 */
[----:B--2---:R0:W-:-:S12]  /*0130*/  STS [R11], R2 ;  /* 0x000000020b007388 */ /* 0x0041d80000000800 */
[----:B------:R-:W-:Y:S05]  /*0140*/  @!P0 BRA `(.L_x_347) ;  /* 0xfffffffc00e48947 */ /* 0x000fea000383ffff */
.L_x_346:
[----:B------:R-:W-:Y:S05]  /*0150*/  BSYNC.RECONVERGENT B0 ;  /* 0x0000000000007941 */ /* 0x000fea0003800200 */
.L_x_345:
[----:B------:R-:W1:Y:S01]  /*0160*/  LDCU UR4, c[0x0][0x394] ;  /* 0x00007280ff0477ac */ /* 0x000e620008000800 */
[----:B------:R-:W-:Y:S01]  /*0170*/  BAR.SYNC.DEFER_BLOCKING 0x0 ;  /* 0x0000000000007b1d */ /* 0x000fe20000010000 */
[----:B-1----:R-:W-:-:S13]  /*0180*/  ISETP.GE.AND P0, PT, R0, UR4, PT ;  /* 0x0000000400007c0c */ /* 0x002fda000bf06270 */
[----:B------:R-:W-:Y:S05]  /*0190*/  @P0 EXIT ;  /* 0x000000000000094d */ /* 0x000fea0003800000 */
[----:B------:R-:W1:Y:S01]  /*01a0*/  S2UR UR4, SR_CTAID.X ;  /* 0x00000000000479c3 */ /* 0x000e620000002500 */
[----:B------:R-:W2:Y:S07]  /*01b0*/  LDCU UR6, c[0x0][0x398] ;  /* 0x00007300ff0677ac */ /* 0x000eae0008000800 */
[----:B------:R-:W1:Y:S01]  /*01c0*/  LDC R6, c[0x0][0x360] ;  /* 0x0000d800ff067b82 */ /* 0x000e620000000800 */
[----:B------:R-:W3:Y:S01]  /*01d0*/  LDCU UR5, c[0x0][0x370] ;  /* 0x00006e00ff0577ac */ /* 0x000ee20008000800 */
[----:B-1----:R-:W-:-:S02]  /*01e0*/  IMAD R5, R6, UR4, R13 ;  /* 0x0000000406057c24 */ /* 0x002fc4000f8e020d */
[----:B---3--:R-:W-:-:S03]  /*01f0*/  IMAD R6, R6, UR5, RZ ;  /* 0x0000000506067c24 */ /* 0x008fc6000f8e02ff */
[----:B--2---:R-:W-:-:S13]  /*0200*/  ISETP.GE.AND P0, PT, R5, UR6, PT ;  /* 0x0000000605007c0c */ /* 0x004fda000bf06270 */
[----:B------:R-:W-:Y:S05]  /*0210*/  @P0 EXIT ;  /* 0x000000000000094d */ /* 0x000fea0003800000 */
[----:B0-----:R-:W0:Y:S02]  /*0220*/  LDC.64 R2, c[0x0][0x3a0] ;  /* 0x0000e800ff027b82 */ /* 0x001e240000000a00 */
[----:B0-----:R-:W-:-:S06]  /*0230*/  IMAD.WIDE.U32 R2, R0, 0x4, R2 ;  /* 0x0000000400027825 */ /* 0x001fcc00078e0002 */
[----:B------:R-:W2:Y:S01]  /*0240*/  LDG.E.CONSTANT R3, desc[UR8][R2.64] ;  /* 0x0000000802037981 */ /* 0x000ea2000c1e9900 */
[----:B------:R-:W-:Y:S02]  /*0250*/  ISETP.GE.AND P0, PT, R4, 0x4, PT ;  /* 0x000000040400780c */ /* 0x000fe40003f06270 */
[----:B--2---:R-:W-:-:S11]  /*0260*/  IADD3 R7, PT, PT, R3, -0x1, R4 ;  /* 0xffffffff03077810 */ /* 0x004fd60007ffe004 */
[----:B------:R-:W-:Y:S05]  /*0270*/  @!P0 BRA `(.L_x_348) ;  /* 0x0000001000fc8947 */ /* 0x000fea0003800000 */
[C---:B------:R-:W-:Y:S02]  /*0280*/  IADD3 R2, PT, PT, R4.reuse, -0x4, RZ ;  /* 0xfffffffc04027810 */ /* 0x040fe40007ffe0ff */
[----:B------:R-:W-:-:S07]  /*0290*/  LOP3.LUT R3, R4, 0x3, RZ, 0xc0, !PT ;  /* 0x0000000304037812 */ /* 0x000fce00078ec0ff */
.L_x_360:
[----:B0-----:R-:W0:Y:S01]  /*02a0*/  LDC R4, c[0x0][0x394] ;  /* 0x0000e500ff047b82 */ /* 0x001e220000000800 */
[C---:B------:R-:W-:Y:S01]  /*02b0*/  ISETP.GE.AND P0, PT, R5.reuse, R7, PT ;  /* 0x000000070500720c */ /* 0x040fe20003f06270 */
[----:B------:R-:W-:Y:S01]  /*02c0*/  BSSY.RECONVERGENT B0, `(.L_x_349) ;  /* 0x0000135000007945 */ /* 0x000fe20003800200 */
[----:B0-----:R-:W-:-:S11]  /*02d0*/  IMAD R13, R5, R4, R0 ;  /* 0x00000004050d7224 */ /* 0x001fd600078e0200 */
[----:B-1----:R-:W-:Y:S05]  /*02e0*/  @!P0 BRA `(.L_x_350) ;  /* 0x0000001000b88947 */ /* 0x002fea0003800000 */
[----:B------:R-:W0:Y:S01]  /*02f0*/  LDC R17, c[0x0][0x390] ;  /* 0x0000e400ff117b82 */ /* 0x000e220000000800 */
[----:B------:R-:W-:Y:S01]  /*0300*/  ISETP.GE.U32.AND P0, PT, R2, 0xc, PT ;  /* 0x0000000c0200780c */ /* 0x000fe20003f06070 */
[----:B------:R-:W-:Y:S01]  /*0310*/  UMOV UR4, URZ ;  /* 0x000000ff00047c82 */ /* 0x000fe20008000000 */
[----:B------:R-:W-:Y:S01]  /*0320*/  HFMA2 R23, -RZ, RZ, 0, 0 ;  /* 0x00000000ff177431 */ /* 0x000fe200000001ff */
[----:B------:R-:W-:Y:S02]  /*0330*/  MOV R20, RZ ;  /* 0x000000ff00147202 */ /* 0x000fe40000000f00 */
[----:B------:R-:W-:Y:S02]  /*0340*/  CS2R R18, SRZ ;  /* 0x0000000000127805 */ /* 0x000fe4000001ff00 */
[----:B0-----:R-:W-:-:S06]  /*0350*/  IADD3 R16, PT, PT, R5, 0x1, -R17 ;  /* 0x0000000105107810 */ /* 0x001fcc0007ffe811 */
[----:B------:R-:W-:Y:S05]  /*0360*/  @!P0 BRA `(.L_x_351) ;  /* 0x0000000400148947 */ /* 0x000fea0003800000 */
[----:B------:R-:W0:Y:S01]  /*0370*/  S2UR UR5, SR_CgaCtaId ;  /* 0x00000000000579c3 */ /* 0x000e220000008800 */
[----:B------:R-:W-:Y:S01]  /*0380*/  LEA.HI R8, R2, 0x1, RZ, 0x1e ;  /* 0x0000000102087811 */ /* 0x000fe200078ff0ff */
[----:B------:R-:W-:Y:S01]  /*0390*/  UMOV UR4, 0x400 ;  /* 0x0000040000047882 */ /* 0x000fe20000000000 */
[----:B------:R-:W-:Y:S01]  /*03a0*/  IMAD R21, R16, R4, R0 ;  /* 0x0000000410157224 */ /* 0x000fe200078e0200 */
[----:B------:R-:W-:Y:S02]  /*03b0*/  MOV R23, RZ ;  /* 0x000000ff00177202 */ /* 0x000fe40000000f00 */
[----:B------:R-:W-:-:S04]  /*03c0*/  LOP3.LUT R8, R8, 0x7ffffffc, RZ, 0xc0, !PT ;  /* 0x7ffffffc08087812 */ /* 0x000fc800078ec0ff */
[----:B------:R-:W-:Y:S01]  /*03d0*/  IADD3 R22, PT, PT, -R8, RZ, RZ ;  /* 0x000000ff08167210 */ /* 0x000fe20007ffe1ff */
[----:B0-----:R-:W-:-:S03]  /*03e0*/  ULEA UR5, UR5, UR4, 0x18 ;  /* 0x0000000405057291 */ /* 0x001fc6000f8ec0ff */
[----:B------:R-:W-:Y:S01]  /*03f0*/  UMOV UR4, URZ ;  /* 0x000000ff00047c82 */ /* 0x000fe20008000000 */
[----:B------:R-:W-:-:S12]  /*0400*/  UIADD3 UR5, UPT, UPT, UR5, 0x20, URZ ;  /* 0x0000002005057890 */ /* 0x000fd8000fffe0ff */
.L_x_352:
[----:B------:R-:W0:Y:S01]  /*0410*/  LDC.64 R12, c[0x0][0x380] ;  /* 0x0000e000ff0c7b82 */ /* 0x000e220000000a00 */
[----:B------:R-:W1:Y:S01]  /*0420*/  LDS.128 R8, [UR5+-0x20] ;  /* 0xffffe005ff087984 */ /* 0x000e620008000c00 */
[----:B0-----:R-:W-:-:S05]  /*0430*/  IMAD.WIDE R12, R21, 0x4, R12 ;  /* 0x00000004150c7825 */ /* 0x001fca00078e020c */
[----:B------:R0:W1:Y:S02]  /*0440*/  LDG.E.CONSTANT R15, desc[UR8][R12.64] ;  /* 0x000000080c0f7981 */ /* 0x000064000c1e9900 */
[----:B0-----:R-:W-:-:S05]  /*0450*/  IMAD.WIDE R12, R4, 0x4, R12 ;  /* 0x00000004040c7825 */ /* 0x001fca00078e020c */
[----:B------:R0:W2:Y:S02]  /*0460*/  LDG.E.CONSTANT R14, desc[UR8][R12.64] ;  /* 0x000000080c0e7981 */ /* 0x0000a4000c1e9900 */
[----:B0-----:R-:W-:-:S04]  /*0470*/  IMAD.WIDE R12, R4, 0x4, R12 ;  /* 0x00000004040c7825 */ /* 0x001fc800078e020c */
[C---:B------:R-:W-:Y:S02]  /*0480*/  IMAD.WIDE R24, R4.reuse, 0x4, R12 ;  /* 0x0000000404187825 */ /* 0x040fe400078e020c */
[----:B------:R-:W3:Y:S04]  /*0490*/  LDG.E.CONSTANT R13, desc[UR8][R12.64] ;  /* 0x000000080c0d7981 */ /* 0x000ee8000c1e9900 */
[----:B------:R0:W4:Y:S02]  /*04a0*/  LDG.E.CONSTANT R12, desc[UR8][R24.64] ;  /* 0x00000008180c7981 */ /* 0x000124000c1e9900 */
[----:B0-----:R-:W-:-:S04]  /*04b0*/  IMAD.WIDE R24, R4, 0x4, R24 ;  /* 0x0000000404187825 */ /* 0x001fc800078e0218 */
[C---:B------:R-:W-:Y:S02]  /*04c0*/  IMAD.WIDE R28, R4.reuse, 0x4, R24 ;  /* 0x00000004041c7825 */ /* 0x040fe400078e0218 */
[----:B------:R-:W5:Y:S04]  /*04d0*/  LDG.E.CONSTANT R25, desc[UR8][R24.64] ;  /* 0x0000000818197981 */ /* 0x000f68000c1e9900 */
[----:B------:R0:W5:Y:S02]  /*04e0*/  LDG.E.CONSTANT R26, desc[UR8][R28.64] ;  /* 0x000000081c1a7981 */ /* 0x000164000c1e9900 */
[----:B0-----:R-:W-:-:S04]  /*04f0*/  IMAD.WIDE R28, R4, 0x4, R28 ;  /* 0x00000004041c7825 */ /* 0x001fc800078e021c */
[----:B-1----:R-:W-:Y:S02]  /*0500*/  FFMA R8, R15, R8, R18 ;  /* 0x000000080f087223 */ /* 0x002fe40000000012 */
[----:B------:R0:W5:Y:S02]  /*0510*/  LDG.E.CONSTANT R18, desc[UR8][R28.64] ;  /* 0x000000081c127981 */ /* 0x000164000c1e9900 */
[----:B0-----:R-:W-:-:S05]  /*0520*/  IMAD.WIDE R28, R4, 0x4, R28 ;  /* 0x00000004041c7825 */ /* 0x001fca00078e021c */
[----:B------:R0:W5:Y:S01]  /*0530*/  LDG.E.CONSTANT R24, desc[UR8][R28.64] ;  /* 0x000000081c187981 */ /* 0x000162000c1e9900 */
[----:B--2---:R-:W-:Y:S01]  /*0540*/  FFMA R9, R9, R14, R19 ;  /* 0x0000000e09097223 */ /* 0x004fe20000000013 */
[----:B0-----:R-:W-:-:S05]  /*0550*/  IMAD.WIDE R28, R4, 0x4, R28 ;  /* 0x00000004041c7825 */ /* 0x001fca00078e021c */
[----:B------:R0:W2:Y:S01]  /*0560*/  LDG.E.CONSTANT R19, desc[UR8][R28.64] ;  /* 0x000000081c137981 */ /* 0x0000a2000c1e9900 */
[----:B---3--:R-:W-:Y:S01]  /*0570*/  FFMA R20, R10, R13, R20 ;  /* 0x0000000d0a147223 */ /* 0x008fe20000000014 */
[----:B----4-:R-:W-:Y:S02]  /*0580*/  FFMA R23, R11, R12, R23 ;  /* 0x0000000c0b177223 */ /* 0x010fe40000000017 */
[----:B------:R-:W5:Y:S01]  /*0590*/  LDS.128 R12, [UR5+-0x10] ;  /* 0xfffff005ff0c7984 */ /* 0x000f620008000c00 */
[----:B0-----:R-:W-:-:S04]  /*05a0*/  IMAD.WIDE R28, R4, 0x4, R28 ;  /* 0x00000004041c7825 */ /* 0x001fc800078e021c */
[----:B-----5:R-:W-:Y:S01]  /*05b0*/  FFMA R13, R13, R26, R9 ;  /* 0x0000001a0d0d7223 */ /* 0x020fe20000000009 */
[----:B------:R-:W-:-:S04]  /*05c0*/  IMAD.WIDE R26, R4, 0x4, R28 ;  /* 0x00000004041a7825 */ /* 0x000fc800078e021c */
[----:B------:R-:W-:Y:S02]  /*05d0*/  FFMA R12, R25, R12, R8 ;  /* 0x0000000c190c7223 */ /* 0x000fe40000000008 */
[----:B------:R-:W2:Y:S01]  /*05e0*/  LDS.128 R8, [UR5] ;  /* 0x00000005ff087984 */ /* 0x000ea20008000c00 */
[----:B------:R-:W-:-:S03]  /*05f0*/  FFMA R14, R14, R18, R20 ;  /* 0x000000120e0e7223 */ /* 0x000fc60000000014 */
[----:B------:R-:W3:Y:S04]  /*0600*/  LDG.E.CONSTANT R20, desc[UR8][R28.64] ;  /* 0x000000081c147981 */ /* 0x000ee8000c1e9900 */
[----:B------:R0:W4:Y:S02]  /*0610*/  LDG.E.CONSTANT R18, desc[UR8][R26.64] ;  /* 0x000000081a127981 */ /* 0x000124000c1e9900 */
[----:B0-----:R-:W-:-:S04]  /*0620*/  IMAD.WIDE R26, R4, 0x4, R26 ;  /* 0x00000004041a7825 */ /* 0x001fc800078e021a */
[----:B------:R-:W-:Y:S01]  /*0630*/  FFMA R23, R15, R24, R23 ;  /* 0x000000180f177223 */ /* 0x000fe20000000017 */
[C---:B------:R-:W-:Y:S02]  /*0640*/  IMAD.WIDE R28, R4.reuse, 0x4, R26 ;  /* 0x00000004041c7825 */ /* 0x040fe400078e021a */
[----:B------:R-:W5:Y:S02]  /*0650*/  LDG.E.CONSTANT R27, desc[UR8][R26.64] ;  /* 0x000000081a1b7981 */ /* 0x000f64000c1e9900 */
[C---:B------:R-:W-:Y:S02]  /*0660*/  IMAD.WIDE R24, R4.reuse, 0x4, R28 ;  /* 0x0000000404187825 */ /* 0x040fe400078e021c */
[----:B------:R0:W5:Y:S02]  /*0670*/  LDG.E.CONSTANT R26, desc[UR8][R28.64] ;  /* 0x000000081c1a7981 */ /* 0x000164000c1e9900 */
[----:B0-----:R-:W-:Y:S02]  /*0680*/  IMAD.WIDE R28, R4, 0x4, R24 ;  /* 0x00000004041c7825 */ /* 0x001fe400078e0218 */
[----:B------:R-:W5:Y:S02]  /*0690*/  LDG.E.CONSTANT R25, desc[UR8][R24.64] ;  /* 0x0000000818197981 */ /* 0x000f64000c1e9900 */
[----:B--2---:R-:W-:-:S02]  /*06a0*/  FFMA R19, R19, R8, R12 ;  /* 0x0000000813137223 */ /* 0x004fc4000000000c */
[----:B------:R0:W2:Y:S02]  /*06b0*/  LDG.E.CONSTANT R24, desc[UR8][R28.64] ;  /* 0x000000081c187981 */ /* 0x0000a4000c1e9900 */
[----:B0-----:R-:W-:-:S05]  /*06c0*/  IMAD.WIDE R28, R4, 0x4, R28 ;  /* 0x00000004041c7825 */ /* 0x001fca00078e021c */
[----:B------:R-:W2:Y:S01]  /*06d0*/  LDG.E.CONSTANT R8, desc[UR8][R28.64] ;  /* 0x000000081c087981 */ /* 0x000ea2000c1e9900 */
[----:B------:R-:W-:-:S04]  /*06e0*/  IADD3 R22, PT, PT, R22, 0x4, RZ ;  /* 0x0000000416167810 */ /* 0x000fc80007ffe0ff */
[----:B------:R-:W-:Y:S01]  /*06f0*/  ISETP.NE.AND P0, PT, R22, RZ, PT ;  /* 0x000000ff1600720c */ /* 0x000fe20003f05270 */
[----:B------:R-:W-:Y:S01]  /*0700*/  UIADD3 UR4, UPT, UPT, UR4, 0x10, URZ ;  /* 0x0000001004047890 */ /* 0x000fe2000fffe0ff */
[----:B------:R-:W-:Y:S01]  /*0710*/  LEA R21, R4, R21, 0x4 ;  /* 0x0000001504157211 */ /* 0x000fe200078e20ff */
[----:B---3--:R-:W-:Y:S01]  /*0720*/  FFMA R20, R9, R20, R13 ;  /* 0x0000001409147223 */ /* 0x008fe2000000000d */
[----:B----4-:R-:W-:Y:S02]  /*0730*/  FFMA R9, R10, R18, R14 ;  /* 0x000000120a097223 */ /* 0x010fe4000000000e */
[----:B------:R-:W0:Y:S01]  /*0740*/  LDS.128 R12, [UR5+0x10] ;  /* 0x00001005ff0c7984 */ /* 0x000e220008000c00 */
[----:B------:R-:W-:Y:S01]  /*0750*/  UIADD3 UR5, UPT, UPT, UR5, 0x40, URZ ;  /* 0x0000004005057890 */ /* 0x000fe2000fffe0ff */
[----:B-----5:R-:W-:Y:S01]  /*0760*/  FFMA R10, R11, R27, R23 ;  /* 0x0000001b0b0a7223 */ /* 0x020fe20000000017 */
[----:B0-----:R-:W-:Y:S01]  /*0770*/  FFMA R18, R26, R12, R19 ;  /* 0x0000000c1a127223 */ /* 0x001fe20000000013 */
[----:B------:R-:W-:Y:S01]  /*0780*/  FFMA R19, R13, R25, R20 ;  /* 0x000000190d137223 */ /* 0x000fe20000000014 */
[----:B--2---:R-:W-:Y:S01]  /*0790*/  FFMA R20, R14, R24, R9 ;  /* 0x000000180e147223 */ /* 0x004fe20000000009 */
[----:B------:R-:W-:Y:S01]  /*07a0*/  FFMA R23, R15, R8, R10 ;  /* 0x000000080f177223 */ /* 0x000fe2000000000a */
[----:B------:R-:W-:Y:S06]  /*07b0*/  @P0 BRA `(.L_x_352) ;  /* 0xfffffffc00140947 */ /* 0x000fec000383ffff */
.L_x_351:
[----:B------:R-:W-:-:S04]  /*07c0*/  LEA.HI R21, R2, 0x1, RZ, 0x1e ;  /* 0x0000000102157811 */ /* 0x000fc800078ff0ff */
[----:B------:R-:W-:-:S13]  /*07d0*/  LOP3.LUT P0, R21, R21, 0x3, RZ, 0xc0, !PT ;  /* 0x0000000315157812 */ /* 0x000fda000780c0ff */
[----:B------:R-:W-:Y:S05]  /*07e0*/  @!P0 BRA `(.L_x_353) ;  /* 0x0000000000c48947 */ /* 0x000fea0003800000 */
[----:B------:R-:W0:Y:S01]  /*07f0*/  LDC.64 R14, c[0x0][0x380] ;  /* 0x0000e000ff0e7b82 */ /* 0x000e220000000a00 */
[----:B------:R-:W-:-:S05]  /*0800*/  IADD3 R9, PT, PT, R16, UR4, RZ ;  /* 0x0000000410097c10 */ /* 0x000fca000fffe0ff */
[----:B------:R-:W-:-:S04]  /*0810*/  IMAD R9, R9, R4, R0 ;  /* 0x0000000409097224 */ /* 0x000fc800078e0200 */
[----:B0-----:R-:W-:-:S04]  /*0820*/  IMAD.WIDE R14, R9, 0x4, R14 ;  /* 0x00000004090e7825 */ /* 0x001fc800078e020e */
[C---:B------:R-:W-:Y:S02]  /*0830*/  IMAD.WIDE R10, R4.reuse, 0x4, R14 ;  /* 0x00000004040a7825 */ /* 0x040fe400078e020e */
[----:B------:R-:W2:Y:S02]  /*0840*/  LDG.E.CONSTANT R15, desc[UR8][R14.64] ;  /* 0x000000080e0f7981 */ /* 0x000ea4000c1e9900 */
[C---:B------:R-:W-:Y:S02]  /*0850*/  IMAD.WIDE R8, R4.reuse, 0x4, R10 ;  /* 0x0000000404087825 */ /* 0x040fe400078e020a */
[----:B------:R-:W3:Y:S04]  /*0860*/  LDG.E.CONSTANT R22, desc[UR8][R10.64] ;  /* 0x000000080a167981 */ /* 0x000ee8000c1e9900 */
[----:B------:R0:W4:Y:S01]  /*0870*/  LDG.E.CONSTANT R25, desc[UR8][R8.64] ;  /* 0x0000000808197981 */ /* 0x000122000c1e9900 */
[----:B------:R-:W-:-:S05]  /*0880*/  IMAD.WIDE R12, R4, 0x4, R8 ;  /* 0x00000004040c7825 */ /* 0x000fca00078e0208 */
[----:B------:R-:W5:Y:S01]  /*0890*/  LDG.E.CONSTANT R24, desc[UR8][R12.64] ;  /* 0x000000080c187981 */ /* 0x000f62000c1e9900 */
[----:B------:R-:W1:Y:S01]  /*08a0*/  S2UR UR6, SR_CgaCtaId ;  /* 0x00000000000679c3 */ /* 0x000e620000008800 */
[----:B------:R-:W-:Y:S02]  /*08b0*/  UMOV UR5, 0x400 ;  /* 0x0000040000057882 */ /* 0x000fe40000000000 */
[----:B-1----:R-:W-:-:S04]  /*08c0*/  ULEA UR5, UR6, UR5, 0x18 ;  /* 0x0000000506057291 */ /* 0x002fc8000f8ec0ff */
[----:B------:R-:W-:-:S09]  /*08d0*/  ULEA UR4, UR4, UR5, 0x2 ;  /* 0x0000000504047291 */ /* 0x000fd2000f8e10ff */
[----:B0-----:R-:W2:Y:S01]  /*08e0*/  LDS.128 R8, [UR4] ;  /* 0x00000004ff087984 */ /* 0x001ea20008000c00 */
[----:B------:R-:W-:Y:S01]  /*08f0*/  ISETP.NE.AND P0, PT, R21, 0x1, PT ;  /* 0x000000011500780c */ /* 0x000fe20003f05270 */
[----:B--2---:R-:W-:Y:S01]  /*0900*/  FFMA R18, R15, R8, R18 ;  /* 0x000000080f127223 */ /* 0x004fe20000000012 */
[----:B---3--:R-:W-:Y:S01]  /*0910*/  FFMA R19, R9, R22, R19 ;  /* 0x0000001609137223 */ /* 0x008fe20000000013 */
[----:B----4-:R-:W-:Y:S01]  /*0920*/  FFMA R20, R10, R25, R20 ;  /* 0x000000190a147223 */ /* 0x010fe20000000014 */
[----:B-----5:R-:W-:-:S09]  /*0930*/  FFMA R23, R11, R24, R23 ;  /* 0x000000180b177223 */ /* 0x020fd20000000017 */
[----:B------:R-:W-:Y:S05]  /*0940*/  @!P0 BRA `(.L_x_353) ;  /* 0x00000000006c8947 */ /* 0x000fea0003800000 */
[----:B------:R-:W-:-:S04]  /*0950*/  IMAD.WIDE R12, R4, 0x4, R12 ;  /* 0x00000004040c7825 */ /* 0x000fc800078e020c */
[----:B------:R-:W-:Y:S02]  /*0960*/  IMAD.WIDE R26, R4, 0x4, R12 ;  /* 0x00000004041a7825 */ /* 0x000fe400078e020c */
[----:B------:R-:W2:Y:S01]  /*0970*/  LDG.E.CONSTANT R13, desc[UR8][R12.64] ;  /* 0x000000080c0d7981 */ /* 0x000ea2000c1e9900 */
[----:B------:R-:W-:-:S03]  /*0980*/  ISETP.NE.AND P0, PT, R21, 0x2, PT ;  /* 0x000000021500780c */ /* 0x000fc60003f05270 */
[----:B------:R0:W3:Y:S02]  /*0990*/  LDG.E.CONSTANT R12, desc[UR8][R26.64] ;  /* 0x000000081a0c7981 */ /* 0x0000e4000c1e9900 */
[----:B0-----:R-:W-:-:S05]  /*09a0*/  IMAD.WIDE R26, R4, 0x4, R26 ;  /* 0x00000004041a7825 */ /* 0x001fca00078e021a */
[----:B------:R-:W4:Y:S01]  /*09b0*/  LDG.E.CONSTANT R22, desc[UR8][R26.64] ;  /* 0x000000081a167981 */ /* 0x000f22000c1e9900 */
[----:B------:R-:W-:-:S05]  /*09c0*/  IMAD.WIDE R8, R4, 0x4, R26 ;  /* 0x0000000404087825 */ /* 0x000fca00078e021a */
[----:B------:R0:W5:Y:S01]  /*09d0*/  LDG.E.CONSTANT R21, desc[UR8][R8.64] ;  /* 0x0000000808157981 */ /* 0x000162000c1e9900 */
[----:B------:R-:W-:-:S04]  /*09e0*/  @P0 IMAD.WIDE R24, R4, 0x4, R8 ;  /* 0x0000000404180825 */ /* 0x000fc800078e0208 */
[C---:B------:R-:W-:Y:S02]  /*09f0*/  @P0 IMAD.WIDE R14, R4.reuse, 0x4, R24 ;  /* 0x00000004040e0825 */ /* 0x040fe400078e0218 */
[----:B------:R-:W5:Y:S02]  /*0a00*/  @P0 LDG.E.CONSTANT R25, desc[UR8][R24.64] ;  /* 0x0000000818190981 */ /* 0x000f64000c1e9900 */
[----:B------:R-:W-:-:S05]  /*0a10*/  @P0 IMAD.WIDE R10, R4, 0x4, R14 ;  /* 0x00000004040a0825 */ /* 0x000fca00078e020e */
[----:B------:R-:W5:Y:S01]  /*0a20*/  @P0 LDG.E.CONSTANT R26, desc[UR8][R10.64] ;  /* 0x000000080a1a0981 */ /* 0x000f62000c1e9900 */
[----:B0-----:R-:W-:-:S03]  /*0a30*/  @P0 IMAD.WIDE R8, R4, 0x4, R10 ;  /* 0x0000000404080825 */ /* 0x001fc600078e020a */
[----:B------:R-:W5:Y:S04]  /*0a40*/  @P0 LDG.E.CONSTANT R24, desc[UR8][R14.64] ;  /* 0x000000080e180981 */ /* 0x000f68000c1e9900 */
[----:B------:R0:W5:Y:S04]  /*0a50*/  @P0 LDG.E.CONSTANT R28, desc[UR8][R8.64] ;  /* 0x00000008081c0981 */ /* 0x000168000c1e9900 */
[----:B0-----:R-:W2:Y:S02]  /*0a60*/  LDS.128 R8, [UR4+0x10] ;  /* 0x00001004ff087984 */ /* 0x001ea40008000c00 */
[----:B--2---:R-:W-:Y:S01]  /*0a70*/  FFMA R18, R13, R8, R18 ;  /* 0x000000080d127223 */ /* 0x004fe20000000012 */
[----:B---3--:R-:W-:-:S02]  /*0a80*/  FFMA R19, R9, R12, R19 ;  /* 0x0000000c09137223 */ /* 0x008fc40000000013 */
[----:B------:R-:W0:Y:S01]  /*0a90*/  @P0 LDS.128 R12, [UR4+0x20] ;  /* 0x00002004ff0c0984 */ /* 0x000e220008000c00 */
[----:B----4-:R-:W-:Y:S01]  /*0aa0*/  FFMA R20, R10, R22, R20 ;  /* 0x000000160a147223 */ /* 0x010fe20000000014 */
[----:B-----5:R-:W-:Y:S01]  /*0ab0*/  FFMA R23, R11, R21, R23 ;  /* 0x000000150b177223 */ /* 0x020fe20000000017 */
[----:B0-----:R-:W-:Y:S01]  /*0ac0*/  @P0 FFMA R18, R25, R12, R18 ;  /* 0x0000000c19120223 */ /* 0x001fe20000000012 */
[----:B------:R-:W-:Y:S01]  /*0ad0*/  @P0 FFMA R19, R13, R24, R19 ;  /* 0x000000180d130223 */ /* 0x000fe20000000013 */
[----:B------:R-:W-:Y:S01]  /*0ae0*/  @P0 FFMA R20, R14, R26, R20 ;  /* 0x0000001a0e140223 */ /* 0x000fe20000000014 */
[----:B------:R-:W-:-:S07]  /*0af0*/  @P0 FFMA R23, R15, R28, R23 ;  /* 0x0000001c0f170223 */ /* 0x000fce0000000017 */
.L_x_353:
[----:B------:R-:W-:Y:S01]  /*0b00*/  LOP3.LUT R8, R2, 0xfffffffc, RZ, 0xc0, !PT ;  /* 0xfffffffc02087812 */ /* 0x000fe200078ec0ff */
[----:B------:R-:W-:Y:S01]  /*0b10*/  FADD R15, R18, R19 ;  /* 0x00000013120f7221 */ /* 0x000fe20000000000 */
[----:B------:R-:W-:Y:S02]  /*0b20*/  FADD R20, R20, R23 ;  /* 0x0000001714147221 */ /* 0x000fe40000000000 */
[----:B------:R-:W-:Y:S02]  /*0b30*/  IADD3 R10, PT, PT, R8, 0x4, RZ ;  /* 0x00000004080a7810 */ /* 0x000fe40007ffe0ff */
[----:B------:R-:W-:Y:S02]  /*0b40*/  FADD R15, R15, R20 ;  /* 0x000000140f0f7221 */ /* 0x000fe40000000000 */
[----:B------:R-:W-:-:S13]  /*0b50*/  ISETP.GE.U32.AND P0, PT, R10, R17, PT ;  /* 0x000000110a00720c */ /* 0x000fda0003f06070 */
[----:B------:R-:W-:Y:S05]  /*0b60*/  @P0 BRA `(.L_x_354) ;  /* 0x0000000800840947 */ /* 0x000fea0003800000 */
[----:B------:R-:W-:Y:S02]  /*0b70*/  IADD3 R8, PT, PT, -R8, -0x5, R17 ;  /* 0xfffffffb08087810 */ /* 0x000fe40007ffe111 */
[----:B------:R-:W-:Y:S02]  /*0b80*/  ISETP.NE.AND P1, PT, R3, RZ, PT ;  /* 0x000000ff0300720c */ /* 0x000fe40003f25270 */
[----:B------:R-:W-:Y:S02]  /*0b90*/  ISETP.GE.U32.AND P0, PT, R8, 0xf, PT ;  /* 0x0000000f0800780c */ /* 0x000fe40003f06070 */
[----:B------:R-:W-:-:S11]  /*0ba0*/  MOV R18, R10 ;  /* 0x0000000a00127202 */ /* 0x000fd60000000f00 */
[----:B------:R-:W-:Y:S05]  /*0bb0*/  @!P0 BRA `(.L_x_355) ;  /* 0x0000000400008947 */ /* 0x000fea0003800000 */
[----:B------:R-:W0:Y:S01]  /*0bc0*/  S2R R8, SR_CgaCtaId ;  /* 0x0000000000087919 */ /* 0x000e220000008800 */
[----:B------:R-:W-:Y:S01]  /*0bd0*/  MOV R19, 0x400 ;  /* 0x0000040000137802 */ /* 0x000fe20000000f00 */
[----:B------:R-:W-:-:S03]  /*0be0*/  UMOV UR4, URZ ;  /* 0x000000ff00047c82 */ /* 0x000fc60008000000 */
[----:B0-----:R-:W-:-:S07]  /*0bf0*/  LEA R19, R8, R19, 0x18 ;  /* 0x0000001308137211 */ /* 0x001fce00078ec0ff */
.L_x_356:
[----:B------:R-:W0:Y:S01]  /*0c00*/  LDC.64 R8, c[0x0][0x380] ;  /* 0x0000e000ff087b82 */ /* 0x000e220000000a00 */
[----:B------:R-:W-:-:S05]  /*0c10*/  IADD3 R11, PT, PT, R16, R18, RZ ;  /* 0x00000012100b7210 */ /* 0x000fca0007ffe0ff */
[----:B------:R-:W-:-:S04]  /*0c20*/  IMAD R11, R11, R4, R0 ;  /* 0x000000040b0b7224 */ /* 0x000fc800078e0200 */
[----:B0-----:R-:W-:-:S05]  /*0c30*/  IMAD.WIDE R8, R11, 0x4, R8 ;  /* 0x000000040b087825 */ /* 0x001fca00078e0208 */
[----:B------:R-:W2:Y:S01]  /*0c40*/  LDG.E.CONSTANT R14, desc[UR8][R8.64] ;  /* 0x00000008080e7981 */ /* 0x000ea2000c1e9900 */
[----:B------:R-:W-:-:S05]  /*0c50*/  IMAD.WIDE R26, R4, 0x4, R8 ;  /* 0x00000004041a7825 */ /* 0x000fca00078e0208 */
[----:B------:R-:W3:Y:S01]  /*0c60*/  LDG.E.CONSTANT R12, desc[UR8][R26.64] ;  /* 0x000000081a0c7981 */ /* 0x000ee2000c1e9900 */
[----:B------:R-:W-:-:S05]  /*0c70*/  IMAD.WIDE R24, R4, 0x4, R26 ;  /* 0x0000000404187825 */ /* 0x000fca00078e021a */
[----:B------:R0:W4:Y:S02]  /*0c80*/  LDG.E.CONSTANT R13, desc[UR8][R24.64] ;  /* 0x00000008180d7981 */ /* 0x000124000c1e9900 */
[----:B0-----:R-:W-:-:S05]  /*0c90*/  IMAD.WIDE R24, R4, 0x4, R24 ;  /* 0x0000000404187825 */ /* 0x001fca00078e0218 */
[----:B------:R0:W5:Y:S02]  /*0ca0*/  LDG.E.CONSTANT R23, desc[UR8][R24.64] ;  /* 0x0000000818177981 */ /* 0x000164000c1e9900 */
[----:B0-----:R-:W-:-:S05]  /*0cb0*/  IMAD.WIDE R24, R4, 0x4, R24 ;  /* 0x0000000404187825 */ /* 0x001fca00078e0218 */
[----:B------:R0:W5:Y:S02]  /*0cc0*/  LDG.E.CONSTANT R22, desc[UR8][R24.64] ;  /* 0x0000000818167981 */ /* 0x000164000c1e9900 */
[----:B0-----:R-:W-:-:S05]  /*0cd0*/  IMAD.WIDE R24, R4, 0x4, R24 ;  /* 0x0000000404187825 */ /* 0x001fca00078e0218 */
[----:B------:R0:W5:Y:S01]  /*0ce0*/  LDG.E.CONSTANT R21, desc[UR8][R24.64] ;  /* 0x0000000818157981 */ /* 0x000162000c1e9900 */
[----:B------:R-:W-:-:S05]  /*0cf0*/  LEA R20, R18, R19, 0x2 ;  /* 0x0000001312147211 */ /* 0x000fca00078e10ff */
[----:B------:R-:W2:Y:S01]  /*0d00*/  LDS.128 R8, [R20] ;  /* 0x0000000014087984 */ /* 0x000ea20000000c00 */
[----:B0-----:R-:W-:-:S05]  /*0d10*/  IMAD.WIDE R24, R4, 0x4, R24 ;  /* 0x0000000404187825 */ /* 0x001fca00078e0218 */
[----:B------:R0:W5:Y:S02]  /*0d20*/  LDG.E.CONSTANT R28, desc[UR8][R24.64] ;  /* 0x00000008181c7981 */ /* 0x000164000c1e9900 */
[----:B0-----:R-:W-:-:S04]  /*0d30*/  IMAD.WIDE R24, R4, 0x4, R24 ;  /* 0x0000000404187825 */ /* 0x001fc800078e0218 */
[----:B--2---:R-:W-:Y:S02]  /*0d40*/  FFMA R14, R14, R8, R15 ;  /* 0x000000080e0e7223 */ /* 0x004fe4000000000f */
[----:B------:R0:W2:Y:S02]  /*0d50*/  LDG.E.CONSTANT R8, desc[UR8][R24.64] ;  /* 0x0000000818087981 */ /* 0x0000a4000c1e9900 */
[----:B---3--:R-:W-:-:S04]  /*0d60*/  FFMA R9, R9, R12, R14 ;  /* 0x0000000c09097223 */ /* 0x008fc8000000000e */
[----:B----4-:R-:W-:Y:S02]  /*0d70*/  FFMA R10, R10, R13, R9 ;  /* 0x0000000d0a0a7223 */ /* 0x010fe40000000009 */
[----:B------:R-:W1:Y:S01]  /*0d80*/  LDS.128 R12, [R20+0x10] ;  /* 0x00001000140c7984 */ /* 0x000e620000000c00 */
[----:B0-----:R-:W-:-:S05]  /*0d90*/  IMAD.WIDE R24, R4, 0x4, R24 ;  /* 0x0000000404187825 */ /* 0x001fca00078e0218 */
[----:B------:R0:W3:Y:S02]  /*0da0*/  LDG.E.CONSTANT R27, desc[UR8][R24.64] ;  /* 0x00000008181b7981 */ /* 0x0000e4000c1e9900 */
[----:B0-----:R-:W-:-:S04]  /*0db0*/  IMAD.WIDE R24, R4, 0x4, R24 ;  /* 0x0000000404187825 */ /* 0x001fc800078e0218 */
[----:B-----5:R-:W-:Y:S01]  /*0dc0*/  FFMA R11, R11, R23, R10 ;  /* 0x000000170b0b7223 */ /* 0x020fe2000000000a */
[----:B------:R0:W4:Y:S02]  /*0dd0*/  LDG.E.CONSTANT R29, desc[UR8][R24.64] ;  /* 0x00000008181d7981 */ /* 0x000124000c1e9900 */
[----:B0-----:R-:W-:-:S04]  /*0de0*/  IMAD.WIDE R24, R4, 0x4, R24 ;  /* 0x0000000404187825 */ /* 0x001fc800078e0218 */
[----:B-1----:R-:W-:Y:S01]  /*0df0*/  FFMA R12, R22, R12, R11 ;  /* 0x0000000c160c7223 */ /* 0x002fe2000000000b */
[----:B------:R-:W-:-:S04]  /*0e00*/  IMAD.WIDE R22, R4, 0x4, R24 ;  /* 0x0000000404167825 */ /* 0x000fc800078e0218 */
[----:B------:R-:W-:Y:S02]  /*0e10*/  FFMA R13, R13, R21, R12 ;  /* 0x000000150d0d7223 */ /* 0x000fe4000000000c */
[----:B------:R0:W5:Y:S01]  /*0e20*/  LDG.E.CONSTANT R21, desc[UR8][R24.64] ;  /* 0x0000000818157981 */ /* 0x000162000c1e9900 */
[----:B------:R-:W-:-:S03]  /*0e30*/  IMAD.WIDE R10, R4, 0x4, R22 ;  /* 0x00000004040a7825 */ /* 0x000fc600078e0216 */
[----:B------:R-:W5:Y:S01]  /*0e40*/  LDG.E.CONSTANT R22, desc[UR8][R22.64] ;  /* 0x0000000816167981 */ /* 0x000f62000c1e9900 */
[----:B0-----:R-:W-:-:S03]  /*0e50*/  IMAD.WIDE R24, R4, 0x4, R10 ;  /* 0x0000000404187825 */ /* 0x001fc600078e020a */
[----:B------:R0:W5:Y:S02]  /*0e60*/  LDG.E.CONSTANT R23, desc[UR8][R10.64] ;  /* 0x000000080a177981 */ /* 0x000164000c1e9900 */
[C---:B0-----:R-:W-:Y:S02]  /*0e70*/  IMAD.WIDE R10, R4.reuse, 0x4, R24 ;  /* 0x00000004040a7825 */ /* 0x041fe400078e0218 */
[----:B------:R-:W5:Y:S04]  /*0e80*/  LDG.E.CONSTANT R24, desc[UR8][R24.64] ;  /* 0x0000000818187981 */ /* 0x000f68000c1e9900 */
[----:B------:R0:W5:Y:S02]  /*0e90*/  LDG.E.CONSTANT R25, desc[UR8][R10.64] ;  /* 0x000000080a197981 */ /* 0x000164000c1e9900 */
[----:B0-----:R-:W-:-:S05]  /*0ea0*/  IMAD.WIDE R10, R4, 0x4, R10 ;  /* 0x00000004040a7825 */ /* 0x001fca00078e020a */
[----:B------:R0:W5:Y:S01]  /*0eb0*/  LDG.E.CONSTANT R26, desc[UR8][R10.64] ;  /* 0x000000080a1a7981 */ /* 0x000162000c1e9900 */
[----:B------:R-:W-:Y:S01]  /*0ec0*/  FFMA R14, R14, R28, R13 ;  /* 0x0000001c0e0e7223 */ /* 0x000fe2000000000d */
[----:B------:R-:W-:-:S04]  /*0ed0*/  UIADD3 UR4, UPT, UPT, UR4, 0x10, URZ ;  /* 0x0000001004047890 */ /* 0x000fc8000fffe0ff */
[----:B------:R-:W-:Y:S01]  /*0ee0*/  UISETP.NE.AND UP0, UPT, UR4, URZ, UPT ;  /* 0x000000ff0400728c */ /* 0x000fe2000bf05270 */
[----:B------:R-:W-:Y:S01]  /*0ef0*/  IADD3 R18, PT, PT, R18, 0x10, RZ ;  /* 0x0000001012127810 */ /* 0x000fe20007ffe0ff */
[----:B--2---:R-:W-:Y:S02]  /*0f00*/  FFMA R14, R15, R8, R14 ;  /* 0x000000080f0e7223 */ /* 0x004fe4000000000e */
[----:B0-----:R-:W3:Y:S02]  /*0f10*/  LDS.128 R8, [R20+0x20] ;  /* 0x0000200014087984 */ /* 0x001ee40000000c00 */
[----:B---3--:R-:W-:Y:S02]  /*0f20*/  FFMA R8, R27, R8, R14 ;  /* 0x000000081b087223 */ /* 0x008fe4000000000e */
[----:B------:R-:W0:Y:S02]  /*0f30*/  LDS.128 R12, [R20+0x30] ;  /* 0x00003000140c7984 */ /* 0x000e240000000c00 */
[----:B----4-:R-:W-:-:S04]  /*0f40*/  FFMA R9, R9, R29, R8 ;  /* 0x0000001d09097223 */ /* 0x010fc80000000008 */
[----:B-----5:R-:W-:-:S04]  /*0f50*/  FFMA R8, R10, R21, R9 ;  /* 0x000000150a087223 */ /* 0x020fc80000000009 */
[----:B------:R-:W-:-:S04]  /*0f60*/  FFMA R8, R11, R22, R8 ;  /* 0x000000160b087223 */ /* 0x000fc80000000008 */
[----:B0-----:R-:W-:-:S04]  /*0f70*/  FFMA R8, R23, R12, R8 ;  /* 0x0000000c17087223 */ /* 0x001fc80000000008 */
[----:B------:R-:W-:-:S04]  /*0f80*/  FFMA R13, R13, R24, R8 ;  /* 0x000000180d0d7223 */ /* 0x000fc80000000008 */
[----:B------:R-:W-:-:S04]  /*0f90*/  FFMA R14, R14, R25, R13 ;  /* 0x000000190e0e7223 */ /* 0x000fc8000000000d */
[----:B------:R-:W-:Y:S01]  /*0fa0*/  FFMA R15, R15, R26, R14 ;  /* 0x0000001a0f0f7223 */ /* 0x000fe2000000000e */
[----:B------:R-:W-:Y:S06]  /*0fb0*/  BRA.U UP0, `(.L_x_356) ;  /* 0xfffffffd00107547 */ /* 0x000fec000b83ffff */
.L_x_355:
[----:B------:R-:W-:Y:S05]  /*0fc0*/  @!P1 BRA `(.L_x_354) ;  /* 0x00000004006c9947 */ /* 0x000fea0003800000 */
[----:B------:R-:W-:-:S04]  /*0fd0*/  LOP3.LUT R8, R2, 0xc, RZ, 0xc0, !PT ;  /* 0x0000000c02087812 */ /* 0x000fc800078ec0ff */
[----:B------:R-:W-:-:S04]  /*0fe0*/  IADD3 R8, PT, PT, -R8, 0xc, R17 ;  /* 0x0000000c08087810 */ /* 0x000fc80007ffe111 */
[----:B------:R-:W-:-:S04]  /*0ff0*/  LOP3.LUT R8, R8, 0xf, RZ, 0xc0, !PT ;  /* 0x0000000f08087812 */ /* 0x000fc800078ec0ff */
[----:B------:R-:W-:-:S04]  /*1000*/  IADD3 R8, PT, PT, R8, -0x1, RZ ;  /* 0xffffffff08087810 */ /* 0x000fc80007ffe0ff */
[----:B------:R-:W-:-:S13]  /*1010*/  ISETP.GE.U32.AND P0, PT, R8, 0x7, PT ;  /* 0x000000070800780c */ /* 0x000fda0003f06070 */
[----:B------:R-:W-:Y:S05]  /*1020*/  @!P0 BRA `(.L_x_357) ;  /* 0x0000000000888947 */ /* 0x000fea0003800000 */
[----:B------:R-:W0:Y:S01]  /*1030*/  LDC.64 R24, c[0x0][0x380] ;  /* 0x0000e000ff187b82 */ /* 0x000e220000000a00 */
[----:B------:R-:W-:-:S05]  /*1040*/  IADD3 R9, PT, PT, R16, R18, RZ ;  /* 0x0000001210097210 */ /* 0x000fca0007ffe0ff */
[----:B------:R-:W-:-:S04]  /*1050*/  IMAD R9, R9, R4, R0 ;  /* 0x0000000409097224 */ /* 0x000fc800078e0200 */
[----:B0-----:R-:W-:-:S05]  /*1060*/  IMAD.WIDE R24, R9, 0x4, R24 ;  /* 0x0000000409187825 */ /* 0x001fca00078e0218 */
[----:B------:R-:W2:Y:S01]  /*1070*/  LDG.E.CONSTANT R12, desc[UR8][R24.64] ;  /* 0x00000008180c7981 */ /* 0x000ea2000c1e9900 */
[----:B------:R-:W-:-:S05]  /*1080*/  IMAD.WIDE R8, R4, 0x4, R24 ;  /* 0x0000000404087825 */ /* 0x000fca00078e0218 */
[----:B------:R0:W3:Y:S01]  /*1090*/  LDG.E.CONSTANT R19, desc[UR8][R8.64] ;  /* 0x0000000808137981 */ /* 0x0000e2000c1e9900 */
[----:B------:R-:W-:-:S04]  /*10a0*/  IMAD.WIDE R20, R4, 0x4, R8 ;  /* 0x0000000404147825 */ /* 0x000fc800078e0208 */
[C---:B------:R-:W-:Y:S02]  /*10b0*/  IMAD.WIDE R22, R4.reuse, 0x4, R20 ;  /* 0x0000000404167825 */ /* 0x040fe400078e0214 */
[----:B------:R-:W4:Y:S02]  /*10c0*/  LDG.E.CONSTANT R20, desc[UR8][R20.64] ;  /* 0x0000000814147981 */ /* 0x000f24000c1e9900 */
[----:B0-----:R-:W-:-:S04]  /*10d0*/  IMAD.WIDE R8, R4, 0x4, R22 ;  /* 0x0000000404087825 */ /* 0x001fc800078e0216 */
[C---:B------:R-:W-:Y:S01]  /*10e0*/  IMAD.WIDE R10, R4.reuse, 0x4, R8 ;  /* 0x00000004040a7825 */ /* 0x040fe200078e0208 */
[----:B------:R-:W5:Y:S04]  /*10f0*/  LDG.E.CONSTANT R21, desc[UR8][R22.64] ;  /* 0x0000000816157981 */ /* 0x000f68000c1e9900 */
[----:B------:R-:W5:Y:S04]  /*1100*/  LDG.E.CONSTANT R24, desc[UR8][R10.64] ;  /* 0x000000080a187981 */ /* 0x000f68000c1e9900 */
[----:B------:R0:W5:Y:S02]  /*1110*/  LDG.E.CONSTANT R22, desc[UR8][R8.64] ;  /* 0x0000000808167981 */ /* 0x000164000c1e9900 */
[----:B0-----:R-:W-:-:S05]  /*1120*/  IMAD.WIDE R8, R4, 0x4, R10 ;  /* 0x0000000404087825 */ /* 0x001fca00078e020a */
[----:B------:R-:W5:Y:S01]  /*1130*/  LDG.E.CONSTANT R25, desc[UR8][R8.64] ;  /* 0x0000000808197981 */ /* 0x000f62000c1e9900 */
[----:B------:R-:W-:-:S05]  /*1140*/  IMAD.WIDE R10, R4, 0x4, R8 ;  /* 0x00000004040a7825 */ /* 0x000fca00078e0208 */
[----:B------:R0:W5:Y:S01]  /*1150*/  LDG.E.CONSTANT R26, desc[UR8][R10.64] ;  /* 0x000000080a1a7981 */ /* 0x000162000c1e9900 */
[----:B------:R-:W1:Y:S01]  /*1160*/  S2R R14, SR_CgaCtaId ;  /* 0x00000000000e7919 */ /* 0x000e620000008800 */
[----:B------:R-:W-:-:S04]  /*1170*/  MOV R13, 0x400 ;  /* 0x00000400000d7802 */ /* 0x000fc80000000f00 */
[----:B-1----:R-:W-:-:S04]  /*1180*/  LEA R13, R14, R13, 0x18 ;  /* 0x0000000d0e0d7211 */ /* 0x002fc800078ec0ff */
[----:B------:R-:W-:-:S05]  /*1190*/  LEA R27, R18, R13, 0x2 ;  /* 0x0000000d121b7211 */ /* 0x000fca00078e10ff */
[----:B0-----:R-:W2:Y:S01]  /*11a0*/  LDS.128 R8, [R27] ;  /* 0x000000001b087984 */ /* 0x001ea20000000c00 */
[----:B------:R-:W-:Y:S01]  /*11b0*/  IADD3 R18, PT, PT, R18, 0x8, RZ ;  /* 0x0000000812127810 */ /* 0x000fe20007ffe0ff */
[----:B--2---:R-:W-:Y:S02]  /*11c0*/  FFMA R28, R12, R8, R15 ;  /* 0x000000080c1c7223 */ /* 0x004fe4000000000f */
[----:B------:R-:W0:Y:S02]  /*11d0*/  LDS.128 R12, [R27+0x10] ;  /* 0x000010001b0c7984 */ /* 0x000e240000000c00 */
[----:B---3--:R-:W-:-:S04]  /*11e0*/  FFMA R19, R19, R9, R28 ;  /* 0x0000000913137223 */ /* 0x008fc8000000001c */
[----:B----4-:R-:W-:-:S04]  /*11f0*/  FFMA R20, R20, R10, R19 ;  /* 0x0000000a14147223 */ /* 0x010fc80000000013 */
[----:B-----5:R-:W-:-:S04]  /*1200*/  FFMA R21, R21, R11, R20 ;  /* 0x0000000b15157223 */ /* 0x020fc80000000014 */
[----:B0-----:R-:W-:-:S04]  /*1210*/  FFMA R21, R22, R12, R21 ;  /* 0x0000000c16157223 */ /* 0x001fc80000000015 */
[----:B------:R-:W-:-:S04]  /*1220*/  FFMA R24, R24, R13, R21 ;  /* 0x0000000d18187223 */ /* 0x000fc80000000015 */
[----:B------:R-:W-:-:S04]  /*1230*/  FFMA R25, R25, R14, R24 ;  /* 0x0000000e19197223 */ /* 0x000fc80000000018 */
[----:B------:R-:W-:-:S07]  /*1240*/  FFMA R15, R26, R15, R25 ;  /* 0x0000000f1a0f7223 */ /* 0x000fce0000000019 */
.L_x_357:
[----:B------:R-:W-:-:S04]  /*1250*/  LOP3.LUT R8, R2, 0x4, RZ, 0xc0, !PT ;  /* 0x0000000402087812 */ /* 0x000fc800078ec0ff */
[----:B------:R-:W-:-:S04]  /*1260*/  IADD3 R9, PT, PT, -R8, 0xc, R17 ;  /* 0x0000000c08097810 */ /* 0x000fc80007ffe111 */
[----:B------:R-:W-:-:S13]  /*1270*/  LOP3.LUT P0, RZ, R9, 0x7, RZ, 0xc0, !PT ;  /* 0x0000000709ff7812 */ /* 0x000fda000780c0ff */
[----:B------:R-:W-:Y:S05]  /*1280*/  @!P0 BRA `(.L_x_354) ;  /* 0x0000000000bc8947 */ /* 0x000fea0003800000 */
[----:B------:R-:W-:Y:S01]  /*1290*/  LOP3.LUT R17, R17, 0x4, RZ, 0x3c, !PT ;  /* 0x0000000411117812 */ /* 0x000fe200078e3cff */
[----:B------:R-:W0:Y:S03]  /*12a0*/  LDC.64 R12, c[0x0][0x380] ;  /* 0x0000e000ff0c7b82 */ /* 0x000e260000000a00 */
[----:B------:R-:W-:-:S04]  /*12b0*/  IADD3 R17, PT, PT, -R8, R17, RZ ;  /* 0x0000001108117210 */ /* 0x000fc80007ffe1ff */
[----:B------:R-:W-:-:S04]  /*12c0*/  LOP3.LUT R17, R17, 0x7, RZ, 0xc0, !PT ;  /* 0x0000000711117812 */ /* 0x000fc800078ec0ff */
[----:B------:R-:W-:-:S04]  /*12d0*/  IADD3 R17, PT, PT, R17, -0x1, RZ ;  /* 0xffffffff11117810 */ /* 0x000fc80007ffe0ff */
[----:B------:R-:W-:-:S13]  /*12e0*/  ISETP.GE.U32.AND P0, PT, R17, 0x3, PT ;  /* 0x000000031100780c */ /* 0x000fda0003f06070 */
[----:B------:R-:W-:Y:S05]  /*12f0*/  @!P0 BRA `(.L_x_358) ;  /* 0x0000000000548947 */ /* 0x000fea0003800000 */
[----:B------:R-:W1:Y:S01]  /*1300*/  LDC.64 R8, c[0x0][0x380] ;  /* 0x0000e000ff087b82 */ /* 0x000e620000000a00 */
[----:B------:R-:W-:-:S05]  /*1310*/  IADD3 R11, PT, PT, R16, R18, RZ ;  /* 0x00000012100b7210 */ /* 0x000fca0007ffe0ff */
[----:B------:R-:W-:-:S04]  /*1320*/  IMAD R11, R11, R4, R0 ;  /* 0x000000040b0b7224 */ /* 0x000fc800078e0200 */
[----:B-1----:R-:W-:-:S05]  /*1330*/  IMAD.WIDE R26, R11, 0x4, R8 ;  /* 0x000000040b1a7825 */ /* 0x002fca00078e0208 */
[----:B------:R-:W2:Y:S01]  /*1340*/  LDG.E.CONSTANT R14, desc[UR8][R26.64] ;  /* 0x000000081a0e7981 */ /* 0x000ea2000c1e9900 */
[----:B------:R-:W-:-:S04]  /*1350*/  IMAD.WIDE R22, R4, 0x4, R26 ;  /* 0x0000000404167825 */ /* 0x000fc800078e021a */
[C---:B------:R-:W-:Y:S02]  /*1360*/  IMAD.WIDE R20, R4.reuse, 0x4, R22 ;  /* 0x0000000404147825 */ /* 0x040fe400078e0216 */
[----:B------:R-:W3:Y:S02]  /*1370*/  LDG.E.CONSTANT R23, desc[UR8][R22.64] ;  /* 0x0000000816177981 */ /* 0x000ee4000c1e9900 */
[----:B------:R-:W-:Y:S02]  /*1380*/  IMAD.WIDE R24, R4, 0x4, R20 ;  /* 0x0000000404187825 */ /* 0x000fe400078e0214 */
[----:B------:R-:W4:Y:S04]  /*1390*/  LDG.E.CONSTANT R20, desc[UR8][R20.64] ;  /* 0x0000000814147981 */ /* 0x000f28000c1e9900 */
[----:B------:R-:W5:Y:S01]  /*13a0*/  LDG.E.CONSTANT R25, desc[UR8][R24.64] ;  /* 0x0000000818197981 */ /* 0x000f62000c1e9900 */
[----:B------:R-:W1:Y:S01]  /*13b0*/  S2R R9, SR_CgaCtaId ;  /* 0x0000000000097919 */ /* 0x000e620000008800 */
[----:B------:R-:W-:-:S04]  /*13c0*/  MOV R8, 0x400 ;  /* 0x0000040000087802 */ /* 0x000fc80000000f00 */
[----:B-1----:R-:W-:-:S04]  /*13d0*/  LEA R9, R9, R8, 0x18 ;  /* 0x0000000809097211 */ /* 0x002fc800078ec0ff */
[----:B------:R-:W-:-:S06]  /*13e0*/  LEA R9, R18, R9, 0x2 ;  /* 0x0000000912097211 */ /* 0x000fcc00078e10ff */
[----:B------:R-:W2:Y:S01]  /*13f0*/  LDS.128 R8, [R9] ;  /* 0x0000000009087984 */ /* 0x000ea20000000c00 */
[----:B------:R-:W-:Y:S01]  /*1400*/  IADD3 R18, PT, PT, R18, 0x4, RZ ;  /* 0x0000000412127810 */ /* 0x000fe20007ffe0ff */
[----:B--2---:R-:W-:-:S04]  /*1410*/  FFMA R8, R14, R8, R15 ;  /* 0x000000080e087223 */ /* 0x004fc8000000000f */
[----:B---3--:R-:W-:-:S04]  /*1420*/  FFMA R15, R23, R9, R8 ;  /* 0x00000009170f7223 */ /* 0x008fc80000000008 */
[----:B----4-:R-:W-:-:S04]  /*1430*/  FFMA R10, R20, R10, R15 ;  /* 0x0000000a140a7223 */ /* 0x010fc8000000000f */
[----:B-----5:R-:W-:-:S07]  /*1440*/  FFMA R15, R25, R11, R10 ;  /* 0x0000000b190f7223 */ /* 0x020fce000000000a */
.L_x_358:
[----:B------:R-:W-:-:S05]  /*1450*/  IADD3 R9, PT, PT, R16, R18, RZ ;  /* 0x0000001210097210 */ /* 0x000fca0007ffe0ff */
[----:B------:R-:W-:-:S04]  /*1460*/  IMAD R9, R9, R4, R0 ;  /* 0x0000000409097224 */ /* 0x000fc800078e0200 */
[----:B0-----:R-:W-:-:S05]  /*1470*/  IMAD.WIDE R12, R9, 0x4, R12 ;  /* 0x00000004090c7825 */ /* 0x001fca00078e020c */
[----:B------:R-:W2:Y:S01]  /*1480*/  LDG.E.CONSTANT R14, desc[UR8][R12.64] ;  /* 0x000000080c0e7981 */ /* 0x000ea2000c1e9900 */
[----:B------:R-:W-:Y:S02]  /*1490*/  MOV R8, 0x400 ;  /* 0x0000040000087802 */ /* 0x000fe40000000f00 */
[----:B------:R-:W-:Y:S01]  /*14a0*/  ISETP.NE.AND P0, PT, R3, 0x1, PT ;  /* 0x000000010300780c */ /* 0x000fe20003f05270 */
[----:B------:R-:W0:Y:S02]  /*14b0*/  S2R R9, SR_CgaCtaId ;  /* 0x0000000000097919 */ /* 0x000e240000008800 */
[----:B0-----:R-:W-:-:S04]  /*14c0*/  LEA R9, R9, R8, 0x18 ;  /* 0x0000000809097211 */ /* 0x001fc800078ec0ff */
[----:B------:R-:W-:-:S06]  /*14d0*/  LEA R9, R18, R9, 0x2 ;  /* 0x0000000912097211 */ /* 0x000fcc00078e10ff */
[----:B------:R-:W2:Y:S02]  /*14e0*/  LDS.128 R8, [R9] ;  /* 0x0000000009087984 */ /* 0x000ea40000000c00 */
[----:B--2---:R-:W-:Y:S01]  /*14f0*/  FFMA R15, R14, R8, R15 ;  /* 0x000000080e0f7223 */ /* 0x004fe2000000000f */
[----:B------:R-:W-:Y:S06]  /*1500*/  @!P0 BRA `(.L_x_354) ;  /* 0x00000000001c8947 */ /* 0x000fec0003800000 */
[----:B------:R-:W-:Y:S01]  /*1510*/  ISETP.NE.AND P0, PT, R3, 0x2, PT ;  /* 0x000000020300780c */ /* 0x000fe20003f05270 */
[----:B------:R-:W-:-:S12]  /*1520*/  IMAD.WIDE R16, R4, 0x4, R12 ;  /* 0x0000000404107825 */ /* 0x000fd800078e020c */
[----:B------:R-:W-:Y:S02]  /*1530*/  @P0 IMAD.WIDE R12, R4, 0x4, R16 ;  /* 0x00000004040c0825 */ /* 0x000fe400078e0210 */
[----:B------:R-:W2:Y:S04]  /*1540*/  LDG.E.CONSTANT R16, desc[UR8][R16.64] ;  /* 0x0000000810107981 */ /* 0x000ea8000c1e9900 */
[----:B------:R-:W3:Y:S01]  /*1550*/  @P0 LDG.E.CONSTANT R12, desc[UR8][R12.64] ;  /* 0x000000080c0c0981 */ /* 0x000ee2000c1e9900 */
[----:B--2---:R-:W-:-:S04]  /*1560*/  FFMA R15, R16, R9, R15 ;  /* 0x00000009100f7223 */ /* 0x004fc8000000000f */
[----:B---3--:R-:W-:-:S07]  /*1570*/  @P0 FFMA R15, R12, R10, R15 ;  /* 0x0000000a0c0f0223 */ /* 0x008fce000000000f */
.L_x_354:
[----:B------:R-:W0:Y:S01]  /*1580*/  LDC.64 R8, c[0x0][0x3a8] ;  /* 0x0000ea00ff087b82 */ /* 0x000e220000000a00 */
[----:B------:R-:W-:-:S04]  /*1590*/  IMAD R11, R5, R4, R0 ;  /* 0x00000004050b7224 */ /* 0x000fc800078e0200 */
[----:B0-----:R-:W-:-:S05]  /*15a0*/  IMAD.WIDE R8, R11, 0x4, R8 ;  /* 0x000000040b087825 */ /* 0x001fca00078e0208 */
[----:B------:R0:W-:Y:S01]  /*15b0*/  STG.E desc[UR8][R8.64], R15 ;  /* 0x0000000f08007986 */ /* 0x0001e2000c101908 */
[----:B------:R-:W-:Y:S05]  /*15c0*/  BRA `(.L_x_359) ;  /* 0x0000000000107947 */ /* 0x000fea0003800000 */
.L_x_350:
[----:B------:R-:W0:Y:S01]  /*15d0*/  LDC.64 R8, c[0x0][0x3a8] ;  /* 0x0000ea00ff087b82 */ /* 0x000e220000000a00 */
[----:B------:R-:W-:Y:S01]  /*15e0*/  MOV R11, 0x7fc00000 ;  /* 0x7fc00000000b7802 */ /* 0x000fe20000000f00 */
[----:B0-----:R-:W-:-:S05]  /*15f0*/  IMAD.WIDE R8, R13, 0x4, R8 ;  /* 0x000000040d087825 */ /* 0x001fca00078e0208 */
[----:B------:R1:W-:Y:S02]  /*1600*/  STG.E desc[UR8][R8.64], R11 ;  /* 0x0000000b08007986 */ /* 0x0003e4000c101908 */
.L_x_359:
[----:B------:R-:W-:Y:S05]  /*1610*/  BSYNC.RECONVERGENT B0 ;  /* 0x0000000000007941 */ /* 0x000fea0003800200 */
.L_x_349:
[----:B------:R-:W2:Y:S01]  /*1620*/  LDCU UR4, c[0x0][0x398] ;  /* 0x00007300ff0477ac */ /* 0x000ea20008000800 */
[----:B------:R-:W-:-:S04]  /*1630*/  IADD3 R5, PT, PT, R6, R5, RZ ;  /* 0x0000000506057210 */ /* 0x000fc80007ffe0ff */
[----:B--2---:R-:W-:-:S13]  /*1640*/  ISETP.GE.AND P0, PT, R5, UR4, PT ;  /* 0x0000000405007c0c */ /* 0x004fda000bf06270 */
[----:B------:R-:W-:Y:S05]  /*1650*/  @!P0 BRA `(.L_x_360) ;  /* 0xffffffec00108947 */ /* 0x000fea000383ffff */
[----:B------:R-:W-:Y:S05]  /*1660*/  EXIT ;  /* 0x000000000000794d */ /* 0x000fea0003800000 */
.L_x_348:
[----:B------:R-:W0:Y:S01]  /*1670*/  LDC R3, c[0x0][0x394] ;  /* 0x0000e500ff037b82 */ /* 0x000e220000000800 */
[C---:B------:R-:W-:Y:S01]  /*1680*/  LOP3.LUT R14, R4.reuse, 0xf, RZ, 0xc0, !PT ;  /* 0x0000000f040e7812 */ /* 0x040fe200078ec0ff */
[----:B------:R-:W1:Y:S01]  /*1690*/  LDCU UR7, c[0x0][0x398] ;  /* 0x00007300ff0777ac */ /* 0x000e620008000800 */
[----:B------:R-:W-:Y:S02]  /*16a0*/  LOP3.LUT R13, R4, 0x7, RZ, 0xc0, !PT ;  /* 0x00000007040d7812 */ /* 0x000fe400078ec0ff */
[----:B------:R-:W-:Y:S02]  /*16b0*/  IADD3 R8, PT, PT, R14, -0x1, RZ ;  /* 0xffffffff0e087810 */ /* 0x000fe40007ffe0ff */
[----:B------:R-:W-:Y:S01]  /*16c0*/  IADD3 R9, PT, PT, R13, -0x1, RZ ;  /* 0xffffffff0d097810 */ /* 0x000fe20007ffe0ff */
[----:B------:R-:W2:Y:S01]  /*16d0*/  LDC R2, c[0x0][0x390] ;  /* 0x0000e400ff027b82 */ /* 0x000ea20000000800 */
[----:B------:R-:W-:Y:S02]  /*16e0*/  ISETP.GE.U32.AND P0, PT, R8, 0x7, PT ;  /* 0x000000070800780c */ /* 0x000fe40003f06070 */
[----:B------:R-:W-:-:S02]  /*16f0*/  ISETP.GE.U32.AND P1, PT, R9, 0x3, PT ;  /* 0x000000030900780c */ /* 0x000fc40003f26070 */
[----:B------:R-:W-:-:S03]  /*1700*/  LOP3.LUT R4, R4, 0x3, RZ, 0xc0, !PT ;  /* 0x0000000304047812 */ /* 0x000fc600078ec0ff */
[----:B------:R-:W3:Y:S08]  /*1710*/  LDC.64 R18, c[0x0][0x380] ;  /* 0x0000e000ff127b82 */ /* 0x000ef00000000a00 */
[----:B-1----:R-:W4:Y:S02]  /*1720*/  LDC.64 R16, c[0x0][0x3a8] ;  /* 0x0000ea00ff107b82 */ /* 0x002f240000000a00 */
.L_x_367:
[C---:B------:R-:W-:Y:S01]  /*1730*/  ISETP.GE.AND P2, PT, R5.reuse, R7, PT ;  /* 0x000000070500720c */ /* 0x040fe20003f46270 */
[----:B0-----:R-:W-:Y:S01]  /*1740*/  IMAD R12, R5, R3, R0 ;  /* 0x00000003050c7224 */ /* 0x001fe200078e0200 */
[----:B------:R-:W-:Y:S11]  /*1750*/  BSSY.RECONVERGENT B0, `(.L_x_361) ;  /* 0x0000099000007945 */ /* 0x000ff60003800200 */
[----:B-1----:R-:W0:Y:S01]  /*1760*/  @!P2 LDC.64 R8, c[0x0][0x3a8] ;  /* 0x0000ea00ff08ab82 */ /* 0x002e220000000a00 */
[----:B------:R-:W-:Y:S01]  /*1770*/  @!P2 MOV R11, 0x7fc00000 ;  /* 0x7fc00000000ba802 */ /* 0x000fe20000000f00 */
[----:B0-----:R-:W-:-:S05]  /*1780*/  @!P2 IMAD.WIDE R8, R12, 0x4, R8 ;  /* 0x000000040c08a825 */ /* 0x001fca00078e0208 */
[----:B------:R0:W-:Y:S01]  /*1790*/  @!P2 STG.E desc[UR8][R8.64], R11 ;  /* 0x0000000b0800a986 */ /* 0x0001e2000c101908 */
[----:B------:R-:W-:Y:S05]  /*17a0*/  @!P2 BRA `(.L_x_362) ;  /* 0x00000008004ca947 */ /* 0x000fea0003800000 */
[----:B--2---:R-:W-:Y:S01]  /*17b0*/  ISETP.GE.AND P2, PT, R2, 0x1, PT ;  /* 0x000000010200780c */ /* 0x004fe20003f46270 */
[----:B------:R-:W-:-:S12]  /*17c0*/  HFMA2 R20, -RZ, RZ, 0, 0 ;  /* 0x00000000ff147431 */ /* 0x000fd800000001ff */
[----:B------:R-:W-:Y:S05]  /*17d0*/  @!P2 BRA `(.L_x_363) ;  /* 0x000000080038a947 */ /* 0x000fea0003800000 */
[----:B------:R-:W-:Y:S01]  /*17e0*/  ISETP.GE.U32.AND P2, PT, R2, 0x10, PT ;  /* 0x000000100200780c */ /* 0x000fe20003f46070 */
[----:B------:R-:W-:Y:S01]  /*17f0*/  UMOV UR4, URZ ;  /* 0x000000ff00047c82 */ /* 0x000fe20008000000 */
[----:B------:R-:W-:Y:S02]  /*1800*/  ISETP.NE.AND P3, PT, R14, RZ, PT ;  /* 0x000000ff0e00720c */ /* 0x000fe40003f65270 */
[----:B------:R-:W-:Y:S02]  /*1810*/  IADD3 R15, PT, PT, R5, 0x1, -R2 ;  /* 0x00000001050f7810 */ /* 0x000fe40007ffe802 */
[----:B------:R-:W-:-:S07]  /*1820*/  MOV R20, RZ ;  /* 0x000000ff00147202 */ /* 0x000fce0000000f00 */
[----:B------:R-:W-:Y:S05]  /*1830*/  @!P2 BRA `(.L_x_364) ;  /* 0x0000000000e4a947 */ /* 0x000fea0003800000 */
[----:B------:R-:W-:-:S04]  /*1840*/  IMAD R25, R15, R3, R0 ;  /* 0x000000030f197224 */ /* 0x000fc800078e0200 */
[----:B---3--:R-:W-:-:S05]  /*1850*/  IMAD.WIDE R24, R25, 0x4, R18 ;  /* 0x0000000419187825 */ /* 0x008fca00078e0212 */
[----:B------:R1:W2:Y:S02]  /*1860*/  LDG.E.CONSTANT R21, desc[UR8][R24.64] ;  /* 0x0000000818157981 */ /* 0x0002a4000c1e9900 */
[----:B-1----:R-:W-:-:S05]  /*1870*/  IMAD.WIDE R24, R3, 0x4, R24 ;  /* 0x0000000403187825 */ /* 0x002fca00078e0218 */
[----:B------:R1:W3:Y:S02]  /*1880*/  LDG.E.CONSTANT R20, desc[UR8][R24.64] ;  /* 0x0000000818147981 */ /* 0x0002e4000c1e9900 */
[----:B-1----:R-:W-:-:S05]  /*1890*/  IMAD.WIDE R24, R3, 0x4, R24 ;  /* 0x0000000403187825 */ /* 0x002fca00078e0218 */
[----:B------:R1:W5:Y:S02]  /*18a0*/  LDG.E.CONSTANT R27, desc[UR8][R24.64] ;  /* 0x00000008181b7981 */ /* 0x000364000c1e9900 */
[----:B-1----:R-:W-:-:S05]  /*18b0*/  IMAD.WIDE R24, R3, 0x4, R24 ;  /* 0x0000000403187825 */ /* 0x002fca00078e0218 */
[----:B------:R1:W4:Y:S02]  /*18c0*/  LDG.E.CONSTANT R26, desc[UR8][R24.64] ;  /* 0x00000008181a7981 */ /* 0x000324000c1e9900 */
[----:B-1----:R-:W-:-:S05]  /*18d0*/  IMAD.WIDE R24, R3, 0x4, R24 ;  /* 0x0000000403187825 */ /* 0x002fca00078e0218 */
[----:B------:R1:W4:Y:S01]  /*18e0*/  LDG.E.CONSTANT R22, desc[UR8][R24.64] ;  /* 0x0000000818167981 */ /* 0x000322000c1e9900 */
[----:B------:R-:W0:Y:S01]  /*18f0*/  S2UR UR5, SR_CgaCtaId ;  /* 0x00000000000579c3 */ /* 0x000e220000008800 */
[----:B------:R-:W-:Y:S01]  /*1900*/  UMOV UR4, 0x400 ;  /* 0x0000040000047882 */ /* 0x000fe20000000000 */
[----:B-1----:R-:W-:-:S05]  /*1910*/  IMAD.WIDE R24, R3, 0x4, R24 ;  /* 0x0000000403187825 */ /* 0x002fca00078e0218 */
[----:B------:R-:W4:Y:S01]  /*1920*/  LDG.E.CONSTANT R23, desc[UR8][R24.64] ;  /* 0x0000000818177981 */ /* 0x000f22000c1e9900 */
[----:B0-----:R-:W-:-:S09]  /*1930*/  ULEA UR4, UR5, UR4, 0x18 ;  /* 0x0000000405047291 */ /* 0x001fd2000f8ec0ff */
[----:B------:R-:W2:Y:S02]  /*1940*/  LDS.128 R8, [UR4] ;  /* 0x00000004ff087984 */ /* 0x000ea40008000c00 */
[----:B--2---:R-:W-:-:S04]  /*1950*/  FFMA R8, R21, R8, RZ ;  /* 0x0000000815087223 */ /* 0x004fc800000000ff */
[----:B---3--:R-:W-:Y:S01]  /*1960*/  FFMA R9, R9, R20, R8 ;  /* 0x0000001409097223 */ /* 0x008fe20000000008 */
[----:B------:R-:W-:-:S05]  /*1970*/  IMAD.WIDE R20, R3, 0x4, R24 ;  /* 0x0000000403147825 */ /* 0x000fca00078e0218 */
[----:B------:R0:W2:Y:S01]  /*1980*/  LDG.E.CONSTANT R24, desc[UR8][R20.64] ;  /* 0x0000000814187981 */ /* 0x0000a2000c1e9900 */
[----:B-----5:R-:W-:Y:S01]  /*1990*/  FFMA R10, R10, R27, R9 ;  /* 0x0000001b0a0a7223 */ /* 0x020fe20000000009 */
[----:B0-----:R-:W-:-:S04]  /*19a0*/  IMAD.WIDE R20, R3, 0x4, R20 ;  /* 0x0000000403147825 */ /* 0x001fc800078e0214 */
[----:B----4-:R-:W-:Y:S02]  /*19b0*/  FFMA R27, R11, R26, R10 ;  /* 0x0000001a0b1b7223 */ /* 0x010fe4000000000a */
[----:B------:R0:W3:Y:S04]  /*19c0*/  LDG.E.CONSTANT R26, desc[UR8][R20.64] ;  /* 0x00000008141a7981 */ /* 0x0000e8000c1e9900 */
[----:B------:R-:W1:Y:S01]  /*19d0*/  LDS.128 R8, [UR4+0x10] ;  /* 0x00001004ff087984 */ /* 0x000e620008000c00 */
[----:B0-----:R-:W-:-:S04]  /*19e0*/  IMAD.WIDE R20, R3, 0x4, R20 ;  /* 0x0000000403147825 */ /* 0x001fc800078e0214 */
[----:B-1----:R-:W-:Y:S02]  /*19f0*/  FFMA R8, R22, R8, R27 ;  /* 0x0000000816087223 */ /* 0x002fe4000000001b */
[----:B------:R0:W4:Y:S02]  /*1a00*/  LDG.E.CONSTANT R22, desc[UR8][R20.64] ;  /* 0x0000000814167981 */ /* 0x000124000c1e9900 */
[----:B0-----:R-:W-:-:S05]  /*1a10*/  IMAD.WIDE R20, R3, 0x4, R20 ;  /* 0x0000000403147825 */ /* 0x001fca00078e0214 */
[----:B------:R0:W5:Y:S01]  /*1a20*/  LDG.E.CONSTANT R25, desc[UR8][R20.64] ;  /* 0x0000000814197981 */ /* 0x000162000c1e9900 */
[----:B------:R-:W-:Y:S01]  /*1a30*/  FFMA R9, R9, R23, R8 ;  /* 0x0000001709097223 */ /* 0x000fe20000000008 */
[----:B0-----:R-:W-:-:S05]  /*1a40*/  IMAD.WIDE R20, R3, 0x4, R20 ;  /* 0x0000000403147825 */ /* 0x001fca00078e0214 */
[----:B------:R0:W5:Y:S02]  /*1a50*/  LDG.E.CONSTANT R23, desc[UR8][R20.64] ;  /* 0x0000000814177981 */ /* 0x000164000c1e9900 */
[----:B0-----:R-:W-:-:S04]  /*1a60*/  IMAD.WIDE R20, R3, 0x4, R20 ;  /* 0x0000000403147825 */ /* 0x001fc800078e0214 */
[----:B--2---:R-:W-:Y:S02]  /*1a70*/  FFMA R10, R10, R24, R9 ;  /* 0x000000180a0a7223 */ /* 0x004fe40000000009 */
[----:B------:R0:W2:Y:S02]  /*1a80*/  LDG.E.CONSTANT R24, desc[UR8][R20.64] ;  /* 0x0000000814187981 */ /* 0x0000a4000c1e9900 */
[----:B---3--:R-:W-:Y:S02]  /*1a90*/  FFMA R26, R11, R26, R10 ;  /* 0x0000001a0b1a7223 */ /* 0x008fe4000000000a */
[----:B------:R-:W4:Y:S01]  /*1aa0*/  LDS.128 R8, [UR4+0x20] ;  /* 0x00002004ff087984 */ /* 0x000f220008000c00 */
[----:B0-----:R-:W-:-:S04]  /*1ab0*/  IMAD.WIDE R20, R3, 0x4, R20 ;  /* 0x0000000403147825 */ /* 0x001fc800078e0214 */
[----:B----4-:R-:W-:Y:S01]  /*1ac0*/  FFMA R8, R22, R8, R26 ;  /* 0x0000000816087223 */ /* 0x010fe2000000001a */
[----:B------:R-:W-:Y:S02]  /*1ad0*/  IMAD.WIDE R26, R3, 0x4, R20 ;  /* 0x00000004031a7825 */ /* 0x000fe400078e0214 */
[----:B------:R-:W3:Y:S04]  /*1ae0*/  LDG.E.CONSTANT R20, desc[UR8][R20.64] ;  /* 0x0000000814147981 */ /* 0x000ee8000c1e9900 */
[----:B------:R-:W4:Y:S01]  /*1af0*/  LDG.E.CONSTANT R21, desc[UR8][R26.64] ;  /* 0x000000081a157981 */ /* 0x000f22000c1e9900 */
[----:B-----5:R-:W-:Y:S01]  /*1b00*/  FFMA R25, R9, R25, R8 ;  /* 0x0000001909197223 */ /* 0x020fe20000000008 */
[----:B------:R-:W-:-:S05]  /*1b10*/  IMAD.WIDE R8, R3, 0x4, R26 ;  /* 0x0000000403087825 */ /* 0x000fca00078e021a */
[----:B------:R0:W5:Y:S02]  /*1b20*/  LDG.E.CONSTANT R22, desc[UR8][R8.64] ;  /* 0x0000000808167981 */ /* 0x000164000c1e9900 */
[----:B0-----:R-:W-:-:S05]  /*1b30*/  IMAD.WIDE R8, R3, 0x4, R8 ;  /* 0x0000000403087825 */ /* 0x001fca00078e0208 */
[----:B------:R0:W5:Y:S01]  /*1b40*/  LDG.E.CONSTANT R28, desc[UR8][R8.64] ;  /* 0x00000008081c7981 */ /* 0x000162000c1e9900 */
[----:B------:R-:W-:-:S04]  /*1b50*/  FFMA R10, R10, R23, R25 ;  /* 0x000000170a0a7223 */ /* 0x000fc80000000019 */
[----:B--2---:R-:W-:Y:S02]  /*1b60*/  FFMA R23, R11, R24, R10 ;  /* 0x000000180b177223 */ /* 0x004fe4000000000a */
[----:B0-----:R-:W3:Y:S01]  /*1b70*/  LDS.128 R8, [UR4+0x30] ;  /* 0x00003004ff087984 */ /* 0x001ee20008000c00 */
[----:B------:R-:W-:Y:S01]  /*1b80*/  UMOV UR4, 0x10 ;  /* 0x0000001000047882 */ /* 0x000fe20000000000 */
[----:B---3--:R-:W-:-:S04]  /*1b90*/  FFMA R24, R20, R8, R23 ;  /* 0x0000000814187223 */ /* 0x008fc80000000017 */
[----:B----4-:R-:W-:-:S04]  /*1ba0*/  FFMA R23, R9, R21, R24 ;  /* 0x0000001509177223 */ /* 0x010fc80000000018 */
[----:B-----5:R-:W-:-:S04]  /*1bb0*/  FFMA R10, R10, R22, R23 ;  /* 0x000000160a0a7223 */ /* 0x020fc80000000017 */
[----:B------:R-:W-:-:S07]  /*1bc0*/  FFMA R20, R11, R28, R10 ;  /* 0x0000001c0b147223 */ /* 0x000fce000000000a */
.L_x_364:
[----:B------:R-:W-:Y:S05]  /*1bd0*/  @!P3 BRA `(.L_x_363) ;  /* 0x000000040038b947 */ /* 0x000fea0003800000 */
[----:B------:R-:W-:Y:S01]  /*1be0*/  ISETP.NE.AND P2, PT, R13, RZ, PT ;  /* 0x000000ff0d00720c */ /* 0x000fe20003f45270 */
[----:B------:R-:W-:-:S12]  /*1bf0*/  @!P0 BRA `(.L_x_365) ;  /* 0x0000000000848947 */ /* 0x000fd80003800000 */
[----:B0-----:R-:W-:-:S05]  /*1c00*/  IADD3 R8, PT, PT, R15, UR4, RZ ;  /* 0x000000040f087c10 */ /* 0x001fca000fffe0ff */
[----:B------:R-:W-:-:S04]  /*1c10*/  IMAD R29, R8, R3, R0 ;  /* 0x00000003081d7224 */ /* 0x000fc800078e0200 */
[----:B---3--:R-:W-:-:S05]  /*1c20*/  IMAD.WIDE R28, R29, 0x4, R18 ;  /* 0x000000041d1c7825 */ /* 0x008fca00078e0212 */
[----:B------:R0:W2:Y:S02]  /*1c30*/  LDG.E.CONSTANT R21, desc[UR8][R28.64] ;  /* 0x000000081c157981 */ /* 0x0000a4000c1e9900 */
[----:B0-----:R-:W-:-:S05]  /*1c40*/  IMAD.WIDE R28, R3, 0x4, R28 ;  /* 0x00000004031c7825 */ /* 0x001fca00078e021c */
[----:B------:R0:W3:Y:S01]  /*1c50*/  LDG.E.CONSTANT R25, desc[UR8][R28.64] ;  /* 0x000000081c197981 */ /* 0x0000e2000c1e9900 */
[----:B------:R-:W1:Y:S01]  /*1c60*/  S2UR UR6, SR_CgaCtaId ;  /* 0x00000000000679c3 */ /* 0x000e620000008800 */
[----:B------:R-:W-:Y:S01]  /*1c70*/  UMOV UR5, 0x400 ;  /* 0x0000040000057882 */ /* 0x000fe20000000000 */
[----:B0-----:R-:W-:-:S05]  /*1c80*/  IMAD.WIDE R28, R3, 0x4, R28 ;  /* 0x00000004031c7825 */ /* 0x001fca00078e021c */
[----:B------:R0:W5:Y:S01]  /*1c90*/  LDG.E.CONSTANT R23, desc[UR8][R28.64] ;  /* 0x000000081c177981 */ /* 0x000162000c1e9900 */
[----:B-1----:R-:W-:-:S04]  /*1ca0*/  ULEA UR5, UR6, UR5, 0x18 ;  /* 0x0000000506057291 */ /* 0x002fc8000f8ec0ff */
[----:B------:R-:W-:Y:S01]  /*1cb0*/  ULEA UR5, UR4, UR5, 0x2 ;  /* 0x0000000504057291 */ /* 0x000fe2000f8e10ff */
[----:B0-----:R-:W-:-:S05]  /*1cc0*/  IMAD.WIDE R28, R3, 0x4, R28 ;  /* 0x00000004031c7825 */ /* 0x001fca00078e021c */
[----:B------:R0:W4:Y:S04]  /*1cd0*/  LDG.E.CONSTANT R24, desc[UR8][R28.64] ;  /* 0x000000081c187981 */ /* 0x000128000c1e9900 */
[----:B------:R-:W2:Y:S01]  /*1ce0*/  LDS.128 R8, [UR5] ;  /* 0x00000005ff087984 */ /* 0x000ea20008000c00 */
[----:B0-----:R-:W-:-:S04]  /*1cf0*/  IMAD.WIDE R28, R3, 0x4, R28 ;  /* 0x00000004031c7825 */ /* 0x001fc800078e021c */
[----:B------:R-:W-:-:S04]  /*1d00*/  IMAD.WIDE R26, R3, 0x4, R28 ;  /* 0x00000004031a7825 */ /* 0x000fc800078e021c */
[----:B--2---:R-:W-:Y:S02]  /*1d10*/  FFMA R8, R21, R8, R20 ;  /* 0x0000000815087223 */ /* 0x004fe40000000014 */
[----:B------:R-:W2:Y:S04]  /*1d20*/  LDG.E.CONSTANT R20, desc[UR8][R28.64] ;  /* 0x000000081c147981 */ /* 0x000ea8000c1e9900 */
[----:B------:R-:W2:Y:S01]  /*1d30*/  LDG.E.CONSTANT R21, desc[UR8][R26.64] ;  /* 0x000000081a157981 */ /* 0x000ea2000c1e9900 */
[----:B---3--:R-:W-:Y:S01]  /*1d40*/  FFMA R25, R9, R25, R8 ;  /* 0x0000001909197223 */ /* 0x008fe20000000008 */
[----:B------:R-:W-:-:S05]  /*1d50*/  IMAD.WIDE R8, R3, 0x4, R26 ;  /* 0x0000000403087825 */ /* 0x000fca00078e021a */
[----:B------:R0:W3:Y:S02]  /*1d60*/  LDG.E.CONSTANT R22, desc[UR8][R8.64] ;  /* 0x0000000808167981 */ /* 0x0000e4000c1e9900 */
[----:B0-----:R-:W-:-:S05]  /*1d70*/  IMAD.WIDE R8, R3, 0x4, R8 ;  /* 0x0000000403087825 */ /* 0x001fca00078e0208 */
[----:B------:R0:W3:Y:S01]  /*1d80*/  LDG.E.CONSTANT R26, desc[UR8][R8.64] ;  /* 0x00000008081a7981 */ /* 0x0000e2000c1e9900 */
[----:B-----5:R-:W-:-:S04]  /*1d90*/  FFMA R10, R10, R23, R25 ;  /* 0x000000170a0a7223 */ /* 0x020fc80000000019 */
[----:B----4-:R-:W-:Y:S02]  /*1da0*/  FFMA R23, R11, R24, R10 ;  /* 0x000000180b177223 */ /* 0x010fe4000000000a */
[----:B0-----:R-:W2:Y:S01]  /*1db0*/  LDS.128 R8, [UR5+0x10] ;  /* 0x00001005ff087984 */ /* 0x001ea20008000c00 */
[----:B------:R-:W-:Y:S01]  /*1dc0*/  UIADD3 UR4, UPT, UPT, UR4, 0x8, URZ ;  /* 0x0000000804047890 */ /* 0x000fe2000fffe0ff */
[----:B--2---:R-:W-:-:S04]  /*1dd0*/  FFMA R20, R20, R8, R23 ;  /* 0x0000000814147223 */ /* 0x004fc80000000017 */
[----:B------:R-:W-:-:S04]  /*1de0*/  FFMA R21, R9, R21, R20 ;  /* 0x0000001509157223 */ /* 0x000fc80000000014 */
[----:B---3--:R-:W-:-:S04]  /*1df0*/  FFMA R10, R10, R22, R21 ;  /* 0x000000160a0a7223 */ /* 0x008fc80000000015 */
[----:B------:R-:W-:-:S07]  /*1e00*/  FFMA R20, R11, R26, R10 ;  /* 0x0000001a0b147223 */ /* 0x000fce000000000a */
.L_x_365:
[----:B------:R-:W-:Y:S05]  /*1e10*/  @!P2 BRA `(.L_x_363) ;  /* 0x0000000000a8a947 */ /* 0x000fea0003800000 */
[----:B------:R-:W-:Y:S01]  /*1e20*/  ISETP.NE.AND P2, PT, R4, RZ, PT ;  /* 0x000000ff0400720c */ /* 0x000fe20003f45270 */
[----:B------:R-:W-:-:S12]  /*1e30*/  @!P1 BRA `(.L_x_366) ;  /* 0x0000000000509947 */ /* 0x000fd80003800000 */
[----:B0-----:R-:W-:-:S05]  /*1e40*/  IADD3 R8, PT, PT, R15, UR4, RZ ;  /* 0x000000040f087c10 */ /* 0x001fca000fffe0ff */
[----:B------:R-:W-:-:S04]  /*1e50*/  IMAD R11, R8, R3, R0 ;  /* 0x00000003080b7224 */ /* 0x000fc800078e0200 */
[----:B---3--:R-:W-:-:S05]  /*1e60*/  IMAD.WIDE R10, R11, 0x4, R18 ;  /* 0x000000040b0a7825 */ /* 0x008fca00078e0212 */
[----:B------:R0:W2:Y:S01]  /*1e70*/  LDG.E.CONSTANT R21, desc[UR8][R10.64] ;  /* 0x000000080a157981 */ /* 0x0000a2000c1e9900 */
[----:B------:R-:W-:-:S05]  /*1e80*/  IMAD.WIDE R8, R3, 0x4, R10 ;  /* 0x0000000403087825 */ /* 0x000fca00078e020a */
[----:B------:R1:W3:Y:S01]  /*1e90*/  LDG.E.CONSTANT R22, desc[UR8][R8.64] ;  /* 0x0000000808167981 */ /* 0x0002e2000c1e9900 */
[----:B0-----:R-:W-:-:S05]  /*1ea0*/  IMAD.WIDE R10, R3, 0x4, R8 ;  /* 0x00000004030a7825 */ /* 0x001fca00078e0208 */
[----:B------:R-:W5:Y:S01]  /*1eb0*/  LDG.E.CONSTANT R23, desc[UR8][R10.64] ;  /* 0x000000080a177981 */ /* 0x000f62000c1e9900 */
[----:B-1----:R-:W-:-:S05]  /*1ec0*/  IMAD.WIDE R8, R3, 0x4, R10 ;  /* 0x0000000403087825 */ /* 0x002fca00078e020a */
[----:B------:R0:W4:Y:S01]  /*1ed0*/  LDG.E.CONSTANT R24, desc[UR8][R8.64] ;  /* 0x0000000808187981 */ /* 0x000122000c1e9900 */
[----:B------:R-:W1:Y:S01]  /*1ee0*/  S2UR UR6, SR_CgaCtaId ;  /* 0x00000000000679c3 */ /* 0x000e620000008800 */
[----:B------:R-:W-:Y:S02]  /*1ef0*/  UMOV UR5, 0x400 ;  /* 0x0000040000057882 */ /* 0x000fe40000000000 */
[----:B-1----:R-:W-:-:S04]  /*1f00*/  ULEA UR5, UR6, UR5, 0x18 ;  /* 0x0000000506057291 */ /* 0x002fc8000f8ec0ff */
[----:B------:R-:W-:-:S09]  /*1f10*/  ULEA UR5, UR4, UR5, 0x2 ;  /* 0x0000000504057291 */ /* 0x000fd2000f8e10ff */
[----:B0-----:R-:W2:Y:S01]  /*1f20*/  LDS.128 R8, [UR5] ;  /* 0x00000005ff087984 */ /* 0x001ea20008000c00 */
[----:B------:R-:W-:Y:S01]  /*1f30*/  UIADD3 UR4, UPT, UPT, UR4, 0x4, URZ ;  /* 0x0000000404047890 */ /* 0x000fe2000fffe0ff */
[----:B--2---:R-:W-:-:S04]  /*1f40*/  FFMA R20, R21, R8, R20 ;  /* 0x0000000815147223 */ /* 0x004fc80000000014 */
[----:B---3--:R-:W-:-:S04]  /*1f50*/  FFMA R21, R9, R22, R20 ;  /* 0x0000001609157223 */ /* 0x008fc80000000014 */
[----:B-----5:R-:W-:-:S04]  /*1f60*/  FFMA R20, R10, R23, R21 ;  /* 0x000000170a147223 */ /* 0x020fc80000000015 */
[----:B----4-:R-:W-:-:S07]  /*1f70*/  FFMA R20, R11, R24, R20 ;  /* 0x000000180b147223 */ /* 0x010fce0000000014 */
.L_x_366:
[----:B------:R-:W-:Y:S05]  /*1f80*/  @!P2 BRA `(.L_x_363) ;  /* 0x00000000004ca947 */ /* 0x000fea0003800000 */
[----:B------:R-:W-:-:S05]  /*1f90*/  IADD3 R15, PT, PT, R15, UR4, RZ ;  /* 0x000000040f0f7c10 */ /* 0x000fca000fffe0ff */
[----:B------:R-:W-:-:S04]  /*1fa0*/  IMAD R15, R15, R3, R0 ;  /* 0x000000030f0f7224 */ /* 0x000fc800078e0200 */
[----:B---3--:R-:W-:-:S05]  /*1fb0*/  IMAD.WIDE R22, R15, 0x4, R18 ;  /* 0x000000040f167825 */ /* 0x008fca00078e0212 */
[----:B------:R-:W2:Y:S01]  /*1fc0*/  LDG.E.CONSTANT R15, desc[UR8][R22.64] ;  /* 0x00000008160f7981 */ /* 0x000ea2000c1e9900 */
[----:B------:R-:W1:Y:S01]  /*1fd0*/  S2UR UR6, SR_CgaCtaId ;  /* 0x00000000000679c3 */ /* 0x000e620000008800 */
[----:B------:R-:W-:Y:S01]  /*1fe0*/  UMOV UR5, 0x400 ;  /* 0x0000040000057882 */ /* 0x000fe20000000000 */
[----:B------:R-:W-:Y:S01]  /*1ff0*/  ISETP.NE.AND P2, PT, R4, 0x1, PT ;  /* 0x000000010400780c */ /* 0x000fe20003f45270 */
[----:B-1----:R-:W-:-:S04]  /*2000*/  ULEA UR5, UR6, UR5, 0x18 ;  /* 0x0000000506057291 */ /* 0x002fc8000f8ec0ff */
[----:B------:R-:W-:-:S09]  /*2010*/  ULEA UR4, UR4, UR5, 0x2 ;  /* 0x0000000504047291 */ /* 0x000fd2000f8e10ff */
[----:B0-----:R-:W2:Y:S02]  /*2020*/  LDS.128 R8, [UR4] ;  /* 0x00000004ff087984 */ /* 0x001ea40008000c00 */
        /* <DEDUP_REMOVED lines=9> */
.L_x_363:
[----:B0---4-:R-:W-:-:S05]  /*20c0*/  IMAD.WIDE R8, R12, 0x4, R16 ;  /* 0x000000040c087825 */ /* 0x011fca00078e0210 */
[----:B------:R1:W-:Y:S02]  /*20d0*/  STG.E desc[UR8][R8.64], R20 ;  /* 0x0000001408007986 */ /* 0x0003e4000c101908 */
.L_x_362:
[----:B------:R-:W-:Y:S05]  /*20e0*/  BSYNC.RECONVERGENT B0 ;  /* 0x0000000000007941 */ /* 0x000fea0003800200 */
.L_x_361:
[----:B------:R-:W-:-:S04]  /*20f0*/  IADD3 R5, PT, PT, R6, R5, RZ ;  /* 0x0000000506057210 */ /* 0x000fc80007ffe0ff */
[----:B------:R-:W-:-:S13]  /*2100*/  ISETP.GE.AND P2, PT, R5, UR7, PT ;  /* 0x0000000705007c0c */ /* 0x000fda000bf46270 */
[----:B------:R-:W-:Y:S05]  /*2110*/  @!P2 BRA `(.L_x_367) ;  /* 0xfffffff40084a947 */ /* 0x000fea000383ffff */
[----:B------:R-:W-:Y:S05]  /*2120*/  EXIT ;  /* 0x000000000000794d */ /* 0x000fea0003800000 */
.L_x_368:
        /* <DEDUP_REMOVED lines=13> */
.L_x_410:


//--------------------- .text.ehma_batch_f32      --------------------------
	.section	.text.ehma_batch_f32,"ax",@progbits
	.align	128
        .global         ehma_batch_f32
        .type           ehma_batch_f32,@function
        .size           ehma_batch_f32,(.L_x_404 - ehma_batch_f32)
        .other          ehma_batch_f32,@"STO_CUDA_ENTRY STV_DEFAULT"
ehma_batch_f32:
.text.ehma_batch_f32:
[----:B------:R-:W-:Y:S01]  /*0000*/  LDC R1, c[0x0][0x37c] ;  /* 0x0000df00ff017b82 */ /* 0x000fe20000000800 */
[----:B------:R-:W0:Y:S01]  /*0010*/  S2R R0, SR_CTAID.Y ;  /* 0x0000000000007919 */ /* 0x000e220000002600 */
[----:B------:R-:W0:Y:S02]  /*0020*/  LDCU UR4, c[0x0][0x39c] ;  /* 0x00007380ff0477ac */ /* 0x000e240008000800 */
[----:B0-----:R-:W-:-:S13]  /*0030*/  ISETP.GE.AND P0, PT, R0, UR4, PT ;  /* 0x0000000400007c0c */ /* 0x001fda000bf06270 */
[----:B------:R-:W-:Y:S05]  /*0040*/  @P0 EXIT ;  /* 0x000000000000094d */ /* 0x000fea0003800000 */
[----:B------:R-:W0:Y:S01]  /*0050*/  LDC.64 R2, c[0x0][0x388] ;  /* 0x0000e200ff027b82 */ /* 0x000e220000000a00 */
[----:B------:R-:W1:Y:S01]  /*0060*/  LDCU.64 UR12, c[0x0][0x358] ;  /* 0x00006b00ff0c77ac */ /* 0x000e620008000a00 */
[----:B------:R-:W2:Y:S01]  /*0070*/  LDCU UR4, c[0x0][0x3a0] ;  /* 0x00007400ff0477ac */ /* 0x000ea20008000800 */
[----:B0-----:R-:W-:-:S06]  /*0080*/  IMAD.WIDE.U32 R2, R0, 0x4, R2 ;  /* 0x0000000400027825 */ /* 0x001fcc00078e0002 */
[----:B-1----:R-:W3:Y:S02]  /*0090*/  LDG.E.CONSTANT R2, desc[UR12][R2.64] ;  /* 0x0000000c02027981 */ /* 0x002ee4000c1e9900 */
[----:B---3--:R-:W-:-:S13]  /*00a0*/  R2UR UR14, R2 ;  /* 0x00000000020e72ca */ /* 0x008fda00000e0000 */
[----:B--2---:R-:W-:-:S04]  /*00b0*/  UISETP.GT.AND UP0, UPT, UR14, UR4, UPT ;  /* 0x000000040e00728c */ /* 0x004fc8000bf04270 */
[----:B------:R-:W-:-:S06]  /*00c0*/  UISETP.LT.OR UP0, UPT, UR14, 0x1, UP0 ;  /* 0x000000010e00788c */ /* 0x000fcc0008701670 */
[----:B------:R-:W-:-:S13]  /*00d0*/  PLOP3.LUT P0, PT, PT, PT, UP0, 0x80, 0x8 ;  /* 0x000000000008781c */ /* 0x000fda0003f0f008 */
[----:B------:R-:W-:Y:S05]  /*00e0*/  @P0 EXIT ;  /* 0x000000000000094d */ /* 0x000fea0003800000 */
[----:B------:R-:W0:Y:S01]  /*00f0*/  S2R R4, SR_TID.X ;  /* 0x0000000000047919 */ /* 0x000e220000002100 */
[----:B------:R-:W-:Y:S01]  /*0100*/  BSSY.RECONVERGENT B0, `(.L_x_369) ;  /* 0x0000037000007945 */ /* 0x000fe20003800200 */
[----:B0-----:R-:W-:-:S13]  /*0110*/  ISETP.GE.U32.AND P0, PT, R4, UR14, PT ;  /* 0x0000000e04007c0c */ /* 0x001fda000bf06070 */
[----:B------:R-:W-:Y:S05]  /*0120*/  @P0 BRA `(.L_x_370) ;  /* 0x0000000000d00947 */ /* 0x000fea0003800000 */
[----:B------:R-:W0:Y:S01]  /*0130*/  S2R R3, SR_CgaCtaId ;  /* 0x0000000000037919 */ /* 0x000e220000008800 */
[----:B------:R-:W1:Y:S01]  /*0140*/  LDC R5, c[0x0][0x360] ;  /* 0x0000d800ff057b82 */ /* 0x000e620000000800 */
[----:B------:R-:W-:Y:S01]  /*0150*/  I2FP.F32.U32 R9, UR14 ;  /* 0x0000000e00097c45 */ /* 0x000fe20008201000 */
[----:B------:R-:W-:Y:S01]  /*0160*/  IMAD.MOV.U32 R7, RZ, RZ, R4 ;  /* 0x000000ffff077224 */ /* 0x000fe200078e0004 */
[----:B------:R-:W-:-:S03]  /*0170*/  MOV R6, 0x400 ;  /* 0x0000040000067802 */ /* 0x000fc60000000f00 */
[----:B------:R-:W-:Y:S01]  /*0180*/  FADD R9, R9, 1 ;  /* 0x3f80000009097421 */ /* 0x000fe20000000000 */
[----:B0-----:R-:W-:-:S07]  /*0190*/  LEA R6, R3, R6, 0x18 ;  /* 0x0000000603067211 */ /* 0x001fce00078ec0ff */
.L_x_373:
[----:B0-----:R-:W0:Y:S01]  /*01a0*/  MUFU.RCP R8, R9 ;  /* 0x0000000900087308 */ /* 0x001e220000001000 */
[----:B------:R-:W-:Y:S01]  /*01b0*/  IADD3 R2, PT, PT, -R7, UR14, RZ ;  /* 0x0000000e07027c10 */ /* 0x000fe2000fffe1ff */
[----:B------:R-:W-:Y:S03]  /*01c0*/  BSSY.RECONVERGENT B1, `(.L_x_371) ;  /* 0x000000c000017945 */ /* 0x000fe60003800200 */
[----:B------:R-:W-:-:S04]  /*01d0*/  I2FP.F32.S32 R2, R2 ;  /* 0x0000000200027245 */ /* 0x000fc80000201400 */
[----:B------:R-:W2:Y:S01]  /*01e0*/  FCHK P0, R2, R9 ;  /* 0x0000000902007302 */ /* 0x000ea20000000000 */
[----:B0-----:R-:W-:-:S04]  /*01f0*/  FFMA R3, -R9, R8, 1 ;  /* 0x3f80000009037423 */ /* 0x001fc80000000108 */
[----:B------:R-:W-:-:S04]  /*0200*/  FFMA R3, R8, R3, R8 ;  /* 0x0000000308037223 */ /* 0x000fc80000000008 */
[----:B------:R-:W-:-:S04]  /*0210*/  FFMA R8, R2, R3, RZ ;  /* 0x0000000302087223 */ /* 0x000fc800000000ff */
[----:B------:R-:W-:-:S04]  /*0220*/  FFMA R10, -R9, R8, R2 ;  /* 0x00000008090a7223 */ /* 0x000fc80000000102 */
[----:B------:R-:W-:Y:S01]  /*0230*/  FFMA R8, R3, R10, R8 ;  /* 0x0000000a03087223 */ /* 0x000fe20000000008 */
[----:B--2---:R-:W-:Y:S06]  /*0240*/  @!P0 BRA `(.L_x_372) ;  /* 0x00000000000c8947 */ /* 0x004fec0003800000 */
[----:B------:R-:W-:-:S07]  /*0250*/  MOV R8, 0x270 ;  /* 0x0000027000087802 */ /* 0x000fce0000000f00 */
[----:B-1----:R-:W-:Y:S05]  /*0260*/  CALL.REL.NOINC `($__internal_1_$__cuda_sm3x_div_rn_noftz_f32_slowpath) ;  /* 0x00000018008c7944 */ /* 0x002fea0003c00000 */
[----:B------:R-:W-:-:S07]  /*0270*/  IMAD.MOV.U32 R8, RZ, RZ, R10 ;  /* 0x000000ffff087224 */ /* 0x000fce00078e000a */
.L_x_372:
[----:B------:R-:W-:Y:S05]  /*0280*/  BSYNC.RECONVERGENT B1 ;  /* 0x0000000000017941 */ /* 0x000fea0003800200 */
.L_x_371:
[----:B------:R-:W-:Y:S01]  /*0290*/  FADD R3, R8, R8 ;  /* 0x0000000808037221 */ /* 0x000fe20000000000 */
[----:B------:R-:W0:Y:S01]  /*02a0*/  FRND.TRUNC R13, R8 ;  /* 0x00000008000d7307 */ /* 0x000e22000020d000 */
[----:B------:R-:W-:Y:S02]  /*02b0*/  HFMA2 R16, -RZ, RZ, 1.7724609375, -0.07476806640625 ;  /* 0x3f17acc9ff107431 */ /* 0x000fe400000001ff */
[----:B------:R-:W-:-:S05]  /*02c0*/  IMAD.MOV.U32 R14, RZ, RZ, 0x3e684e12 ;  /* 0x3e684e12ff0e7424 */ /* 0x000fca00078e00ff */
[----:B------:R-:W2:Y:S01]  /*02d0*/  FRND R11, R3 ;  /* 0x00000003000b7307 */ /* 0x000ea20000201000 */
[----:B0-----:R-:W-:-:S07]  /*02e0*/  FSETP.NEU.AND P2, PT, R8, R13, PT ;  /* 0x0000000d0800720b */ /* 0x001fce0003f4d000 */
[----:B------:R-:W0:Y:S01]  /*02f0*/  F2I.NTZ R10, R3 ;  /* 0x00000003000a7305 */ /* 0x000e220000203100 */
[----:B--2---:R-:W-:-:S04]  /*0300*/  FFMA R2, R11, -0.5, R8 ;  /* 0xbf0000000b027823 */ /* 0x004fc80000000008 */
[----:B------:R-:W-:Y:S01]  /*0310*/  FMUL R11, R2, R2 ;  /* 0x00000002020b7220 */ /* 0x000fe20000400000 */
[----:B0-----:R-:W-:-:S03]  /*0320*/  LOP3.LUT R12, R10, 0x1, RZ, 0xc0, !PT ;  /* 0x000000010a0c7812 */ /* 0x001fc600078ec0ff */
[C---:B------:R-:W-:Y:S01]  /*0330*/  FFMA R14, R11.reuse, R14, -1.334560394287109375 ;  /* 0xbfaad2e00b0e7423 */ /* 0x040fe2000000000e */
[----:B------:R-:W-:Y:S01]  /*0340*/  LOP3.LUT P1, RZ, R10, 0x2, RZ, 0xc0, !PT ;  /* 0x000000020aff7812 */ /* 0x000fe2000782c0ff */
[----:B------:R-:W-:Y:S01]  /*0350*/  FFMA R10, R2, R11, RZ ;  /* 0x0000000b020a7223 */ /* 0x000fe200000000ff */
[----:B------:R-:W-:Y:S01]  /*0360*/  ISETP.NE.U32.AND P0, PT, R12, 0x1, PT ;  /* 0x000000010c00780c */ /* 0x000fe20003f05070 */
[C---:B------:R-:W-:Y:S01]  /*0370*/  FFMA R12, R11.reuse, -R16, 2.550144195556640625 ;  /* 0x402335900b0c7423 */ /* 0x040fe20000000810 */
[----:B------:R-:W-:-:S03]  /*0380*/  FFMA R14, R11, R14, 4.0586924552917480469 ;  /* 0x4081e0cf0b0e7423 */ /* 0x000fc6000000000e */
[C---:B------:R-:W-:Y:S01]  /*0390*/  FFMA R3, R11.reuse, R12, -5.1677198410034179688 ;  /* 0xc0a55df60b037423 */ /* 0x040fe2000000000c */
[----:B------:R-:W-:-:S03]  /*03a0*/  FFMA R14, R11, R14, -4.9348020553588867188 ;  /* 0xc09de9e60b0e7423 */ /* 0x000fc6000000000e */
[----:B------:R-:W-:Y:S01]  /*03b0*/  FFMA R3, R3, R10, RZ ;  /* 0x0000000a03037223 */ /* 0x000fe200000000ff */
[----:B------:R-:W-:-:S03]  /*03c0*/  FFMA R11, R11, R14, 1 ;  /* 0x3f8000000b0b7423 */ /* 0x000fc6000000000e */
[----:B------:R-:W-:Y:S01]  /*03d0*/  @P0 FFMA R11, R2, 3.1415927410125732422, R3 ;  /* 0x40490fdb020b0823 */ /* 0x000fe20000000003 */
[----:B------:R-:W-:Y:S02]  /*03e0*/  IMAD R3, R7, 0x4, R6 ;  /* 0x0000000407037824 */ /* 0x000fe400078e0206 */
[----:B-1----:R-:W-:Y:S02]  /*03f0*/  IMAD.IADD R7, R5, 0x1, R7 ;  /* 0x0000000105077824 */ /* 0x002fe400078e0207 */
[----:B------:R-:W-:Y:S01]  /*0400*/  @P1 FADD R11, RZ, -R11 ;  /* 0x8000000bff0b1221 */ /* 0x000fe20000000000 */
[----:B------:R-:W-:Y:S02]  /*0410*/  @!P2 FMUL R11, RZ, R8 ;  /* 0x00000008ff0ba220 */ /* 0x000fe40000400000 */
[----:B------:R-:W-:Y:S02]  /*0420*/  ISETP.GE.AND P0, PT, R7, UR14, PT ;  /* 0x0000000e07007c0c */ /* 0x000fe4000bf06270 */
[----:B------:R-:W-:-:S04]  /*0430*/  FADD R2, R11, R11 ;  /* 0x0000000b0b027221 */ /* 0x000fc80000000000 */
[----:B------:R-:W-:-:S05]  /*0440*/  FMUL R2, R11, R2 ;  /* 0x000000020b027220 */ /* 0x000fca0000400000 */
[----:B------:R0:W-:Y:S02]  /*0450*/  STS [R3], R2 ;  /* 0x0000000203007388 */ /* 0x0001e40000000800 */
[----:B------:R-:W-:Y:S05]  /*0460*/  @!P0 BRA `(.L_x_373) ;  /* 0xfffffffc004c8947 */ /* 0x000fea000383ffff */
.L_x_370:
[----:B------:R-:W-:Y:S05]  /*0470*/  BSYNC.RECONVERGENT B0 ;  /* 0x0000000000007941 */ /* 0x000fea0003800200 */
.L_x_369:
[----:B0-----:R-:W-:Y:S01]  /*0480*/  I2FP.F32.U32 R2, UR14 ;  /* 0x0000000e00027c45 */ /* 0x001fe20008201000 */
[----:B------:R-:W-:Y:S04]  /*0490*/  BAR.SYNC.DEFER_BLOCKING 0x0 ;  /* 0x0000000000007b1d */ /* 0x000fe80000010000 */
[----:B------:R-:W-:-:S05]  /*04a0*/  FADD R5, R2, 1 ;  /* 0x3f80000002057421 */ /* 0x000fca0000000000 */
[----:B------:R-:W-:-:S04]  /*04b0*/  IADD3 R2, PT, PT, R5, 0x1800000, RZ ;  /* 0x0180000005027810 */ /* 0x000fc80007ffe0ff */
[----:B------:R-:W-:-:S04]  /*04c0*/  LOP3.LUT R2, R2, 0x7f800000, RZ, 0xc0, !PT ;  /* 0x7f80000002027812 */ /* 0x000fc800078ec0ff */
[----:B------:R-:W-:-:S13]  /*04d0*/  ISETP.GT.U32.AND P0, PT, R2, 0x1ffffff, PT ;  /* 0x01ffffff0200780c */ /* 0x000fda0003f04070 */
[----:B------:R-:W-:Y:S05]  /*04e0*/  @P0 BRA `(.L_x_374) ;  /* 0x0000000000100947 */ /* 0x000fea0003800000 */
[----:B------:R-:W-:-:S07]  /*04f0*/  MOV R6, 0x510 ;  /* 0x0000051000067802 */ /* 0x000fce0000000f00 */
[----:B------:R-:W-:Y:S05]  /*0500*/  CALL.REL.NOINC `($__internal_0_$__cuda_sm20_rcp_rn_f32_slowpath) ;  /* 0x0000001400147944 */ /* 0x000fea0003c00000 */
[----:B------:R-:W-:Y:S01]  /*0510*/  IMAD.MOV.U32 R6, RZ, RZ, R3 ;  /* 0x000000ffff067224 */ /* 0x000fe200078e0003 */
[----:B------:R-:W-:Y:S06]  /*0520*/  BRA `(.L_x_375) ;  /* 0x0000000000107947 */ /* 0x000fec0003800000 */
.L_x_374:
[----:B------:R-:W0:Y:S02]  /*0530*/  MUFU.RCP R6, R5 ;  /* 0x0000000500067308 */ /* 0x000e240000001000 */
[----:B0-----:R-:W-:-:S04]  /*0540*/  FFMA R2, R5, R6, -1 ;  /* 0xbf80000005027423 */ /* 0x001fc80000000006 */
[----:B------:R-:W-:-:S04]  /*0550*/  FADD.FTZ R2, -R2, -RZ ;  /* 0x800000ff02027221 */ /* 0x000fc80000010100 */
[----:B------:R-:W-:-:S07]  /*0560*/  FFMA R6, R6, R2, R6 ;  /* 0x0000000206067223 */ /* 0x000fce0000000006 */
.L_x_375:
[----:B------:R-:W0:Y:S01]  /*0570*/  LDCU UR7, c[0x0][0x360] ;  /* 0x00006c00ff0777ac */ /* 0x000e220008000800 */
[----:B------:R-:W1:Y:S01]  /*0580*/  S2UR UR4, SR_CTAID.X ;  /* 0x00000000000479c3 */ /* 0x000e620000002500 */
[----:B------:R-:W2:Y:S07]  /*0590*/  LDCU UR5, c[0x0][0x398] ;  /* 0x00007300ff0577ac */ /* 0x000eae0008000800 */
[----:B------:R-:W1:Y:S02]  /*05a0*/  LDC R3, c[0x0][0x360] ;  /* 0x0000d800ff037b82 */ /* 0x000e640000000800 */
[----:B-1----:R-:W-:-:S05]  /*05b0*/  IMAD R2, R3, UR4, R4 ;  /* 0x0000000403027c24 */ /* 0x002fca000f8e0204 */
[----:B--2---:R-:W-:-:S13]  /*05c0*/  ISETP.GE.AND P0, PT, R2, UR5, PT ;  /* 0x0000000502007c0c */ /* 0x004fda000bf06270 */
[----:B0-----:R-:W-:Y:S05]  /*05d0*/  @P0 EXIT ;  /* 0x000000000000094d */ /* 0x001fea0003800000 */
[----:B------:R-:W0:Y:S01]  /*05e0*/  LDC.64 R4, c[0x0][0x390] ;  /* 0x0000e400ff047b82 */ /* 0x000e220000000a00 */
[----:B------:R-:W1:Y:S01]  /*05f0*/  LDCU.64 UR10, c[0x0][0x380] ;  /* 0x00007000ff0a77ac */ /* 0x000e620008000a00 */
[----:B0-----:R-:W-:-:S06]  /*0600*/  IMAD.WIDE.U32 R4, R0, 0x4, R4 ;  /* 0x0000000400047825 */ /* 0x001fcc00078e0004 */
[----:B------:R0:W5:Y:S01]  /*0610*/  LDG.E.CONSTANT R5, desc[UR12][R4.64] ;  /* 0x0000000c04057981 */ /* 0x000162000c1e9900 */
[----:B------:R-:W2:Y:S01]  /*0620*/  LDCU UR6, c[0x0][0x370] ;  /* 0x00006e00ff0677ac */ /* 0x000ea20008000800 */
[----:B------:R-:W-:Y:S02]  /*0630*/  UIMAD.WIDE UR4, UR14, 0x4, URZ ;  /* 0x000000040e0478a5 */ /* 0x000fe4000f8e02ff */
[----:B------:R-:W-:Y:S02]  /*0640*/  UIADD3 UR15, UPT, UPT, UR14, -0x4, URZ ;  /* 0xfffffffc0e0f7890 */ /* 0x000fe4000fffe0ff */
[----:B-1----:R-:W-:Y:S02]  /*0650*/  UIADD3 UR10, UP0, UPT, -UR4, UR10, URZ ;  /* 0x0000000a040a7290 */ /* 0x002fe4000ff1e1ff */
[----:B------:R-:W-:Y:S02]  /*0660*/  ULEA.HI UR4, UR15, 0x1, URZ, 0x1e ;  /* 0x000000010f047891 */ /* 0x000fe4000f8ff0ff */
[----:B------:R-:W-:-:S02]  /*0670*/  UIADD3.X UR11, UPT, UPT, ~UR5, UR11, URZ, UP0, !UPT ;  /* 0x0000000b050b7290 */ /* 0x000fc400087fe5ff */
[----:B--2---:R-:W-:Y:S02]  /*0680*/  UIMAD UR7, UR7, UR6, URZ ;  /* 0x00000006070772a4 */ /* 0x004fe4000f8e02ff */
[----:B0-----:R-:W-:-:S12]  /*0690*/  ULOP3.LUT UR6, UR4, 0x3, URZ, 0xc0, !UPT ;  /* 0x0000000304067892 */ /* 0x001fd8000f8ec0ff */
.L_x_387:
[----:B-----5:R-:W-:Y:S01]  /*06a0*/  ISETP.GE.AND P0, PT, R2, R5, PT ;  /* 0x000000050200720c */ /* 0x020fe20003f06270 */
[----:B------:R-:W-:Y:S01]  /*06b0*/  BSSY.RECONVERGENT B0, `(.L_x_376) ;  /* 0x0000121000007945 */ /* 0x000fe20003800200 */
[----:B0-----:R-:W-:-:S11]  /*06c0*/  IMAD.MOV.U32 R7, RZ, RZ, 0x7fc00000 ;  /* 0x7fc00000ff077424 */ /* 0x001fd600078e00ff */
[----:B------:R-:W-:Y:S05]  /*06d0*/  @!P0 BRA `(.L_x_377) ;  /* 0x0000001000788947 */ /* 0x000fea0003800000 */
[----:B------:R-:W-:Y:S02]  /*06e0*/  UISETP.GE.U32.AND UP0, UPT, UR14, 0x4, UPT ;  /* 0x000000040e00788c */ /* 0x000fe4000bf06070 */
[----:B------:R-:W-:Y:S01]  /*06f0*/  IADD3 R3, PT, PT, R2, -UR14, RZ ;  /* 0x8000000e02037c10 */ /* 0x000fe2000fffe0ff */
[----:B------:R-:W-:Y:S01]  /*0700*/  IMAD.MOV.U32 R7, RZ, RZ, RZ ;  /* 0x000000ffff077224 */ /* 0x000fe200078e00ff */
[----:B------:R-:W-:-:S03]  /*0710*/  UMOV UR4, URZ ;  /* 0x000000ff00047c82 */ /* 0x000fc60008000000 */
[----:B------:R-:W-:Y:S02]  /*0720*/  VIADD R4, R3, 0x1 ;  /* 0x0000000103047836 */ /* 0x000fe40000000000 */
[----:B------:R-:W-:Y:S05]  /*0730*/  BRA.U !UP0, `(.L_x_378) ;  /* 0x0000000508e47547 */ /* 0x000fea000b800000 */
[----:B------:R-:W-:Y:S01]  /*0740*/  UISETP.GE.U32.AND UP1, UPT, UR15, 0xc, UPT ;  /* 0x0000000c0f00788c */ /* 0x000fe2000bf26070 */
[----:B------:R-:W-:Y:S01]  /*0750*/  HFMA2 R7, -RZ, RZ, 0, 0 ;  /* 0x00000000ff077431 */ /* 0x000fe200000001ff */
[----:B------:R-:W-:Y:S01]  /*0760*/  ULOP3.LUT UR4, UR15, 0xfffffffc, URZ, 0xc0, !UPT ;  /* 0xfffffffc0f047892 */ /* 0x000fe2000f8ec0ff */
[----:B------:R-:W-:Y:S01]  /*0770*/  IMAD.MOV.U32 R20, RZ, RZ, RZ ;  /* 0x000000ffff147224 */ /* 0x000fe200078e00ff */
[----:B------:R-:W-:Y:S01]  /*0780*/  CS2R R18, SRZ ;  /* 0x0000000000127805 */ /* 0x000fe2000001ff00 */
[----:B------:R-:W-:Y:S02]  /*0790*/  UISETP.NE.AND UP0, UPT, UR6, URZ, UPT ;  /* 0x000000ff0600728c */ /* 0x000fe4000bf05270 */
[----:B------:R-:W-:Y:S01]  /*07a0*/  UIADD3 UR4, UPT, UPT, UR4, 0x4, URZ ;  /* 0x0000000404047890 */ /* 0x000fe2000fffe0ff */
[----:B------:R-:W-:Y:S01]  /*07b0*/  UMOV UR5, URZ ;  /* 0x000000ff00057c82 */ /* 0x000fe20008000000 */
[----:B------:R-:W-:Y:S10]  /*07c0*/  BRA.U !UP1, `(.L_x_379) ;  /* 0x0000000109fc7547 */ /* 0x000ff4000b800000 */
[----:B------:R-:W0:Y:S01]  /*07d0*/  LDC.64 R8, c[0x0][0x380] ;  /* 0x0000e000ff087b82 */ /* 0x000e220000000a00 */
[----:B------:R-:W-:Y:S01]  /*07e0*/  MOV R11, UR11 ;  /* 0x0000000b000b7c02 */ /* 0x000fe20008000f00 */
[----:B------:R-:W-:Y:S01]  /*07f0*/  IMAD.U32 R10, RZ, RZ, UR10 ;  /* 0x0000000aff0a7e24 */ /* 0x000fe2000f8e00ff */
[----:B------:R-:W-:Y:S01]  /*0800*/  ULEA.HI UR5, UR15, 0x1, URZ, 0x1e ;  /* 0x000000010f057891 */ /* 0x000fe2000f8ff0ff */
[----:B------:R-:W-:Y:S01]  /*0810*/  MOV R7, RZ ;  /* 0x000000ff00077202 */ /* 0x000fe20000000f00 */
[----:B------:R-:W-:Y:S01]  /*0820*/  UMOV UR8, 0x400 ;  /* 0x0000040000087882 */ /* 0x000fe20000000000 */
[----:B------:R-:W-:Y:S01]  /*0830*/  IMAD.WIDE R10, R2, 0x4, R10 ;  /* 0x00000004020a7825 */ /* 0x000fe200078e020a */
[----:B------:R-:W-:Y:S01]  /*0840*/  ULOP3.LUT UR5, UR5, 0x7ffffffc, URZ, 0xc0, !UPT ;  /* 0x7ffffffc05057892 */ /* 0x000fe2000f8ec0ff */
[----:B------:R-:W1:Y:S01]  /*0850*/  S2UR UR9, SR_CgaCtaId ;  /* 0x00000000000979c3 */ /* 0x000e620000008800 */
[----:B------:R-:W-:-:S05]  /*0860*/  IADD3 R22, P0, PT, R10, 0x10, RZ ;  /* 0x000000100a167810 */ /* 0x000fca0007f1e0ff */
[----:B------:R-:W-:Y:S02]  /*0870*/  IMAD.X R23, RZ, RZ, R11, P0 ;  /* 0x000000ffff177224 */ /* 0x000fe400000e060b */
[----:B0-----:R-:W-:-:S03]  /*0880*/  IMAD.WIDE R8, R4, 0x4, R8 ;  /* 0x0000000404087825 */ /* 0x001fc600078e0208 */
[----:B------:R-:W-:Y:S01]  /*0890*/  IADD3 R16, P1, PT, R8, 0x20, RZ ;  /* 0x0000002008107810 */ /* 0x000fe20007f3e0ff */
[----:B-1----:R-:W-:-:S04]  /*08a0*/  ULEA UR9, UR9, UR8, 0x18 ;  /* 0x0000000809097291 */ /* 0x002fc8000f8ec0ff */
[----:B------:R-:W-:Y:S01]  /*08b0*/  IMAD.X R17, RZ, RZ, R9, P1 ;  /* 0x000000ffff117224 */ /* 0x000fe200008e0609 */
[----:B------:R-:W-:Y:S02]  /*08c0*/  UIADD3 UR8, UPT, UPT, -UR5, URZ, URZ ;  /* 0x000000ff05087290 */ /* 0x000fe4000fffe1ff */
[----:B------:R-:W-:Y:S01]  /*08d0*/  UIADD3 UR9, UPT, UPT, UR9, 0x20, URZ ;  /* 0x0000002009097890 */ /* 0x000fe2000fffe0ff */
[----:B------:R-:W-:-:S11]  /*08e0*/  UMOV UR5, URZ ;  /* 0x000000ff00057c82 */ /* 0x000fd60008000000 */
.L_x_380:
[----:B------:R-:W2:Y:S04]  /*08f0*/  LDG.E.CONSTANT R15, desc[UR12][R22.64+-0xc] ;  /* 0xfffff40c160f7981 */ /* 0x000ea8000c1e9900 */
[----:B------:R-:W3:Y:S04]  /*0900*/  LDG.E.CONSTANT R12, desc[UR12][R22.64+-0x8] ;  /* 0xfffff80c160c7981 */ /* 0x000ee8000c1e9900 */
[----:B------:R-:W4:Y:S04]  /*0910*/  LDG.E.CONSTANT R13, desc[UR12][R22.64+-0x4] ;  /* 0xfffffc0c160d7981 */ /* 0x000f28000c1e9900 */
[----:B------:R-:W5:Y:S04]  /*0920*/  LDG.E.CONSTANT R29, desc[UR12][R22.64] ;  /* 0x0000000c161d7981 */ /* 0x000f68000c1e9900 */
[----:B------:R-:W5:Y:S04]  /*0930*/  LDG.E.CONSTANT R27, desc[UR12][R16.64+-0x10] ;  /* 0xfffff00c101b7981 */ /* 0x000f68000c1e9900 */
[----:B------:R-:W5:Y:S04]  /*0940*/  LDG.E.CONSTANT R25, desc[UR12][R16.64+-0xc] ;  /* 0xfffff40c10197981 */ /* 0x000f68000c1e9900 */
[----:B------:R-:W2:Y:S04]  /*0950*/  LDS.128 R8, [UR9+-0x20] ;  /* 0xffffe009ff087984 */ /* 0x000ea80008000c00 */
[----:B------:R-:W5:Y:S04]  /*0960*/  LDG.E.CONSTANT R24, desc[UR12][R16.64+-0x8] ;  /* 0xfffff80c10187981 */ /* 0x000f68000c1e9900 */
[----:B------:R-:W5:Y:S04]  /*0970*/  LDG.E.CONSTANT R21, desc[UR12][R16.64+-0x4] ;  /* 0xfffffc0c10157981 */ /* 0x000f68000c1e9900 */
[----:B------:R-:W5:Y:S04]  /*0980*/  LDG.E.CONSTANT R28, desc[UR12][R16.64] ;  /* 0x0000000c101c7981 */ /* 0x000f68000c1e9900 */
[----:B------:R-:W5:Y:S01]  /*0990*/  LDG.E.CONSTANT R26, desc[UR12][R16.64+0x4] ;  /* 0x0000040c101a7981 */ /* 0x000f62000c1e9900 */
[----:B--2---:R-:W-:-:S03]  /*09a0*/  FFMA R8, R15, R8, R18 ;  /* 0x000000080f087223 */ /* 0x004fc60000000012 */
[----:B------:R-:W2:Y:S01]  /*09b0*/  LDG.E.CONSTANT R18, desc[UR12][R16.64+0x8] ;  /* 0x0000080c10127981 */ /* 0x000ea2000c1e9900 */
[----:B---3--:R-:W-:-:S03]  /*09c0*/  FFMA R9, R9, R12, R19 ;  /* 0x0000000c09097223 */ /* 0x008fc60000000013 */
[----:B------:R-:W3:Y:S01]  /*09d0*/  LDG.E.CONSTANT R19, desc[UR12][R16.64+0xc] ;  /* 0x00000c0c10137981 */ /* 0x000ee2000c1e9900 */
[----:B----4-:R-:W-:-:S03]  /*09e0*/  FFMA R10, R10, R13, R20 ;  /* 0x0000000d0a0a7223 */ /* 0x010fc60000000014 */
[----:B------:R-:W0:Y:S01]  /*09f0*/  LDS.128 R12, [UR9+-0x10] ;  /* 0xfffff009ff0c7984 */ /* 0x000e220008000c00 */
[----:B-----5:R-:W-:-:S03]  /*0a00*/  FFMA R11, R11, R29, R7 ;  /* 0x0000001d0b0b7223 */ /* 0x020fc60000000007 */
[----:B------:R-:W4:Y:S04]  /*0a10*/  LDG.E.CONSTANT R20, desc[UR12][R16.64+0x18] ;  /* 0x0000180c10147981 */ /* 0x000f28000c1e9900 */
[----:B------:R-:W5:Y:S01]  /*0a20*/  LDG.E.CONSTANT R7, desc[UR12][R16.64+0x1c] ;  /* 0x00001c0c10077981 */ /* 0x000f62000c1e9900 */
[----:B0-----:R-:W-:Y:S01]  /*0a30*/  FFMA R12, R27, R12, R8 ;  /* 0x0000000c1b0c7223 */ /* 0x001fe20000000008 */
[----:B------:R-:W-:Y:S02]  /*0a40*/  FFMA R13, R13, R25, R9 ;  /* 0x000000190d0d7223 */ /* 0x000fe40000000009 */
[----:B------:R-:W5:Y:S04]  /*0a50*/  LDG.E.CONSTANT R27, desc[UR12][R16.64+0x10] ;  /* 0x0000100c101b7981 */ /* 0x000f68000c1e9900 */
[----:B------:R0:W5:Y:S01]  /*0a60*/  LDG.E.CONSTANT R25, desc[UR12][R16.64+0x14] ;  /* 0x0000140c10197981 */ /* 0x000162000c1e9900 */
[----:B------:R-:W-:Y:S01]  /*0a70*/  FFMA R24, R14, R24, R10 ;  /* 0x000000180e187223 */ /* 0x000fe2000000000a */
[----:B------:R-:W-:-:S02]  /*0a80*/  FFMA R21, R15, R21, R11 ;  /* 0x000000150f157223 */ /* 0x000fc4000000000b */
[----:B------:R-:W1:Y:S01]  /*0a90*/  LDS.128 R8, [UR9] ;  /* 0x00000009ff087984 */ /* 0x000e620008000c00 */
[----:B------:R-:W-:Y:S01]  /*0aa0*/  UIADD3 UR8, UPT, UPT, UR8, 0x4, URZ ;  /* 0x0000000408087890 */ /* 0x000fe2000fffe0ff */
[----:B------:R-:W-:-:S03]  /*0ab0*/  IADD3 R22, P0, PT, R22, 0x40, RZ ;  /* 0x0000004016167810 */ /* 0x000fc60007f1e0ff */
[----:B------:R-:W-:Y:S01]  /*0ac0*/  UISETP.NE.AND UP1, UPT, UR8, URZ, UPT ;  /* 0x000000ff0800728c */ /* 0x000fe2000bf25270 */
[----:B-1----:R-:W-:Y:S01]  /*0ad0*/  FFMA R8, R28, R8, R12 ;  /* 0x000000081c087223 */ /* 0x002fe2000000000c */
[----:B------:R-:W-:Y:S02]  /*0ae0*/  FFMA R9, R9, R26, R13 ;  /* 0x0000001a09097223 */ /* 0x000fe4000000000d */
[----:B------:R-:W4:Y:S01]  /*0af0*/  LDS.128 R12, [UR9+0x10] ;  /* 0x00001009ff0c7984 */ /* 0x000f220008000c00 */
[----:B------:R-:W-:Y:S01]  /*0b00*/  IMAD.X R23, RZ, RZ, R23, P0 ;  /* 0x000000ffff177224 */ /* 0x000fe200000e0617 */
[----:B0-----:R-:W-:Y:S01]  /*0b10*/  IADD3 R16, P0, PT, R16, 0x40, RZ ;  /* 0x0000004010107810 */ /* 0x001fe20007f1e0ff */
[----:B------:R-:W-:-:S04]  /*0b20*/  UIADD3 UR5, UPT, UPT, UR5, 0x10, URZ ;  /* 0x0000001005057890 */ /* 0x000fc8000fffe0ff */
[----:B------:R-:W-:Y:S01]  /*0b30*/  IMAD.X R17, RZ, RZ, R17, P0 ;  /* 0x000000ffff117224 */ /* 0x000fe200000e0611 */
[----:B------:R-:W-:Y:S01]  /*0b40*/  UIADD3 UR9, UPT, UPT, UR9, 0x40, URZ ;  /* 0x0000004009097890 */ /* 0x000fe2000fffe0ff */
[----:B--2---:R-:W-:Y:S01]  /*0b50*/  FFMA R10, R10, R18, R24 ;  /* 0x000000120a0a7223 */ /* 0x004fe20000000018 */
[----:B---3--:R-:W-:-:S03]  /*0b60*/  FFMA R24, R11, R19, R21 ;  /* 0x000000130b187223 */ /* 0x008fc60000000015 */
[----:B----4-:R-:W-:Y:S01]  /*0b70*/  FFMA R20, R14, R20, R10 ;  /* 0x000000140e147223 */ /* 0x010fe2000000000a */
[----:B-----5:R-:W-:Y:S01]  /*0b80*/  FFMA R7, R15, R7, R24 ;  /* 0x000000070f077223 */ /* 0x020fe20000000018 */
[----:B------:R-:W-:Y:S01]  /*0b90*/  FFMA R18, R27, R12, R8 ;  /* 0x0000000c1b127223 */ /* 0x000fe20000000008 */
[----:B------:R-:W-:Y:S01]  /*0ba0*/  FFMA R19, R13, R25, R9 ;  /* 0x000000190d137223 */ /* 0x000fe20000000009 */
[----:B------:R-:W-:Y:S06]  /*0bb0*/  BRA.U UP1, `(.L_x_380) ;  /* 0xfffffffd014c7547 */ /* 0x000fec000b83ffff */
.L_x_379:
[----:B------:R-:W-:Y:S05]  /*0bc0*/  BRA.U !UP0, `(.L_x_381) ;  /* 0x0000000108b47547 */ /* 0x000fea000b800000 */
[----:B------:R-:W0:Y:S01]  /*0bd0*/  LDCU.64 UR18, c[0x0][0x380] ;  /* 0x00007000ff1277ac */ /* 0x000e220008000a00 */
[----:B------:R-:W-:Y:S01]  /*0be0*/  IADD3 R8, P0, PT, R3, UR5, RZ ;  /* 0x0000000503087c10 */ /* 0x000fe2000ff1e0ff */
[----:B------:R-:W-:-:S06]  /*0bf0*/  USHF.R.S32.HI UR16, URZ, 0x1f, UR5 ;  /* 0x0000001fff107899 */ /* 0x000fcc0008011405 */
[----:B------:R-:W-:Y:S02]  /*0c00*/  LEA.HI.X.SX32 R9, R3, UR16, 0x1, P0 ;  /* 0x0000001003097c11 */ /* 0x000fe400080f0eff */
[----:B0-----:R-:W-:-:S04]  /*0c10*/  LEA R12, P0, R8, UR18, 0x2 ;  /* 0x00000012080c7c11 */ /* 0x001fc8000f8010ff */
[----:B------:R-:W-:-:S05]  /*0c20*/  LEA.HI.X R13, R8, UR19, R9, 0x2, P0 ;  /* 0x00000013080d7c11 */ /* 0x000fca00080f1409 */
[----:B------:R-:W2:Y:S04]  /*0c30*/  LDG.E.CONSTANT R15, desc[UR12][R12.64+0x4] ;  /* 0x0000040c0c0f7981 */ /* 0x000ea8000c1e9900 */
[----:B------:R-:W3:Y:S04]  /*0c40*/  LDG.E.CONSTANT R14, desc[UR12][R12.64+0x8] ;  /* 0x0000080c0c0e7981 */ /* 0x000ee8000c1e9900 */
[----:B------:R-:W4:Y:S04]  /*0c50*/  LDG.E.CONSTANT R17, desc[UR12][R12.64+0xc] ;  /* 0x00000c0c0c117981 */ /* 0x000f28000c1e9900 */
[----:B------:R-:W5:Y:S01]  /*0c60*/  LDG.E.CONSTANT R16, desc[UR12][R12.64+0x10] ;  /* 0x0000100c0c107981 */ /* 0x000f62000c1e9900 */
[----:B------:R-:W0:Y:S01]  /*0c70*/  S2UR UR9, SR_CgaCtaId ;  /* 0x00000000000979c3 */ /* 0x000e220000008800 */
[----:B------:R-:W-:Y:S01]  /*0c80*/  UMOV UR8, 0x400 ;  /* 0x0000040000087882 */ /* 0x000fe20000000000 */
[----:B------:R-:W-:-:S02]  /*0c90*/  UISETP.NE.AND UP0, UPT, UR6, 0x1, UPT ;  /* 0x000000010600788c */ /* 0x000fc4000bf05270 */
[----:B0-----:R-:W-:-:S04]  /*0ca0*/  ULEA UR8, UR9, UR8, 0x18 ;  /* 0x0000000809087291 */ /* 0x001fc8000f8ec0ff */
[----:B------:R-:W-:-:S09]  /*0cb0*/  ULEA UR8, UR5, UR8, 0x2 ;  /* 0x0000000805087291 */ /* 0x000fd2000f8e10ff */
[----:B------:R-:W2:Y:S02]  /*0cc0*/  LDS.128 R8, [UR8] ;  /* 0x00000008ff087984 */ /* 0x000ea40008000c00 */
[----:B--2---:R-:W-:Y:S01]  /*0cd0*/  FFMA R18, R15, R8, R18 ;  /* 0x000000080f127223 */ /* 0x004fe20000000012 */
[----:B---3--:R-:W-:Y:S01]  /*0ce0*/  FFMA R19, R9, R14, R19 ;  /* 0x0000000e09137223 */ /* 0x008fe20000000013 */
[----:B----4-:R-:W-:Y:S01]  /*0cf0*/  FFMA R20, R10, R17, R20 ;  /* 0x000000110a147223 */ /* 0x010fe20000000014 */
[----:B-----5:R-:W-:Y:S01]  /*0d00*/  FFMA R7, R11, R16, R7 ;  /* 0x000000100b077223 */ /* 0x020fe20000000007 */
[----:B------:R-:W-:Y:S06]  /*0d10*/  BRA.U !UP0, `(.L_x_381) ;  /* 0x0000000108607547 */ /* 0x000fec000b800000 */
[----:B------:R-:W-:Y:S01]  /*0d20*/  UISETP.NE.AND UP0, UPT, UR6, 0x2, UPT ;  /* 0x000000020600788c */ /* 0x000fe2000bf05270 */
[----:B------:R-:W-:-:S04]  /*0d30*/  IADD3 R8, P0, PT, R4, UR5, RZ ;  /* 0x0000000504087c10 */ /* 0x000fc8000ff1e0ff */
[----:B------:R-:W-:Y:S02]  /*0d40*/  LEA.HI.X.SX32 R9, R4, UR16, 0x1, P0 ;  /* 0x0000001004097c11 */ /* 0x000fe400080f0eff */
[C---:B------:R-:W-:Y:S02]  /*0d50*/  LEA R16, P0, R8.reuse, UR18, 0x2 ;  /* 0x0000001208107c11 */ /* 0x040fe4000f8010ff */
[----:B------:R-:W-:Y:S02]  /*0d60*/  PLOP3.LUT P1, PT, PT, PT, UP0, 0x80, 0x8 ;  /* 0x000000000008781c */ /* 0x000fe40003f2f008 */
[----:B------:R-:W-:Y:S02]  /*0d70*/  LEA.HI.X R17, R8, UR19, R9, 0x2, P0 ;  /* 0x0000001308117c11 */ /* 0x000fe400080f1409 */
[----:B------:R-:W0:Y:S04]  /*0d80*/  LDS.128 R8, [UR8+0x10] ;  /* 0x00001008ff087984 */ /* 0x000e280008000c00 */
[----:B------:R-:W0:Y:S04]  /*0d90*/  LDG.E.CONSTANT R21, desc[UR12][R16.64+0x10] ;  /* 0x0000100c10157981 */ /* 0x000e28000c1e9900 */
[----:B------:R-:W2:Y:S04]  /*0da0*/  LDG.E.CONSTANT R22, desc[UR12][R16.64+0x14] ;  /* 0x0000140c10167981 */ /* 0x000ea8000c1e9900 */
[----:B------:R-:W3:Y:S04]  /*0db0*/  LDG.E.CONSTANT R23, desc[UR12][R16.64+0x18] ;  /* 0x0000180c10177981 */ /* 0x000ee8000c1e9900 */
[----:B------:R-:W4:Y:S04]  /*0dc0*/  LDG.E.CONSTANT R24, desc[UR12][R16.64+0x1c] ;  /* 0x00001c0c10187981 */ /* 0x000f28000c1e9900 */
[----:B------:R-:W5:Y:S04]  /*0dd0*/  @P1 LDG.E.CONSTANT R25, desc[UR12][R16.64+0x20] ;  /* 0x0000200c10191981 */ /* 0x000f68000c1e9900 */
[----:B------:R-:W5:Y:S04]  /*0de0*/  @P1 LDG.E.CONSTANT R26, desc[UR12][R16.64+0x24] ;  /* 0x0000240c101a1981 */ /* 0x000f68000c1e9900 */
[----:B------:R-:W5:Y:S04]  /*0df0*/  @P1 LDG.E.CONSTANT R27, desc[UR12][R16.64+0x28] ;  /* 0x0000280c101b1981 */ /* 0x000f68000c1e9900 */
[----:B------:R-:W5:Y:S04]  /*0e00*/  @P1 LDG.E.CONSTANT R28, desc[UR12][R16.64+0x2c] ;  /* 0x00002c0c101c1981 */ /* 0x000f68000c1e9900 */
[----:B------:R-:W5:Y:S01]  /*0e10*/  @P1 LDS.128 R12, [UR8+0x20] ;  /* 0x00002008ff0c1984 */ /* 0x000f620008000c00 */
[----:B0-----:R-:W-:Y:S01]  /*0e20*/  FFMA R18, R21, R8, R18 ;  /* 0x0000000815127223 */ /* 0x001fe20000000012 */
[----:B--2---:R-:W-:Y:S01]  /*0e30*/  FFMA R19, R9, R22, R19 ;  /* 0x0000001609137223 */ /* 0x004fe20000000013 */
[----:B---3--:R-:W-:Y:S01]  /*0e40*/  FFMA R20, R10, R23, R20 ;  /* 0x000000170a147223 */ /* 0x008fe20000000014 */
[----:B----4-:R-:W-:Y:S01]  /*0e50*/  FFMA R7, R11, R24, R7 ;  /* 0x000000180b077223 */ /* 0x010fe20000000007 */
[----:B-----5:R-:W-:Y:S01]  /*0e60*/  @P1 FFMA R18, R25, R12, R18 ;  /* 0x0000000c19121223 */ /* 0x020fe20000000012 */
[----:B------:R-:W-:Y:S01]  /*0e70*/  @P1 FFMA R19, R13, R26, R19 ;  /* 0x0000001a0d131223 */ /* 0x000fe20000000013 */
[----:B------:R-:W-:Y:S01]  /*0e80*/  @P1 FFMA R20, R14, R27, R20 ;  /* 0x0000001b0e141223 */ /* 0x000fe20000000014 */
[----:B------:R-:W-:-:S07]  /*0e90*/  @P1 FFMA R7, R15, R28, R7 ;  /* 0x0000001c0f071223 */ /* 0x000fce0000000007 */
.L_x_381:
[----:B------:R-:W-:Y:S01]  /*0ea0*/  FADD R18, R18, R19 ;  /* 0x0000001312127221 */ /* 0x000fe20000000000 */
[----:B------:R-:W-:-:S04]  /*0eb0*/  FADD R7, R20, R7 ;  /* 0x0000000714077221 */ /* 0x000fc80000000000 */
[----:B------:R-:W-:-:S07]  /*0ec0*/  FADD R7, R18, R7 ;  /* 0x0000000712077221 */ /* 0x000fce0000000000 */
.L_x_378:
[----:B------:R-:W-:-:S09]  /*0ed0*/  UISETP.GE.AND UP0, UPT, UR4, UR14, UPT ;  /* 0x0000000e0400728c */ /* 0x000fd2000bf06270 */
[----:B------:R-:W-:Y:S05]  /*0ee0*/  BRA.U UP0, `(.L_x_382) ;  /* 0x0000000900707547 */ /* 0x000fea000b800000 */
[----:B------:R-:W-:Y:S02]  /*0ef0*/  UIADD3 UR5, UPT, UPT, -UR14, UR4, URZ ;  /* 0x000000040e057290 */ /* 0x000fe4000fffe1ff */
[----:B------:R-:W-:Y:S02]  /*0f00*/  UIADD3 UR8, UPT, UPT, UR14, -UR4, URZ ;  /* 0x800000040e087290 */ /* 0x000fe4000fffe0ff */
[----:B------:R-:W-:Y:S02]  /*0f10*/  UISETP.GT.U32.AND UP1, UPT, UR5, -0x10, UPT ;  /* 0xfffffff00500788c */ /* 0x000fe4000bf24070 */
[----:B------:R-:W-:-:S07]  /*0f20*/  ULOP3.LUT UP0, UR18, UR8, 0xf, URZ, 0xc0, !UPT ;  /* 0x0000000f08127892 */ /* 0x000fce000f80c0ff */
[----:B------:R-:W-:Y:S05]  /*0f30*/  BRA.U UP1, `(.L_x_383) ;  /* 0x0000000101e87547 */ /* 0x000fea000b800000 */
[----:B------:R-:W0:Y:S01]  /*0f40*/  S2UR UR9, SR_CgaCtaId ;  /* 0x00000000000979c3 */ /* 0x000e220000008800 */
[----:B------:R-:W-:Y:S01]  /*0f50*/  UMOV UR5, 0x400 ;  /* 0x0000040000057882 */ /* 0x000fe20000000000 */
[----:B------:R-:W-:Y:S01]  /*0f60*/  SHF.R.S32.HI R17, RZ, 0x1f, R3 ;  /* 0x0000001fff117819 */ /* 0x000fe20000011403 */
[----:B------:R-:W1:Y:S01]  /*0f70*/  LDCU.64 UR20, c[0x0][0x380] ;  /* 0x00007000ff1477ac */ /* 0x000e620008000a00 */
[----:B------:R-:W-:Y:S01]  /*0f80*/  SHF.R.S32.HI R16, RZ, 0x1f, R4 ;  /* 0x0000001fff107819 */ /* 0x000fe20000011404 */
[----:B------:R-:W-:Y:S02]  /*0f90*/  ULOP3.LUT UR17, UR8, 0xfffffff0, URZ, 0xc0, !UPT ;  /* 0xfffffff008117892 */ /* 0x000fe4000f8ec0ff */
[----:B0-----:R-:W-:-:S03]  /*0fa0*/  ULEA UR9, UR9, UR5, 0x18 ;  /* 0x0000000509097291 */ /* 0x001fc6000f8ec0ff */
[----:B-1----:R-:W-:-:S09]  /*0fb0*/  UMOV UR5, URZ ;  /* 0x000000ff00057c82 */ /* 0x002fd20008000000 */
.L_x_384:
[----:B------:R-:W-:Y:S02]  /*0fc0*/  USHF.R.S32.HI UR16, URZ, 0x1f, UR4 ;  /* 0x0000001fff107899 */ /* 0x000fe40008011404 */
[----:B------:R-:W-:Y:S02]  /*0fd0*/  IADD3 R10, P0, PT, R3, UR4, RZ ;  /* 0x00000004030a7c10 */ /* 0x000fe4000ff1e0ff */
[----:B------:R-:W-:Y:S02]  /*0fe0*/  IADD3 R8, P1, PT, R4, UR4, RZ ;  /* 0x0000000404087c10 */ /* 0x000fe4000ff3e0ff */
[----:B------:R-:W-:Y:S02]  /*0ff0*/  IADD3.X R11, PT, PT, R17, UR16, RZ, P0, !PT ;  /* 0x00000010110b7c10 */ /* 0x000fe400087fe4ff */
[----:B------:R-:W-:Y:S02]  /*1000*/  LEA R20, P0, R10, UR20, 0x2 ;  /* 0x000000140a147c11 */ /* 0x000fe4000f8010ff */
[----:B------:R-:W-:-:S02]  /*1010*/  IADD3.X R9, PT, PT, R16, UR16, RZ, P1, !PT ;  /* 0x0000001010097c10 */ /* 0x000fc40008ffe4ff */
[----:B------:R-:W-:Y:S02]  /*1020*/  LEA.HI.X R21, R10, UR21, R11, 0x2, P0 ;  /* 0x000000150a157c11 */ /* 0x000fe400080f140b */
[----:B------:R-:W-:-:S03]  /*1030*/  LEA R12, P1, R8, UR20, 0x2 ;  /* 0x00000014080c7c11 */ /* 0x000fc6000f8210ff */
[----:B------:R-:W2:Y:S01]  /*1040*/  LDG.E.CONSTANT R22, desc[UR12][R20.64+0x4] ;  /* 0x0000040c14167981 */ /* 0x000ea2000c1e9900 */
[----:B------:R-:W-:-:S05]  /*1050*/  LEA.HI.X R13, R8, UR21, R9, 0x2, P1 ;  /* 0x00000015080d7c11 */ /* 0x000fca00088f1409 */
[----:B------:R-:W3:Y:S04]  /*1060*/  LDG.E.CONSTANT R23, desc[UR12][R12.64+0x4] ;  /* 0x0000040c0c177981 */ /* 0x000ee8000c1e9900 */
[----:B------:R-:W4:Y:S04]  /*1070*/  LDG.E.CONSTANT R15, desc[UR12][R12.64+0x8] ;  /* 0x0000080c0c0f7981 */ /* 0x000f28000c1e9900 */
[----:B------:R-:W5:Y:S01]  /*1080*/  LDG.E.CONSTANT R14, desc[UR12][R12.64+0xc] ;  /* 0x00000c0c0c0e7981 */ /* 0x000f62000c1e9900 */
[----:B------:R-:W-:-:S03]  /*1090*/  ULEA UR16, UR4, UR9, 0x2 ;  /* 0x0000000904107291 */ /* 0x000fc6000f8e10ff */
[----:B------:R-:W5:Y:S04]  /*10a0*/  LDG.E.CONSTANT R27, desc[UR12][R12.64+0x10] ;  /* 0x0000100c0c1b7981 */ /* 0x000f68000c1e9900 */
[----:B------:R-:W5:Y:S04]  /*10b0*/  LDG.E.CONSTANT R28, desc[UR12][R12.64+0x14] ;  /* 0x0000140c0c1c7981 */ /* 0x000f68000c1e9900 */
[----:B------:R-:W5:Y:S04]  /*10c0*/  LDG.E.CONSTANT R26, desc[UR12][R12.64+0x18] ;  /* 0x0000180c0c1a7981 */ /* 0x000f68000c1e9900 */
[----:B------:R-:W2:Y:S04]  /*10d0*/  LDS.128 R8, [UR16] ;  /* 0x00000010ff087984 */ /* 0x000ea80008000c00 */
[----:B------:R-:W5:Y:S04]  /*10e0*/  LDG.E.CONSTANT R25, desc[UR12][R12.64+0x1c] ;  /* 0x00001c0c0c197981 */ /* 0x000f68000c1e9900 */
[----:B------:R-:W5:Y:S04]  /*10f0*/  LDG.E.CONSTANT R18, desc[UR12][R12.64+0x20] ;  /* 0x0000200c0c127981 */ /* 0x000f68000c1e9900 */
[----:B------:R-:W5:Y:S04]  /*1100*/  LDG.E.CONSTANT R19, desc[UR12][R12.64+0x24] ;  /* 0x0000240c0c137981 */ /* 0x000f68000c1e9900 */
[----:B------:R-:W5:Y:S04]  /*1110*/  LDG.E.CONSTANT R20, desc[UR12][R12.64+0x28] ;  /* 0x0000280c0c147981 */ /* 0x000f68000c1e9900 */
[----:B------:R-:W5:Y:S04]  /*1120*/  LDG.E.CONSTANT R24, desc[UR12][R12.64+0x30] ;  /* 0x0000300c0c187981 */ /* 0x000f68000c1e9900 */
[----:B------:R-:W5:Y:S01]  /*1130*/  LDG.E.CONSTANT R21, desc[UR12][R12.64+0x34] ;  /* 0x0000340c0c157981 */ /* 0x000f62000c1e9900 */
[----:B--2---:R-:W-:-:S03]  /*1140*/  FFMA R8, R22, R8, R7 ;  /* 0x0000000816087223 */ /* 0x004fc60000000007 */
[----:B------:R-:W2:Y:S04]  /*1150*/  LDG.E.CONSTANT R7, desc[UR12][R12.64+0x2c] ;  /* 0x00002c0c0c077981 */ /* 0x000ea8000c1e9900 */
[----:B------:R-:W2:Y:S01]  /*1160*/  LDG.E.CONSTANT R22, desc[UR12][R12.64+0x38] ;  /* 0x0000380c0c167981 */ /* 0x000ea2000c1e9900 */
[----:B---3--:R-:W-:-:S03]  /*1170*/  FFMA R8, R23, R9, R8 ;  /* 0x0000000917087223 */ /* 0x008fc60000000008 */
[----:B------:R0:W3:Y:S01]  /*1180*/  LDG.E.CONSTANT R23, desc[UR12][R12.64+0x3c] ;  /* 0x00003c0c0c177981 */ /* 0x0000e2000c1e9900 */
[----:B----4-:R-:W-:-:S04]  /*1190*/  FFMA R15, R15, R10, R8 ;  /* 0x0000000a0f0f7223 */ /* 0x010fc80000000008 */
[----:B-----5:R-:W-:Y:S02]  /*11a0*/  FFMA R8, R14, R11, R15 ;  /* 0x0000000b0e087223 */ /* 0x020fe4000000000f */
[----:B0-----:R-:W0:Y:S02]  /*11b0*/  LDS.128 R12, [UR16+0x10] ;  /* 0x00001010ff0c7984 */ /* 0x001e240008000c00 */
[----:B0-----:R-:W-:Y:S02]  /*11c0*/  FFMA R27, R27, R12, R8 ;  /* 0x0000000c1b1b7223 */ /* 0x001fe40000000008 */
[----:B------:R-:W0:Y:S02]  /*11d0*/  LDS.128 R8, [UR16+0x20] ;  /* 0x00002010ff087984 */ /* 0x000e240008000c00 */
[----:B------:R-:W-:-:S04]  /*11e0*/  FFMA R27, R28, R13, R27 ;  /* 0x0000000d1c1b7223 */ /* 0x000fc8000000001b */
[----:B------:R-:W-:-:S04]  /*11f0*/  FFMA R14, R26, R14, R27 ;  /* 0x0000000e1a0e7223 */ /* 0x000fc8000000001b */
[----:B------:R-:W-:Y:S02]  /*1200*/  FFMA R25, R25, R15, R14 ;  /* 0x0000000f19197223 */ /* 0x000fe4000000000e */
[----:B------:R-:W1:Y:S01]  /*1210*/  LDS.128 R12, [UR16+0x30] ;  /* 0x00003010ff0c7984 */ /* 0x000e620008000c00 */
[----:B------:R-:W-:-:S04]  /*1220*/  UIADD3 UR5, UPT, UPT, UR5, 0x10, URZ ;  /* 0x0000001005057890 */ /* 0x000fc8000fffe0ff */
[----:B------:R-:W-:Y:S01]  /*1230*/  UISETP.NE.AND UP1, UPT, UR5, UR17, UPT ;  /* 0x000000110500728c */ /* 0x000fe2000bf25270 */
[----:B0-----:R-:W-:-:S04]  /*1240*/  FFMA R8, R18, R8, R25 ;  /* 0x0000000812087223 */ /* 0x001fc80000000019 */
[----:B------:R-:W-:-:S04]  /*1250*/  FFMA R9, R19, R9, R8 ;  /* 0x0000000913097223 */ /* 0x000fc80000000008 */
[----:B------:R-:W-:Y:S01]  /*1260*/  FFMA R10, R20, R10, R9 ;  /* 0x0000000a140a7223 */ /* 0x000fe20000000009 */
[----:B------:R-:W-:-:S03]  /*1270*/  UIADD3 UR4, UPT, UPT, UR4, 0x10, URZ ;  /* 0x0000001004047890 */ /* 0x000fc6000fffe0ff */
[----:B--2---:R-:W-:-:S04]  /*1280*/  FFMA R7, R7, R11, R10 ;  /* 0x0000000b07077223 */ /* 0x004fc8000000000a */
[----:B-1----:R-:W-:-:S04]  /*1290*/  FFMA R12, R24, R12, R7 ;  /* 0x0000000c180c7223 */ /* 0x002fc80000000007 */
[----:B------:R-:W-:-:S04]  /*12a0*/  FFMA R13, R21, R13, R12 ;  /* 0x0000000d150d7223 */ /* 0x000fc8000000000c */
[----:B------:R-:W-:-:S04]  /*12b0*/  FFMA R14, R22, R14, R13 ;  /* 0x0000000e160e7223 */ /* 0x000fc8000000000d */
[----:B---3--:R-:W-:Y:S01]  /*12c0*/  FFMA R7, R23, R15, R14 ;  /* 0x0000000f17077223 */ /* 0x008fe2000000000e */
[----:B------:R-:W-:Y:S06]  /*12d0*/  BRA.U UP1, `(.L_x_384) ;  /* 0xfffffffd01387547 */ /* 0x000fec000b83ffff */
.L_x_383:
[----:B------:R-:W-:Y:S05]  /*12e0*/  BRA.U !UP0, `(.L_x_382) ;  /* 0x0000000508707547 */ /* 0x000fea000b800000 */
[----:B------:R-:W-:Y:S02]  /*12f0*/  UISETP.GE.U32.AND UP0, UPT, UR18, 0x8, UPT ;  /* 0x000000081200788c */ /* 0x000fe4000bf06070 */
[----:B------:R-:W-:-:S04]  /*1300*/  ULOP3.LUT UR16, UR8, 0x7, URZ, 0xc0, !UPT ;  /* 0x0000000708107892 */ /* 0x000fc8000f8ec0ff */
[----:B------:R-:W-:-:S03]  /*1310*/  UISETP.NE.AND UP1, UPT, UR16, URZ, UPT ;  /* 0x000000ff1000728c */ /* 0x000fc6000bf25270 */
[----:B------:R-:W-:Y:S08]  /*1320*/  BRA.U !UP0, `(.L_x_385) ;  /* 0x0000000108847547 */ /* 0x000ff0000b800000 */
[----:B------:R-:W0:Y:S01]  /*1330*/  LDCU.64 UR18, c[0x0][0x380] ;  /* 0x00007000ff1277ac */ /* 0x000e220008000a00 */
[----:B------:R-:W-:Y:S02]  /*1340*/  IADD3 R9, P0, PT, R3, UR4, RZ ;  /* 0x0000000403097c10 */ /* 0x000fe4000ff1e0ff */
[----:B------:R-:W-:Y:S01]  /*1350*/  IADD3 R10, P1, PT, R4, UR4, RZ ;  /* 0x00000004040a7c10 */ /* 0x000fe2000ff3e0ff */
[----:B------:R-:W-:-:S06]  /*1360*/  USHF.R.S32.HI UR5, URZ, 0x1f, UR4 ;  /* 0x0000001fff057899 */ /* 0x000fcc0008011404 */
[----:B------:R-:W-:Y:S02]  /*1370*/  LEA.HI.X.SX32 R12, R3, UR5, 0x1, P0 ;  /* 0x00000005030c7c11 */ /* 0x000fe400080f0eff */
[----:B------:R-:W-:Y:S02]  /*1380*/  LEA.HI.X.SX32 R11, R4, UR5, 0x1, P1 ;  /* 0x00000005040b7c11 */ /* 0x000fe400088f0eff */
[C---:B0-----:R-:W-:Y:S02]  /*1390*/  LEA R8, P0, R9.reuse, UR18, 0x2 ;  /* 0x0000001209087c11 */ /* 0x041fe4000f8010ff */
[C---:B------:R-:W-:Y:S02]  /*13a0*/  LEA R16, P1, R10.reuse, UR18, 0x2 ;  /* 0x000000120a107c11 */ /* 0x040fe4000f8210ff */
[----:B------:R-:W-:Y:S02]  /*13b0*/  LEA.HI.X R9, R9, UR19, R12, 0x2, P0 ;  /* 0x0000001309097c11 */ /* 0x000fe400080f140c */
[----:B------:R-:W-:-:S03]  /*13c0*/  LEA.HI.X R17, R10, UR19, R11, 0x2, P1 ;  /* 0x000000130a117c11 */ /* 0x000fc600088f140b */
[----:B------:R0:W2:Y:S04]  /*13d0*/  LDG.E.CONSTANT R22, desc[UR12][R8.64+0x4] ;  /* 0x0000040c08167981 */ /* 0x0000a8000c1e9900 */
[----:B------:R-:W3:Y:S04]  /*13e0*/  LDG.E.CONSTANT R21, desc[UR12][R16.64+0x4] ;  /* 0x0000040c10157981 */ /* 0x000ee8000c1e9900 */
[----:B------:R-:W4:Y:S04]  /*13f0*/  LDG.E.CONSTANT R24, desc[UR12][R16.64+0x8] ;  /* 0x0000080c10187981 */ /* 0x000f28000c1e9900 */
[----:B------:R-:W5:Y:S04]  /*1400*/  LDG.E.CONSTANT R23, desc[UR12][R16.64+0xc] ;  /* 0x00000c0c10177981 */ /* 0x000f68000c1e9900 */
[----:B------:R-:W5:Y:S04]  /*1410*/  LDG.E.CONSTANT R26, desc[UR12][R16.64+0x10] ;  /* 0x0000100c101a7981 */ /* 0x000f68000c1e9900 */
[----:B------:R-:W5:Y:S04]  /*1420*/  LDG.E.CONSTANT R18, desc[UR12][R16.64+0x14] ;  /* 0x0000140c10127981 */ /* 0x000f68000c1e9900 */
[----:B------:R-:W5:Y:S04]  /*1430*/  LDG.E.CONSTANT R19, desc[UR12][R16.64+0x18] ;  /* 0x0000180c10137981 */ /* 0x000f68000c1e9900 */
[----:B------:R-:W5:Y:S01]  /*1440*/  LDG.E.CONSTANT R20, desc[UR12][R16.64+0x1c] ;  /* 0x00001c0c10147981 */ /* 0x000f62000c1e9900 */
[----:B------:R-:W1:Y:S01]  /*1450*/  S2UR UR9, SR_CgaCtaId ;  /* 0x00000000000979c3 */ /* 0x000e620000008800 */
[----:B------:R-:W-:-:S02]  /*1460*/  UMOV UR5, 0x400 ;  /* 0x0000040000057882 */ /* 0x000fc40000000000 */
[----:B-1----:R-:W-:-:S04]  /*1470*/  ULEA UR5, UR9, UR5, 0x18 ;  /* 0x0000000509057291 */ /* 0x002fc8000f8ec0ff */
[----:B------:R-:W-:Y:S02]  /*1480*/  ULEA UR5, UR4, UR5, 0x2 ;  /* 0x0000000504057291 */ /* 0x000fe4000f8e10ff */
[----:B------:R-:W-:-:S07]  /*1490*/  UIADD3 UR4, UPT, UPT, UR4, 0x8, URZ ;  /* 0x0000000804047890 */ /* 0x000fce000fffe0ff */
[----:B0-----:R-:W2:Y:S04]  /*14a0*/  LDS.128 R8, [UR5] ;  /* 0x00000005ff087984 */ /* 0x001ea80008000c00 */
[----:B------:R-:W0:Y:S01]  /*14b0*/  LDS.128 R12, [UR5+0x10] ;  /* 0x00001005ff0c7984 */ /* 0x000e220008000c00 */
[----:B--2---:R-:W-:-:S04]  /*14c0*/  FFMA R8, R22, R8, R7 ;  /* 0x0000000816087223 */ /* 0x004fc80000000007 */
[----:B---3--:R-:W-:-:S04]  /*14d0*/  FFMA R9, R21, R9, R8 ;  /* 0x0000000915097223 */ /* 0x008fc80000000008 */
[----:B----4-:R-:W-:-:S04]  /*14e0*/  FFMA R10, R24, R10, R9 ;  /* 0x0000000a180a7223 */ /* 0x010fc80000000009 */
[----:B-----5:R-:W-:-:S04]  /*14f0*/  FFMA R11, R23, R11, R10 ;  /* 0x0000000b170b7223 */ /* 0x020fc8000000000a */
[----:B0-----:R-:W-:-:S04]  /*1500*/  FFMA R11, R26, R12, R11 ;  /* 0x0000000c1a0b7223 */ /* 0x001fc8000000000b */
[----:B------:R-:W-:-:S04]  /*1510*/  FFMA R18, R18, R13, R11 ;  /* 0x0000000d12127223 */ /* 0x000fc8000000000b */
[----:B------:R-:W-:-:S04]  /*1520*/  FFMA R19, R19, R14, R18 ;  /* 0x0000000e13137223 */ /* 0x000fc80000000012 */
[----:B------:R-:W-:-:S07]  /*1530*/  FFMA R7, R20, R15, R19 ;  /* 0x0000000f14077223 */ /* 0x000fce0000000013 */
.L_x_385:
        /* <DEDUP_REMOVED lines=11> */
[----:B0-----:R-:W-:Y:S02]  /*15f0*/  LEA R14, P0, R8, UR16, 0x2 ;  /* 0x00000010080e7c11 */ /* 0x001fe4000f8010ff */
[----:B------:R-:W-:Y:S02]  /*1600*/  LEA R12, P1, R10, UR16, 0x2 ;  /* 0x000000100a0c7c11 */ /* 0x000fe4000f8210ff */
[----:B------:R-:W-:Y:S02]  /*1610*/  LEA.HI.X R15, R8, UR17, R9, 0x2, P0 ;  /* 0x00000011080f7c11 */ /* 0x000fe400080f1409 */
[----:B------:R-:W-:-:S03]  /*1620*/  LEA.HI.X R13, R10, UR17, R11, 0x2, P1 ;  /* 0x000000110a0d7c11 */ /* 0x000fc600088f140b */
[----:B------:R-:W2:Y:S04]  /*1630*/  LDG.E.CONSTANT R14, desc[UR12][R14.64+0x4] ;  /* 0x0000040c0e0e7981 */ /* 0x000ea8000c1e9900 */
[----:B------:R-:W3:Y:S04]  /*1640*/  LDG.E.CONSTANT R17, desc[UR12][R12.64+0x4] ;  /* 0x0000040c0c117981 */ /* 0x000ee8000c1e9900 */
[----:B------:R-:W4:Y:S04]  /*1650*/  LDG.E.CONSTANT R16, desc[UR12][R12.64+0x8] ;  /* 0x0000080c0c107981 */ /* 0x000f28000c1e9900 */
[----:B------:R-:W5:Y:S01]  /*1660*/  LDG.E.CONSTANT R19, desc[UR12][R12.64+0xc] ;  /* 0x00000c0c0c137981 */ /* 0x000f62000c1e9900 */
[----:B------:R-:W0:Y:S01]  /*1670*/  S2UR UR9, SR_CgaCtaId ;  /* 0x00000000000979c3 */ /* 0x000e220000008800 */
[----:B------:R-:W-:-:S02]  /*1680*/  UMOV UR5, 0x400 ;  /* 0x0000040000057882 */ /* 0x000fc40000000000 */
[----:B0-----:R-:W-:-:S04]  /*1690*/  ULEA UR5, UR9, UR5, 0x18 ;  /* 0x0000000509057291 */ /* 0x001fc8000f8ec0ff */
[----:B------:R-:W-:Y:S02]  /*16a0*/  ULEA UR5, UR4, UR5, 0x2 ;  /* 0x0000000504057291 */ /* 0x000fe4000f8e10ff */
[----:B------:R-:W-:-:S07]  /*16b0*/  UIADD3 UR4, UPT, UPT, UR4, 0x4, URZ ;  /* 0x0000000404047890 */ /* 0x000fce000fffe0ff */
[----:B------:R-:W2:Y:S02]  /*16c0*/  LDS.128 R8, [UR5] ;  /* 0x00000005ff087984 */ /* 0x000ea40008000c00 */
[----:B--2---:R-:W-:-:S04]  /*16d0*/  FFMA R8, R14, R8, R7 ;  /* 0x000000080e087223 */ /* 0x004fc80000000007 */
[----:B---3--:R-:W-:-:S04]  /*16e0*/  FFMA R9, R17, R9, R8 ;  /* 0x0000000911097223 */ /* 0x008fc80000000008 */
[----:B----4-:R-:W-:-:S04]  /*16f0*/  FFMA R10, R16, R10, R9 ;  /* 0x0000000a100a7223 */ /* 0x010fc80000000009 */
[----:B-----5:R-:W-:-:S07]  /*1700*/  FFMA R7, R19, R11, R10 ;  /* 0x0000000b13077223 */ /* 0x020fce000000000a */
.L_x_386:
[----:B------:R-:W-:Y:S05]  /*1710*/  BRA.U !UP1, `(.L_x_382) ;  /* 0x0000000109647547 */ /* 0x000fea000b800000 */
[----:B------:R-:W0:Y:S01]  /*1720*/  LDCU.64 UR18, c[0x0][0x380] ;  /* 0x00007000ff1277ac */ /* 0x000e220008000a00 */
[----:B------:R-:W-:Y:S01]  /*1730*/  IADD3 R8, P0, PT, R3, UR4, RZ ;  /* 0x0000000403087c10 */ /* 0x000fe2000ff1e0ff */
[----:B------:R-:W-:-:S06]  /*1740*/  USHF.R.S32.HI UR16, URZ, 0x1f, UR4 ;  /* 0x0000001fff107899 */ /* 0x000fcc0008011404 */
[----:B------:R-:W-:Y:S02]  /*1750*/  LEA.HI.X.SX32 R3, R3, UR16, 0x1, P0 ;  /* 0x0000001003037c11 */ /* 0x000fe400080f0eff */
[----:B0-----:R-:W-:-:S04]  /*1760*/  LEA R12, P0, R8, UR18, 0x2 ;  /* 0x00000012080c7c11 */ /* 0x001fc8000f8010ff */
[----:B------:R-:W-:-:S05]  /*1770*/  LEA.HI.X R13, R8, UR19, R3, 0x2, P0 ;  /* 0x00000013080d7c11 */ /* 0x000fca00080f1403 */
[----:B------:R-:W2:Y:S01]  /*1780*/  LDG.E.CONSTANT R12, desc[UR12][R12.64+0x4] ;  /* 0x0000040c0c0c7981 */ /* 0x000ea2000c1e9900 */
[----:B------:R-:W0:Y:S01]  /*1790*/  S2UR UR9, SR_CgaCtaId ;  /* 0x00000000000979c3 */ /* 0x000e220000008800 */
[----:B------:R-:W-:Y:S01]  /*17a0*/  UMOV UR5, 0x400 ;  /* 0x0000040000057882 */ /* 0x000fe20000000000 */
[----:B------:R-:W-:Y:S02]  /*17b0*/  UISETP.NE.AND UP0, UPT, UR8, 0x1, UPT ;  /* 0x000000010800788c */ /* 0x000fe4000bf05270 */
[----:B0-----:R-:W-:-:S04]  /*17c0*/  ULEA UR5, UR9, UR5, 0x18 ;  /* 0x0000000509057291 */ /* 0x001fc8000f8ec0ff */
[----:B------:R-:W-:-:S09]  /*17d0*/  ULEA UR5, UR4, UR5, 0x2 ;  /* 0x0000000504057291 */ /* 0x000fd2000f8e10ff */
[----:B------:R-:W2:Y:S02]  /*17e0*/  LDS.128 R8, [UR5] ;  /* 0x00000005ff087984 */ /* 0x000ea40008000c00 */
[----:B--2---:R-:W-:Y:S01]  /*17f0*/  FFMA R7, R12, R8, R7 ;  /* 0x000000080c077223 */ /* 0x004fe20000000007 */
[----:B------:R-:W-:Y:S06]  /*1800*/  BRA.U !UP0, `(.L_x_382) ;  /* 0x0000000108287547 */ /* 0x000fec000b800000 */
[----:B------:R-:W-:Y:S01]  /*1810*/  UISETP.NE.AND UP0, UPT, UR8, 0x2, UPT ;  /* 0x000000020800788c */ /* 0x000fe2000bf05270 */
[----:B------:R-:W-:-:S04]  /*1820*/  IADD3 R3, P0, PT, R4, UR4, RZ ;  /* 0x0000000404037c10 */ /* 0x000fc8000ff1e0ff */
[----:B------:R-:W-:Y:S02]  /*1830*/  LEA.HI.X.SX32 R4, R4, UR16, 0x1, P0 ;  /* 0x0000001004047c11 */ /* 0x000fe400080f0eff */
[C---:B------:R-:W-:Y:S02]  /*1840*/  LEA R12, P0, R3.reuse, UR18, 0x2 ;  /* 0x00000012030c7c11 */ /* 0x040fe4000f8010ff */
[----:B------:R-:W-:Y:S02]  /*1850*/  PLOP3.LUT P1, PT, PT, PT, UP0, 0x80, 0x8 ;  /* 0x000000000008781c */ /* 0x000fe40003f2f008 */
[----:B------:R-:W-:-:S05]  /*1860*/  LEA.HI.X R13, R3, UR19, R4, 0x2, P0 ;  /* 0x00000013030d7c11 */ /* 0x000fca00080f1404 */
[----:B------:R-:W2:Y:S06]  /*1870*/  LDG.E.CONSTANT R4, desc[UR12][R12.64+0x4] ;  /* 0x0000040c0c047981 */ /* 0x000eac000c1e9900 */
[----:B------:R-:W3:Y:S01]  /*1880*/  @P1 LDG.E.CONSTANT R8, desc[UR12][R12.64+0x8] ;  /* 0x0000080c0c081981 */ /* 0x000ee2000c1e9900 */
[----:B--2---:R-:W-:-:S04]  /*1890*/  FFMA R7, R4, R9, R7 ;  /* 0x0000000904077223 */ /* 0x004fc80000000007 */
[----:B---3--:R-:W-:-:S07]  /*18a0*/  @P1 FFMA R7, R8, R10, R7 ;  /* 0x0000000a08071223 */ /* 0x008fce0000000007 */
.L_x_382:
[----:B------:R-:W-:-:S07]  /*18b0*/  FMUL R7, R7, R6 ;  /* 0x0000000607077220 */ /* 0x000fce0000400000 */
.L_x_377:
[----:B------:R-:W-:Y:S05]  /*18c0*/  BSYNC.RECONVERGENT B0 ;  /* 0x0000000000007941 */ /* 0x000fea0003800200 */
.L_x_376:
[----:B------:R-:W0:Y:S01]  /*18d0*/  LDC.64 R8, c[0x0][0x3a8] ;  /* 0x0000ea00ff087b82 */ /* 0x000e220000000a00 */
[----:B------:R-:W1:Y:S02]  /*18e0*/  LDCU UR4, c[0x0][0x398] ;  /* 0x00007300ff0477ac */ /* 0x000e640008000800 */
[----:B-1----:R-:W-:Y:S01]  /*18f0*/  IMAD R3, R0, UR4, R2 ;  /* 0x0000000400037c24 */ /* 0x002fe2000f8e0202 */
[----:B------:R-:W-:-:S03]  /*1900*/  IADD3 R2, PT, PT, R2, UR7, RZ ;  /* 0x0000000702027c10 */ /* 0x000fc6000fffe0ff */
[----:B0-----:R-:W-:Y:S01]  /*1910*/  IMAD.WIDE R8, R3, 0x4, R8 ;  /* 0x0000000403087825 */ /* 0x001fe200078e0208 */
[----:B------:R-:W-:-:S04]  /*1920*/  ISETP.GE.AND P0, PT, R2, UR4, PT ;  /* 0x0000000402007c0c */ /* 0x000fc8000bf06270 */
[----:B------:R0:W-:Y:S09]  /*1930*/  STG.E desc[UR12][R8.64], R7 ;  /* 0x0000000708007986 */ /* 0x0001f2000c10190c */
[----:B------:R-:W-:Y:S05]  /*1940*/  @!P0 BRA `(.L_x_387) ;  /* 0xffffffec00548947 */ /* 0x000fea000383ffff */
[----:B------:R-:W-:Y:S05]  /*1950*/  EXIT ;  /* 0x000000000000794d */ /* 0x000fea0003800000 */
        .weak           $__internal_0_$__cuda_sm20_rcp_rn_f32_slowpath
        .type           $__internal_0_$__cuda_sm20_rcp_rn_f32_slowpath,@function
        .size           $__internal_0_$__cuda_sm20_rcp_rn_f32_slowpath,($__internal_1_$__cuda_sm3x_div_rn_noftz_f32_slowpath - $__internal_0_$__cuda_sm20_rcp_rn_f32_slowpath)
$__internal_0_$__cuda_sm20_rcp_rn_f32_slowpath:
[----:B------:R-:W-:-:S05]  /*1960*/  IMAD.SHL.U32 R2, R5, 0x2, RZ ;  /* 0x0000000205027824 */ /* 0x000fca00078e00ff */
[----:B------:R-:W-:Y:S01]  /*1970*/  SHF.R.U32.HI R3, RZ, 0x18, R2 ;  /* 0x00000018ff037819 */ /* 0x000fe20000011602 */
[----:B------:R-:W-:-:S03]  /*1980*/  IMAD.MOV.U32 R2, RZ, RZ, R5 ;  /* 0x000000ffff027224 */ /* 0x000fc600078e0005 */
[----:B------:R-:W-:-:S13]  /*1990*/  ISETP.NE.U32.AND P0, PT, R3, RZ, PT ;  /* 0x000000ff0300720c */ /* 0x000fda0003f05070 */
[----:B------:R-:W-:Y:S05]  /*19a0*/  @P0 BRA `(.L_x_388) ;  /* 0x00000000002c0947 */ /* 0x000fea0003800000 */
[----:B------:R-:W-:-:S04]  /*19b0*/  SHF.L.U32 R3, R2, 0x1, RZ ;  /* 0x0000000102037819 */ /* 0x000fc800000006ff */
[----:B------:R-:W-:-:S13]  /*19c0*/  ISETP.NE.AND P0, PT, R3, RZ, PT ;  /* 0x000000ff0300720c */ /* 0x000fda0003f05270 */
[----:B------:R2:W3:Y:S01]  /*19d0*/  @!P0 MUFU.RCP R3, R2 ;  /* 0x0000000200038308 */ /* 0x0004e20000001000 */
[----:B------:R-:W-:Y:S05]  /*19e0*/  @!P0 BRA `(.L_x_389) ;  /* 0x0000000000a48947 */ /* 0x000fea0003800000 */
[----:B------:R-:W-:-:S04]  /*19f0*/  FFMA R5, R2, 1.84467440737095516160e+19, RZ ;  /* 0x5f80000002057823 */ /* 0x000fc800000000ff */
[----:B--2---:R-:W3:Y:S02]  /*1a00*/  MUFU.RCP R2, R5 ;  /* 0x0000000500027308 */ /* 0x004ee40000001000 */
[----:B---3--:R-:W-:-:S04]  /*1a10*/  FFMA R3, R5, R2, -1 ;  /* 0xbf80000005037423 */ /* 0x008fc80000000002 */
[----:B------:R-:W-:-:S04]  /*1a20*/  FADD.FTZ R3, -R3, -RZ ;  /* 0x800000ff03037221 */ /* 0x000fc80000010100 */
[----:B------:R-:W-:-:S04]  /*1a30*/  FFMA R2, R2, R3, R2 ;  /* 0x0000000302027223 */ /* 0x000fc80000000002 */
[----:B------:R-:W-:Y:S01]  /*1a40*/  FFMA R3, R2, 1.84467440737095516160e+19, RZ ;  /* 0x5f80000002037823 */ /* 0x000fe200000000ff */
[----:B------:R-:W-:Y:S06]  /*1a50*/  BRA `(.L_x_389) ;  /* 0x0000000000887947 */ /* 0x000fec0003800000 */
.L_x_388:
[----:B------:R-:W-:-:S05]  /*1a60*/  VIADD R5, R3, 0xffffff03 ;  /* 0xffffff0303057836 */ /* 0x000fca0000000000 */
[----:B------:R-:W-:-:S13]  /*1a70*/  ISETP.GT.U32.AND P0, PT, R5, 0x1, PT ;  /* 0x000000010500780c */ /* 0x000fda0003f04070 */
[----:B------:R-:W-:Y:S05]  /*1a80*/  @P0 BRA `(.L_x_390) ;  /* 0x0000000000780947 */ /* 0x000fea0003800000 */
[----:B------:R-:W-:Y:S01]  /*1a90*/  LOP3.LUT R7, R2, 0x7fffff, RZ, 0xc0, !PT ;  /* 0x007fffff02077812 */ /* 0x000fe200078ec0ff */
[----:B------:R-:W-:Y:S02]  /*1aa0*/  IMAD.MOV.U32 R12, RZ, RZ, 0x3 ;  /* 0x00000003ff0c7424 */ /* 0x000fe400078e00ff */
[----:B------:R-:W-:Y:S01]  /*1ab0*/  VIADD R3, R3, 0xffffff04 ;  /* 0xffffff0403037836 */ /* 0x000fe20000000000 */
[----:B------:R-:W-:Y:S02]  /*1ac0*/  LOP3.LUT R7, R7, 0x3f800000, RZ, 0xfc, !PT ;  /* 0x3f80000007077812 */ /* 0x000fe400078efcff */
[----:B------:R-:W-:Y:S02]  /*1ad0*/  SHF.L.U32 R11, R12, R5, RZ ;  /* 0x000000050c0b7219 */ /* 0x000fe400000006ff */
[----:B------:R-:W0:Y:S02]  /*1ae0*/  MUFU.RCP R8, R7 ;  /* 0x0000000700087308 */ /* 0x000e240000001000 */
[----:B0-----:R-:W-:-:S04]  /*1af0*/  FFMA R9, R7, R8, -1 ;  /* 0xbf80000007097423 */ /* 0x001fc80000000008 */
[----:B------:R-:W-:-:S04]  /*1b00*/  FADD.FTZ R9, -R9, -RZ ;  /* 0x800000ff09097221 */ /* 0x000fc80000010100 */
[CCC-:B------:R-:W-:Y:S01]  /*1b10*/  FFMA.RM R10, R8.reuse, R9.reuse, R8.reuse ;  /* 0x00000009080a7223 */ /* 0x1c0fe20000004008 */
[----:B------:R-:W-:-:S04]  /*1b20*/  FFMA.RP R9, R8, R9, R8 ;  /* 0x0000000908097223 */ /* 0x000fc80000008008 */
[C---:B------:R-:W-:Y:S02]  /*1b30*/  LOP3.LUT R8, R10.reuse, 0x7fffff, RZ, 0xc0, !PT ;  /* 0x007fffff0a087812 */ /* 0x040fe400078ec0ff */
[----:B------:R-:W-:Y:S02]  /*1b40*/  FSETP.NEU.FTZ.AND P0, PT, R10, R9, PT ;  /* 0x000000090a00720b */ /* 0x000fe40003f1d000 */
[----:B------:R-:W-:Y:S02]  /*1b50*/  LOP3.LUT R8, R8, 0x800000, RZ, 0xfc, !PT ;  /* 0x0080000008087812 */ /* 0x000fe400078efcff */
[----:B------:R-:W-:Y:S02]  /*1b60*/  SEL R9, RZ, 0xffffffff, !P0 ;  /* 0xffffffffff097807 */ /* 0x000fe40004000000 */
[----:B------:R-:W-:Y:S02]  /*1b70*/  LOP3.LUT R10, R11, R8, RZ, 0xc0, !PT ;  /* 0x000000080b0a7212 */ /* 0x000fe400078ec0ff */
[----:B------:R-:W-:-:S02]  /*1b80*/  IADD3 R9, PT, PT, -R9, RZ, RZ ;  /* 0x000000ff09097210 */ /* 0x000fc40007ffe1ff */
[-C--:B------:R-:W-:Y:S02]  /*1b90*/  SHF.R.U32.HI R10, RZ, R5.reuse, R10 ;  /* 0x00000005ff0a7219 */ /* 0x080fe4000001160a */
[--C-:B------:R-:W-:Y:S02]  /*1ba0*/  LOP3.LUT P1, RZ, R9, R5, R8.reuse, 0xf8, !PT ;  /* 0x0000000509ff7212 */ /* 0x100fe4000782f808 */
[C---:B------:R-:W-:Y:S02]  /*1bb0*/  LOP3.LUT P0, RZ, R10.reuse, 0x1, RZ, 0xc0, !PT ;  /* 0x000000010aff7812 */ /* 0x040fe4000780c0ff */
[----:B------:R-:W-:Y:S02]  /*1bc0*/  LOP3.LUT P2, RZ, R10, 0x2, RZ, 0xc0, !PT ;  /* 0x000000020aff7812 */ /* 0x000fe4000784c0ff */
[----:B------:R-:W-:Y:S02]  /*1bd0*/  SHF.R.U32.HI R3, RZ, R3, R8 ;  /* 0x00000003ff037219 */ /* 0x000fe40000011608 */
[----:B------:R-:W-:-:S02]  /*1be0*/  PLOP3.LUT P0, PT, P0, P1, P2, 0xe0, 0x0 ;  /* 0x000000000000781c */ /* 0x000fc40000703c20 */
[----:B------:R-:W-:Y:S02]  /*1bf0*/  LOP3.LUT P1, RZ, R2, 0x7fffff, RZ, 0xc0, !PT ;  /* 0x007fffff02ff7812 */ /* 0x000fe4000782c0ff */
[----:B------:R-:W-:-:S05]  /*1c00*/  SEL R5, RZ, 0x1, !P0 ;  /* 0x00000001ff057807 */ /* 0x000fca0004000000 */
[----:B------:R-:W-:-:S05]  /*1c10*/  IMAD.MOV R5, RZ, RZ, -R5 ;  /* 0x000000ffff057224 */ /* 0x000fca00078e0a05 */
[----:B------:R-:W-:-:S13]  /*1c20*/  ISETP.GE.AND P0, PT, R5, RZ, PT ;  /* 0x000000ff0500720c */ /* 0x000fda0003f06270 */
[----:B------:R-:W-:-:S05]  /*1c30*/  @!P0 IADD3 R3, PT, PT, R3, 0x1, RZ ;  /* 0x0000000103038810 */ /* 0x000fca0007ffe0ff */
[----:B------:R-:W-:-:S05]  /*1c40*/  @!P1 IMAD.SHL.U32 R3, R3, 0x2, RZ ;  /* 0x0000000203039824 */ /* 0x000fca00078e00ff */
[----:B------:R-:W-:Y:S01]  /*1c50*/  LOP3.LUT R3, R3, 0x80000000, R2, 0xf8, !PT ;  /* 0x8000000003037812 */ /* 0x000fe200078ef802 */
[----:B------:R-:W-:Y:S06]  /*1c60*/  BRA `(.L_x_389) ;  /* 0x0000000000047947 */ /* 0x000fec0003800000 */
.L_x_390:
[----:B------:R0:W1:Y:S02]  /*1c70*/  MUFU.RCP R3, R2 ;  /* 0x0000000200037308 */ /* 0x0000640000001000 */
.L_x_389:
[----:B------:R-:W-:-:S04]  /*1c80*/  IMAD.MOV.U32 R7, RZ, RZ, 0x0 ;  /* 0x00000000ff077424 */ /* 0x000fc800078e00ff */
[----:B0123--:R-:W-:Y:S05]  /*1c90*/  RET.REL.NODEC R6 `(ehma_batch_f32) ;  /* 0xffffffe006d87950 */ /* 0x00ffea0003c3ffff */
        .weak           $__internal_1_$__cuda_sm3x_div_rn_noftz_f32_slowpath
        .type           $__internal_1_$__cuda_sm3x_div_rn_noftz_f32_slowpath,@function
        .size           $__internal_1_$__cuda_sm3x_div_rn_noftz_f32_slowpath,(.L_x_404 - $__internal_1_$__cuda_sm3x_div_rn_noftz_f32_slowpath)
$__internal_1_$__cuda_sm3x_div_rn_noftz_f32_slowpath:
[----:B------:R-:W-:Y:S01]  /*1ca0*/  SHF.R.U32.HI R11, RZ, 0x17, R9 ;  /* 0x00000017ff0b7819 */ /* 0x000fe20000011609 */
[----:B------:R-:W-:Y:S01]  /*1cb0*/  BSSY.RECONVERGENT B2, `(.L_x_391) ;  /* 0x0000065000027945 */ /* 0x000fe20003800200 */
[--C-:B------:R-:W-:Y:S01]  /*1cc0*/  SHF.R.U32.HI R3, RZ, 0x17, R2.reuse ;  /* 0x00000017ff037819 */ /* 0x100fe20000011602 */
[----:B------:R-:W-:Y:S01]  /*1cd0*/  IMAD.MOV.U32 R12, RZ, RZ, R2 ;  /* 0x000000ffff0c7224 */ /* 0x000fe200078e0002 */
[----:B------:R-:W-:Y:S02]  /*1ce0*/  LOP3.LUT R11, R11, 0xff, RZ, 0xc0, !PT ;  /* 0x000000ff0b0b7812 */ /* 0x000fe400078ec0ff */
[----:B------:R-:W-:Y:S02]  /*1cf0*/  LOP3.LUT R16, R3, 0xff, RZ, 0xc0, !PT ;  /* 0x000000ff03107812 */ /* 0x000fe400078ec0ff */
[----:B------:R-:W-:Y:S02]  /*1d00*/  IADD3 R14, PT, PT, R11, -0x1, RZ ;  /* 0xffffffff0b0e7810 */ /* 0x000fe40007ffe0ff */
[----:B------:R-:W-:Y:S01]  /*1d10*/  MOV R13, R9 ;  /* 0x00000009000d7202 */ /* 0x000fe20000000f00 */
[----:B------:R-:W-:Y:S01]  /*1d20*/  VIADD R15, R16, 0xffffffff ;  /* 0xffffffff100f7836 */ /* 0x000fe20000000000 */
[----:B------:R-:W-:-:S04]  /*1d30*/  ISETP.GT.U32.AND P0, PT, R14, 0xfd, PT ;  /* 0x000000fd0e00780c */ /* 0x000fc80003f04070 */
[----:B------:R-:W-:-:S13]  /*1d40*/  ISETP.GT.U32.OR P0, PT, R15, 0xfd, P0 ;  /* 0x000000fd0f00780c */ /* 0x000fda0000704470 */
[----:B------:R-:W-:Y:S01]  /*1d50*/  @!P0 IMAD.MOV.U32 R10, RZ, RZ, RZ ;  /* 0x000000ffff0a8224 */ /* 0x000fe200078e00ff */
[----:B------:R-:W-:Y:S06]  /*1d60*/  @!P0 BRA `(.L_x_392) ;  /* 0x0000000000608947 */ /* 0x000fec0003800000 */
[----:B------:R-:W-:Y:S01]  /*1d70*/  FSETP.GTU.FTZ.AND P1, PT, |R9|, +INF , PT ;  /* 0x7f8000000900780b */ /* 0x000fe20003f3c200 */
[----:B------:R-:W-:Y:S01]  /*1d80*/  IMAD.MOV.U32 R3, RZ, RZ, R9 ;  /* 0x000000ffff037224 */ /* 0x000fe200078e0009 */
[----:B------:R-:W-:-:S04]  /*1d90*/  FSETP.GTU.FTZ.AND P0, PT, |R2|, +INF , PT ;  /* 0x7f8000000200780b */ /* 0x000fc80003f1c200 */
[----:B------:R-:W-:-:S13]  /*1da0*/  PLOP3.LUT P0, PT, P0, P1, PT, 0xf8, 0x8f ;  /* 0x00000000008f781c */ /* 0x000fda0000703f70 */
[----:B------:R-:W-:Y:S05]  /*1db0*/  @P0 BRA `(.L_x_393) ;  /* 0x00000004004c0947 */ /* 0x000fea0003800000 */
[----:B------:R-:W-:-:S13]  /*1dc0*/  LOP3.LUT P0, RZ, R13, 0x7fffffff, R12, 0xc8, !PT ;  /* 0x7fffffff0dff7812 */ /* 0x000fda000780c80c */
[----:B------:R-:W-:Y:S05]  /*1dd0*/  @!P0 BRA `(.L_x_394) ;  /* 0x00000004003c8947 */ /* 0x000fea0003800000 */
[C---:B------:R-:W-:Y:S02]  /*1de0*/  FSETP.NEU.FTZ.AND P2, PT, |R2|.reuse, +INF , PT ;  /* 0x7f8000000200780b */ /* 0x040fe40003f5d200 */
[----:B------:R-:W-:Y:S02]  /*1df0*/  FSETP.NEU.FTZ.AND P1, PT, |R3|, +INF , PT ;  /* 0x7f8000000300780b */ /* 0x000fe40003f3d200 */
[----:B------:R-:W-:-:S11]  /*1e00*/  FSETP.NEU.FTZ.AND P0, PT, |R2|, +INF , PT ;  /* 0x7f8000000200780b */ /* 0x000fd60003f1d200 */
[----:B------:R-:W-:Y:S05]  /*1e10*/  @!P1 BRA !P2, `(.L_x_394) ;  /* 0x00000004002c9947 */ /* 0x000fea0005000000 */
[----:B------:R-:W-:-:S04]  /*1e20*/  LOP3.LUT P2, RZ, R12, 0x7fffffff, RZ, 0xc0, !PT ;  /* 0x7fffffff0cff7812 */ /* 0x000fc8000784c0ff */
[----:B------:R-:W-:-:S13]  /*1e30*/  PLOP3.LUT P1, PT, P1, P2, PT, 0x2f, 0xf2 ;  /* 0x0000000000f2781c */ /* 0x000fda0000f24577 */
[----:B------:R-:W-:Y:S05]  /*1e40*/  @P1 BRA `(.L_x_395) ;  /* 0x0000000400181947 */ /* 0x000fea0003800000 */
[----:B------:R-:W-:-:S04]  /*1e50*/  LOP3.LUT P1, RZ, R13, 0x7fffffff, RZ, 0xc0, !PT ;  /* 0x7fffffff0dff7812 */ /* 0x000fc8000782c0ff */
[----:B------:R-:W-:-:S13]  /*1e60*/  PLOP3.LUT P0, PT, P0, P1, PT, 0x2f, 0xf2 ;  /* 0x0000000000f2781c */ /* 0x000fda0000702577 */
[----:B------:R-:W-:Y:S05]  /*1e70*/  @P0 BRA `(.L_x_396) ;  /* 0x0000000400000947 */ /* 0x000fea0003800000 */
[----:B------:R-:W-:Y:S02]  /*1e80*/  ISETP.GE.AND P0, PT, R15, RZ, PT ;  /* 0x000000ff0f00720c */ /* 0x000fe40003f06270 */
[----:B------:R-:W-:-:S11]  /*1e90*/  ISETP.GE.AND P1, PT, R14, RZ, PT ;  /* 0x000000ff0e00720c */ /* 0x000fd60003f26270 */
[----:B------:R-:W-:Y:S01]  /*1ea0*/  @P0 MOV R10, RZ ;  /* 0x000000ff000a0202 */ /* 0x000fe20000000f00 */
[----:B------:R-:W-:Y:S02]  /*1eb0*/  @!P0 IMAD.MOV.U32 R10, RZ, RZ, -0x40 ;  /* 0xffffffc0ff0a8424 */ /* 0x000fe400078e00ff */
[----:B------:R-:W-:Y:S01]  /*1ec0*/  @!P0 FFMA R12, R2, 1.84467440737095516160e+19, RZ ;  /* 0x5f800000020c8823 */ /* 0x000fe200000000ff */
[----:B------:R-:W-:Y:S01]  /*1ed0*/  @!P1 FFMA R13, R3, 1.84467440737095516160e+19, RZ ;  /* 0x5f800000030d9823 */ /* 0x000fe200000000ff */
[----:B------:R-:W-:-:S07]  /*1ee0*/  @!P1 VIADD R10, R10, 0x40 ;  /* 0x000000400a0a9836 */ /* 0x000fce0000000000 */
.L_x_392:
[----:B------:R-:W-:Y:S01]  /*1ef0*/  LEA R2, R11, 0xc0800000, 0x17 ;  /* 0xc08000000b027811 */ /* 0x000fe200078eb8ff */
[----:B------:R-:W-:Y:S01]  /*1f00*/  VIADD R3, R16, 0xffffff81 ;  /* 0xffffff8110037836 */ /* 0x000fe20000000000 */
[----:B------:R-:W-:Y:S02]  /*1f10*/  BSSY.RECONVERGENT B3, `(.L_x_397) ;  /* 0x0000035000037945 */ /* 0x000fe40003800200 */
[----:B------:R-:W-:Y:S01]  /*1f20*/  IADD3 R13, PT, PT, -R2, R13, RZ ;  /* 0x0000000d020d7210 */ /* 0x000fe20007ffe1ff */
[C---:B------:R-:W-:Y:S01]  /*1f30*/  IMAD R2, R3.reuse, -0x800000, R12 ;  /* 0xff80000003027824 */ /* 0x040fe200078e020c */
[----:B------:R-:W-:Y:S02]  /*1f40*/  IADD3 R11, PT, PT, R3, 0x7f, -R11 ;  /* 0x0000007f030b7810 */ /* 0x000fe40007ffe80b */
[----:B------:R-:W0:Y:S01]  /*1f50*/  MUFU.RCP R14, R13 ;  /* 0x0000000d000e7308 */ /* 0x000e220000001000 */
[----:B------:R-:W-:Y:S02]  /*1f60*/  FADD.FTZ R15, -R13, -RZ ;  /* 0x800000ff0d0f7221 */ /* 0x000fe40000010100 */
[----:B------:R-:W-:-:S02]  /*1f70*/  IMAD.IADD R11, R11, 0x1, R10 ;  /* 0x000000010b0b7824 */ /* 0x000fc400078e020a */
[----:B0-----:R-:W-:-:S04]  /*1f80*/  FFMA R17, R14, R15, 1 ;  /* 0x3f8000000e117423 */ /* 0x001fc8000000000f */
[----:B------:R-:W-:-:S04]  /*1f90*/  FFMA R19, R14, R17, R14 ;  /* 0x000000110e137223 */ /* 0x000fc8000000000e */
[----:B------:R-:W-:-:S04]  /*1fa0*/  FFMA R12, R2, R19, RZ ;  /* 0x00000013020c7223 */ /* 0x000fc800000000ff */
[----:B------:R-:W-:-:S04]  /*1fb0*/  FFMA R17, R15, R12, R2 ;  /* 0x0000000c0f117223 */ /* 0x000fc80000000002 */
[----:B------:R-:W-:-:S04]  /*1fc0*/  FFMA R12, R19, R17, R12 ;  /* 0x00000011130c7223 */ /* 0x000fc8000000000c */
[----:B------:R-:W-:-:S04]  /*1fd0*/  FFMA R15, R15, R12, R2 ;  /* 0x0000000c0f0f7223 */ /* 0x000fc80000000002 */
[----:B------:R-:W-:-:S05]  /*1fe0*/  FFMA R2, R19, R15, R12 ;  /* 0x0000000f13027223 */ /* 0x000fca000000000c */
[----:B------:R-:W-:-:S04]  /*1ff0*/  SHF.R.U32.HI R3, RZ, 0x17, R2 ;  /* 0x00000017ff037819 */ /* 0x000fc80000011602 */
[----:B------:R-:W-:-:S04]  /*2000*/  LOP3.LUT R3, R3, 0xff, RZ, 0xc0, !PT ;  /* 0x000000ff03037812 */ /* 0x000fc800078ec0ff */
[----:B------:R-:W-:-:S05]  /*2010*/  IADD3 R13, PT, PT, R3, R11, RZ ;  /* 0x0000000b030d7210 */ /* 0x000fca0007ffe0ff */
[----:B------:R-:W-:-:S05]  /*2020*/  VIADD R3, R13, 0xffffffff ;  /* 0xffffffff0d037836 */ /* 0x000fca0000000000 */
[----:B------:R-:W-:-:S13]  /*2030*/  ISETP.GE.U32.AND P0, PT, R3, 0xfe, PT ;  /* 0x000000fe0300780c */ /* 0x000fda0003f06070 */
[----:B------:R-:W-:Y:S05]  /*2040*/  @!P0 BRA `(.L_x_398) ;  /* 0x0000000000808947 */ /* 0x000fea0003800000 */
[----:B------:R-:W-:-:S13]  /*2050*/  ISETP.GT.AND P0, PT, R13, 0xfe, PT ;  /* 0x000000fe0d00780c */ /* 0x000fda0003f04270 */
[----:B------:R-:W-:Y:S05]  /*2060*/  @P0 BRA `(.L_x_399) ;  /* 0x00000000006c0947 */ /* 0x000fea0003800000 */
[----:B------:R-:W-:-:S13]  /*2070*/  ISETP.GE.AND P0, PT, R13, 0x1, PT ;  /* 0x000000010d00780c */ /* 0x000fda0003f06270 */
[----:B------:R-:W-:Y:S05]  /*2080*/  @P0 BRA `(.L_x_400) ;  /* 0x0000000000740947 */ /* 0x000fea0003800000 */
[----:B------:R-:W-:Y:S02]  /*2090*/  ISETP.GE.AND P0, PT, R13, -0x18, PT ;  /* 0xffffffe80d00780c */ /* 0x000fe40003f06270 */
[----:B------:R-:W-:-:S11]  /*20a0*/  LOP3.LUT R2, R2, 0x80000000, RZ, 0xc0, !PT ;  /* 0x8000000002027812 */ /* 0x000fd600078ec0ff */
[----:B------:R-:W-:Y:S05]  /*20b0*/  @!P0 BRA `(.L_x_400) ;  /* 0x0000000000688947 */ /* 0x000fea0003800000 */
[CCC-:B------:R-:W-:Y:S01]  /*20c0*/  FFMA.RZ R3, R19.reuse, R15.reuse, R12.reuse ;  /* 0x0000000f13037223 */ /* 0x1c0fe2000000c00c */
[-CC-:B------:R-:W-:Y:S01]  /*20d0*/  FFMA.RM R10, R19, R15.reuse, R12.reuse ;  /* 0x0000000f130a7223 */ /* 0x180fe2000000400c */
[C---:B------:R-:W-:Y:S02]  /*20e0*/  ISETP.NE.AND P2, PT, R13.reuse, RZ, PT ;  /* 0x000000ff0d00720c */ /* 0x040fe40003f45270 */
[----:B------:R-:W-:Y:S02]  /*20f0*/  ISETP.NE.AND P1, PT, R13, RZ, PT ;  /* 0x000000ff0d00720c */ /* 0x000fe40003f25270 */
[----:B------:R-:W-:Y:S01]  /*2100*/  LOP3.LUT R11, R3, 0x7fffff, RZ, 0xc0, !PT ;  /* 0x007fffff030b7812 */ /* 0x000fe200078ec0ff */
[----:B------:R-:W-:Y:S01]  /*2110*/  FFMA.RP R3, R19, R15, R12 ;  /* 0x0000000f13037223 */ /* 0x000fe2000000800c */
[C---:B------:R-:W-:Y:S01]  /*2120*/  VIADD R12, R13.reuse, 0x20 ;  /* 0x000000200d0c7836 */ /* 0x040fe20000000000 */
[----:B------:R-:W-:Y:S02]  /*2130*/  IADD3 R13, PT, PT, -R13, RZ, RZ ;  /* 0x000000ff0d0d7210 */ /* 0x000fe40007ffe1ff */
[----:B------:R-:W-:-:S02]  /*2140*/  LOP3.LUT R11, R11, 0x800000, RZ, 0xfc, !PT ;  /* 0x008000000b0b7812 */ /* 0x000fc400078efcff */
[----:B------:R-:W-:Y:S02]  /*2150*/  FSETP.NEU.FTZ.AND P0, PT, R3, R10, PT ;  /* 0x0000000a0300720b */ /* 0x000fe40003f1d000 */
[----:B------:R-:W-:Y:S02]  /*2160*/  SHF.L.U32 R12, R11, R12, RZ ;  /* 0x0000000c0b0c7219 */ /* 0x000fe400000006ff */
[----:B------:R-:W-:Y:S02]  /*2170*/  SEL R10, R13, RZ, P2 ;  /* 0x000000ff0d0a7207 */ /* 0x000fe40001000000 */
[----:B------:R-:W-:Y:S02]  /*2180*/  ISETP.NE.AND P1, PT, R12, RZ, P1 ;  /* 0x000000ff0c00720c */ /* 0x000fe40000f25270 */
[----:B------:R-:W-:Y:S02]  /*2190*/  SHF.R.U32.HI R10, RZ, R10, R11 ;  /* 0x0000000aff0a7219 */ /* 0x000fe4000001160b */
[----:B------:R-:W-:-:S02]  /*21a0*/  PLOP3.LUT P0, PT, P0, P1, PT, 0xf8, 0x8f ;  /* 0x00000000008f781c */ /* 0x000fc40000703f70 */
[----:B------:R-:W-:Y:S02]  /*21b0*/  SHF.R.U32.HI R12, RZ, 0x1, R10 ;  /* 0x00000001ff0c7819 */ /* 0x000fe4000001160a */
[----:B------:R-:W-:-:S04]  /*21c0*/  SEL R3, RZ, 0x1, !P0 ;  /* 0x00000001ff037807 */ /* 0x000fc80004000000 */
[----:B------:R-:W-:-:S04]  /*21d0*/  LOP3.LUT R3, R3, 0x1, R12, 0xf8, !PT ;  /* 0x0000000103037812 */ /* 0x000fc800078ef80c */
[----:B------:R-:W-:-:S05]  /*21e0*/  LOP3.LUT R3, R3, R10, RZ, 0xc0, !PT ;  /* 0x0000000a03037212 */ /* 0x000fca00078ec0ff */
[----:B------:R-:W-:-:S05]  /*21f0*/  IMAD.IADD R3, R12, 0x1, R3 ;  /* 0x000000010c037824 */ /* 0x000fca00078e0203 */
[----:B------:R-:W-:Y:S01]  /*2200*/  LOP3.LUT R2, R3, R2, RZ, 0xfc, !PT ;  /* 0x0000000203027212 */ /* 0x000fe200078efcff */
[----:B------:R-:W-:Y:S06]  /*2210*/  BRA `(.L_x_400) ;  /* 0x0000000000107947 */ /* 0x000fec0003800000 */
.L_x_399:
[----:B------:R-:W-:-:S04]  /*2220*/  LOP3.LUT R2, R2, 0x80000000, RZ, 0xc0, !PT ;  /* 0x8000000002027812 */ /* 0x000fc800078ec0ff */
[----:B------:R-:W-:Y:S01]  /*2230*/  LOP3.LUT R2, R2, 0x7f800000, RZ, 0xfc, !PT ;  /* 0x7f80000002027812 */ /* 0x000fe200078efcff */
[----:B------:R-:W-:Y:S06]  /*2240*/  BRA `(.L_x_400) ;  /* 0x0000000000047947 */ /* 0x000fec0003800000 */
.L_x_398:
[----:B------:R-:W-:-:S07]  /*2250*/  IMAD R2, R11, 0x800000, R2 ;  /* 0x008000000b027824 */ /* 0x000fce00078e0202 */
.L_x_400:
[----:B------:R-:W-:Y:S05]  /*2260*/  BSYNC.RECONVERGENT B3 ;  /* 0x0000000000037941 */ /* 0x000fea0003800200 */
.L_x_397:
[----:B------:R-:W-:Y:S05]  /*2270*/  BRA `(.L_x_401) ;  /* 0x0000000000207947 */ /* 0x000fea0003800000 */
.L_x_396:
[----:B------:R-:W-:-:S04]  /*2280*/  LOP3.LUT R2, R13, 0x80000000, R12, 0x48, !PT ;  /* 0x800000000d027812 */ /* 0x000fc800078e480c */
[----:B------:R-:W-:Y:S01]  /*2290*/  LOP3.LUT R2, R2, 0x7f800000, RZ, 0xfc, !PT ;  /* 0x7f80000002027812 */ /* 0x000fe200078efcff */
[----:B------:R-:W-:Y:S06]  /*22a0*/  BRA `(.L_x_401) ;  /* 0x0000000000147947 */ /* 0x000fec0003800000 */
.L_x_395:
[----:B------:R-:W-:Y:S01]  /*22b0*/  LOP3.LUT R2, R13, 0x80000000, R12, 0x48, !PT ;  /* 0x800000000d027812 */ /* 0x000fe200078e480c */
[----:B------:R-:W-:Y:S06]  /*22c0*/  BRA `(.L_x_401) ;  /* 0x00000000000c7947 */ /* 0x000fec0003800000 */
.L_x_394:
[----:B------:R-:W0:Y:S01]  /*22d0*/  MUFU.RSQ R2, -QNAN ;  /* 0xffc0000000027908 */ /* 0x000e220000001400 */
[----:B------:R-:W-:Y:S05]  /*22e0*/  BRA `(.L_x_401) ;  /* 0x0000000000047947 */ /* 0x000fea0003800000 */
.L_x_393:
[----:B------:R-:W-:-:S07]  /*22f0*/  FADD.FTZ R2, R2, R3 ;  /* 0x0000000302027221 */ /* 0x000fce0000010000 */
.L_x_401:
[----:B------:R-:W-:Y:S05]  /*2300*/  BSYNC.RECONVERGENT B2 ;  /* 0x0000000000027941 */ /* 0x000fea0003800200 */
.L_x_391:
[----:B------:R-:W-:Y:S01]  /*2310*/  HFMA2 R3, -RZ, RZ, 0, 0 ;  /* 0x00000000ff037431 */ /* 0x000fe200000001ff */
[----:B0-----:R-:W-:Y:S01]  /*2320*/  MOV R10, R2 ;  /* 0x00000002000a7202 */ /* 0x001fe20000000f00 */
[----:B------:R-:W-:-:S04]  /*2330*/  IMAD.MOV.U32 R2, RZ, RZ, R8 ;  /* 0x000000ffff027224 */ /* 0x000fc800078e0008 */
[----:B------:R-:W-:Y:S05]  /*2340*/  RET.REL.NODEC R2 `(ehma_batch_f32) ;  /* 0xffffffdc022c7950 */ /* 0x000fea0003c3ffff */
.L_x_402:
        /* <DEDUP_REMOVED lines=11> */
.L_x_404:


//--------------------- .nv.shared.ehma_ms1p_tiled_f32_tx128_ty4 --------------------------
	.section	.nv.shared.ehma_ms1p_tiled_f32_tx128_ty4,"aw",@nobits
	.sectionflags	@""
	.align	16
	.zero		1024


//--------------------- .nv.shared.reserved.0     --------------------------
	.section	.nv.shared.reserved.0,"aw",@nobits
	.weak		__nv_reservedSMEM_offset_0_alias
	.size		__nv_reservedSMEM_offset_0_alias, 0, 64
	.other		__nv_reservedSMEM_offset_0_alias,@"STO_CUDA_RESERVED_SHARED STV_DEFAULT"
__nv_reservedSMEM_offset_0_alias:
	.zero		0
	.zero		64


//--------------------- .nv.shared.ehma_ms1p_tiled_f32_tx128_ty2 --------------------------
	.section	.nv.shared.ehma_ms1p_tiled_f32_tx128_ty2,"aw",@nobits
	.sectionflags	@""
	.align	16
	.zero		1024


//--------------------- .nv.shared.ehma_batch_tiled_f32_2x_tile512 --------------------------
	.section	.nv.shared.ehma_batch_tiled_f32_2x_tile512,"aw",@nobits
	.sectionflags	@""
	.align	16
	.zero		1024


//--------------------- .nv.shared.ehma_batch_tiled_f32_2x_tile256 --------------------------
	.section	.nv.shared.ehma_batch_tiled_f32_2x_tile256,"aw",@nobits
	.sectionflags	@""
	.align	16
	.zero		1024


//--------------------- .nv.shared.ehma_batch_tiled_f32_2x_tile128 --------------------------
	.section	.nv.shared.ehma_batch_tiled_f32_2x_tile128,"aw",@nobits
	.sectionflags	@""
	.align	16
	.zero		1024


//--------------------- .nv.shared.ehma_multi_series_one_param_f32 --------------------------
	.section	.nv.shared.ehma_multi_series_one_param_f32,"aw",@nobits
	.sectionflags	@""
	.align	16
	.zero		1024


//--------------------- .nv.shared.ehma_batch_f32 --------------------------
	.section	.nv.shared.ehma_batch_f32,"aw",@nobits
	.sectionflags	@""
	.align	16
	.zero		1024


//--------------------- .nv.constant0.ehma_ms1p_tiled_f32_tx128_ty4 --------------------------
	.section	.nv.constant0.ehma_ms1p_tiled_f32_tx128_ty4,"a",@progbits
	.sectionflags	@""
	.align	4
.nv.constant0.ehma_ms1p_tiled_f32_tx128_ty4:
	.zero		944


//--------------------- .nv.constant0.ehma_ms1p_tiled_f32_tx128_ty2 --------------------------
	.section	.nv.constant0.ehma_ms1p_tiled_f32_tx128_ty2,"a",@progbits
	.sectionflags	@""
	.align	4
.nv.constant0.ehma_ms1p_tiled_f32_tx128_ty2:
	.zero		944


//--------------------- .nv.constant0.ehma_batch_tiled_f32_2x_tile512 --------------------------
	.section	.nv.constant0.ehma_batch_tiled_f32_2x_tile512,"a",@progbits
	.sectionflags	@""
	.align	4
.nv.constant0.ehma_batch_tiled_f32_2x_tile512:
	.zero		952


//--------------------- .nv.constant0.ehma_batch_tiled_f32_2x_tile256 --------------------------
	.section	.nv.constant0.ehma_batch_tiled_f32_2x_tile256,"a",@progbits
	.sectionflags	@""
	.align	4
.nv.constant0.ehma_batch_tiled_f32_2x_tile256:
	.zero		952


//--------------------- .nv.constant0.ehma_batch_tiled_f32_2x_tile128 --------------------------
	.section	.nv.constant0.ehma_batch_tiled_f32_2x_tile128,"a",@progbits
	.sectionflags	@""
	.align	4
.nv.constant0.ehma_batch_tiled_f32_2x_tile128:
	.zero		952


//--------------------- .nv.constant0.ehma_multi_series_one_param_f32 --------------------------
	.section	.nv.constant0.ehma_multi_series_one_param_f32,"a",@progbits
	.sectionflags	@""
	.align	4
.nv.constant0.ehma_multi_series_one_param_f32:
	.zero		944


//--------------------- .nv.constant0.ehma_batch_f32 --------------------------
	.section	.nv.constant0.ehma_batch_f32,"a",@progbits
	.sectionflags	@""
	.align	4
.nv.constant0.ehma_batch_f32:
	.zero		944


//--------------------- SYMBOLS --------------------------

	.type		.nv.reservedSmem.offset0,@object
	.size		.nv.reservedSmem.offset0,0x4
	.type		.nv.reservedSmem.cap,@object
	.size		.nv.reservedSmem.cap,0x4
